def matmul_kernel(
    a_ptr,
    b_ptr,
    c_ptr,
    M,
    N,
    K,
    stride_am,
    stride_ak,
    stride_bk,
    stride_bn,
    stride_cm,
    stride_cn,
    BLOCK_M: tl.constexpr,
    BLOCK_N: tl.constexpr,
    BLOCK_K: tl.constexpr,
    GROUP_M: tl.constexpr,
):
    pid = tl.program_id(axis=0)
    num_pid_m = tl.cdiv(M, BLOCK_M)
    num_pid_n = tl.cdiv(N, BLOCK_N)
    num_pid_in_group = GROUP_M * num_pid_n
    group_id = pid // num_pid_in_group
    first_pid_m = group_id * GROUP_M
    group_size_m = min(num_pid_m - first_pid_m, GROUP_M)
    pid_m = first_pid_m + ((pid % num_pid_in_group) % group_size_m)
    pid_n = (pid % num_pid_in_group) // group_size_m

    offs_am = (pid_m * BLOCK_M + tl.arange(0, BLOCK_M)) % M
    offs_bn = (pid_n * BLOCK_N + tl.arange(0, BLOCK_N)) % N
    offs_k = tl.arange(0, BLOCK_K)
    a_ptrs = a_ptr + offs_am[:, None] * stride_am + offs_k[None, :] * stride_ak
    b_ptrs = b_ptr + offs_k[:, None] * stride_bk + offs_bn[None, :] * stride_bn

    acc = tl.zeros((BLOCK_M, BLOCK_N), dtype=tl.float32)
    for kk in range(0, tl.cdiv(K, BLOCK_K)):
        a = tl.load(a_ptrs, mask=offs_k[None, :] < K - kk * BLOCK_K, other=0.0)
        b = tl.load(b_ptrs, mask=offs_k[:, None] < K - kk * BLOCK_K, other=0.0)
        acc = tl.dot(a, b, acc)
        a_ptrs += BLOCK_K * stride_ak
        b_ptrs += BLOCK_K * stride_bk

    c = acc.to(c_ptr.dtype.element_ty)
    offs_cm = pid_m * BLOCK_M + tl.arange(0, BLOCK_M)
    offs_cn = pid_n * BLOCK_N + tl.arange(0, BLOCK_N)
    c_ptrs = c_ptr + offs_cm[:, None] * stride_cm + offs_cn[None, :] * stride_cn
    mask = (offs_cm[:, None] < M) & (offs_cn[None, :] < N)
    tl.store(c_ptrs, c, mask=mask)

# config = {"BLOCK_K": 128, "BLOCK_M": 256, "BLOCK_N": 64, "GROUP_M": 1, "arch": "sm_100", "dtype": "fp32", "num_ctas": 1, "num_stages": 3, "num_warps": 4}
# arch = sm_100


// ===== COMPILED SASS (sm_100a) =====

	.target	sm_100a

	.elftype	@"ET_EXEC"


//--------------------- .note.nv.tkinfo           --------------------------
	.section	.note.nv.tkinfo,"",@"SHT_NOTE"
	.sectionflags	@"SHF_NOTE_NV_TKINFO"
	.tkinfo
        /*0018*/ 	.word	0x00000081
        /*0030*/ 	.string	""
        /*0030*/ 	.string	"ptxas-blackwell"
        /*0030*/ 	.string	"Cuda compilation tools, release 12.9, V12.9.86"
        /*0030*/ 	.string	"Build cuda_12.9.r12.9/compiler.36037853_0"
        /*0030*/ 	.string	"-v  -suppress-debug-info  -lineinfo  -arch sm_100a "



//--------------------- .note.nv.cuver            --------------------------
	.section	.note.nv.cuver,"",@"SHT_NOTE"
	.sectionflags	@"SHF_NOTE_NV_CUVER"
        /*0018*/ 	.short	0x0001
        /*001a*/ 	.short	0x0064
        /*001c*/ 	.short	0x0001
        /*001e*/ 	.short	0x0000
        /*0020*/ 	.short	0x0001
        /*0022*/ 	.short	0x0000


//--------------------- .nv.info                  --------------------------
	.section	.nv.info,"",@"SHT_CUDA_INFO"
	.align	4


	//----- nvinfo : EIATTR_REGCOUNT
	.align		4
        /*0000*/ 	.byte	0x04, 0x2f
        /*0002*/ 	.short	(.L_4 - .L_3)
	.align		4
.L_3:
        /*0004*/ 	.word	index@(matmul_kernel)
        /*0008*/ 	.word	0x000000ff


	//----- nvinfo : EIATTR_FRAME_SIZE
	.align		4
.L_4:
        /*000c*/ 	.byte	0x04, 0x11
        /*000e*/ 	.short	(.L_6 - .L_5)
	.align		4
.L_5:
        /*0010*/ 	.word	index@($__internal_2_$__cuda_sm10x_tcgen05_guardrail_trap_unallocated_columns_being_dealloced)
        /*0014*/ 	.word	0x00000e80


	//----- nvinfo : EIATTR_FRAME_SIZE
	.align		4
.L_6:
        /*0018*/ 	.byte	0x04, 0x11
        /*001a*/ 	.short	(.L_8 - .L_7)
	.align		4
.L_7:
        /*001c*/ 	.word	index@($__internal_1_$__cuda_sm10x_tcgen05_guardrail_trap_phase_invalid_during_alloc)
        /*0020*/ 	.word	0x00000e80


	//----- nvinfo : EIATTR_FRAME_SIZE
	.align		4
.L_8:
        /*0024*/ 	.byte	0x04, 0x11
        /*0026*/ 	.short	(.L_10 - .L_9)
	.align		4
.L_9:
        /*0028*/ 	.word	index@($__internal_0_$__cuda_sm10x_tcgen05_guardrail_trap_col_being_dealloced_not_returned_by_alloc)
        /*002c*/ 	.word	0x00000e80


	//----- nvinfo : EIATTR_FRAME_SIZE
	.align		4
.L_10:
        /*0030*/ 	.byte	0x04, 0x11
        /*0032*/ 	.short	(.L_12 - .L_11)
	.align		4
.L_11:
        /*0034*/ 	.word	index@(matmul_kernel)
        /*0038*/ 	.word	0x00000e80


	//----- nvinfo : EIATTR_MIN_STACK_SIZE
	.align		4
.L_12:
        /*003c*/ 	.byte	0x04, 0x12
        /*003e*/ 	.short	(.L_14 - .L_13)
	.align		4
.L_13:
        /*0040*/ 	.word	index@(matmul_kernel)
        /*0044*/ 	.word	0x00000e80
.L_14:


//--------------------- .nv.info.matmul_kernel    --------------------------
	.section	.nv.info.matmul_kernel,"",@"SHT_CUDA_INFO"
	.sectionflags	@""
	.align	4


	//----- nvinfo : EIATTR_CUDA_API_VERSION
	.align		4
        /*0000*/ 	.byte	0x04, 0x37
        /*0002*/ 	.short	(.L_16 - .L_15)
.L_15:
        /*0004*/ 	.word	0x00000081


	//----- nvinfo : EIATTR_KPARAM_INFO
	.align		4
.L_16:
        /*0008*/ 	.byte	0x04, 0x17
        /*000a*/ 	.short	(.L_18 - .L_17)
.L_17:
        /*000c*/ 	.word	0x00000000
        /*0010*/ 	.short	0x000d
        /*0012*/ 	.short	0x0048
        /*0014*/ 	.byte	0x00, 0xf4, 0x21, 0x00


	//----- nvinfo : EIATTR_KPARAM_INFO
	.align		4
.L_18:
        /*0018*/ 	.byte	0x04, 0x17
        /*001a*/ 	.short	(.L_20 - .L_19)
.L_19:
        /*001c*/ 	.word	0x00000000
        /*0020*/ 	.short	0x000c
        /*0022*/ 	.short	0x0040
        /*0024*/ 	.byte	0x00, 0xf4, 0x21, 0x00


	//----- nvinfo : EIATTR_KPARAM_INFO
	.align		4
.L_20:
        /*0028*/ 	.byte	0x04, 0x17
        /*002a*/ 	.short	(.L_22 - .L_21)
.L_21:
        /*002c*/ 	.word	0x00000000
        /*0030*/ 	.short	0x000b
        /*0032*/ 	.short	0x0038
        /*0034*/ 	.byte	0x00, 0xf0, 0x11, 0x00


	//----- nvinfo : EIATTR_KPARAM_INFO
	.align		4
.L_22:
        /*0038*/ 	.byte	0x04, 0x17
        /*003a*/ 	.short	(.L_24 - .L_23)
.L_23:
        /*003c*/ 	.word	0x00000000
        /*0040*/ 	.short	0x000a
        /*0042*/ 	.short	0x0034
        /*0044*/ 	.byte	0x00, 0xf0, 0x11, 0x00


	//----- nvinfo : EIATTR_KPARAM_INFO
	.align		4
.L_24:
        /*0048*/ 	.byte	0x04, 0x17
        /*004a*/ 	.short	(.L_26 - .L_25)
.L_25:
        /*004c*/ 	.word	0x00000000
        /*0050*/ 	.short	0x0009
        /*0052*/ 	.short	0x0030
        /*0054*/ 	.byte	0x00, 0xf0, 0x11, 0x00


	//----- nvinfo : EIATTR_KPARAM_INFO
	.align		4
.L_26:
        /*0058*/ 	.byte	0x04, 0x17
        /*005a*/ 	.short	(.L_28 - .L_27)
.L_27:
        /*005c*/ 	.word	0x00000000
        /*0060*/ 	.short	0x0008
        /*0062*/ 	.short	0x002c
        /*0064*/ 	.byte	0x00, 0xf0, 0x11, 0x00


	//----- nvinfo : EIATTR_KPARAM_INFO
	.align		4
.L_28:
        /*0068*/ 	.byte	0x04, 0x17
        /*006a*/ 	.short	(.L_30 - .L_29)
.L_29:
        /*006c*/ 	.word	0x00000000
        /*0070*/ 	.short	0x0007
        /*0072*/ 	.short	0x0028
        /*0074*/ 	.byte	0x00, 0xf0, 0x11, 0x00


	//----- nvinfo : EIATTR_KPARAM_INFO
	.align		4
.L_30:
        /*0078*/ 	.byte	0x04, 0x17
        /*007a*/ 	.short	(.L_32 - .L_31)
.L_31:
        /*007c*/ 	.word	0x00000000
        /*0080*/ 	.short	0x0006
        /*0082*/ 	.short	0x0024
        /*0084*/ 	.byte	0x00, 0xf0, 0x11, 0x00


	//----- nvinfo : EIATTR_KPARAM_INFO
	.align		4
.L_32:
        /*0088*/ 	.byte	0x04, 0x17
        /*008a*/ 	.short	(.L_34 - .L_33)
.L_33:
        /*008c*/ 	.word	0x00000000
        /*0090*/ 	.short	0x0005
        /*0092*/ 	.short	0x0020
        /*0094*/ 	.byte	0x00, 0xf0, 0x11, 0x00


	//----- nvinfo : EIATTR_KPARAM_INFO
	.align		4
.L_34:
        /*0098*/ 	.byte	0x04, 0x17
        /*009a*/ 	.short	(.L_36 - .L_35)
.L_35:
        /*009c*/ 	.word	0x00000000
        /*00a0*/ 	.short	0x0004
        /*00a2*/ 	.short	0x001c
        /*00a4*/ 	.byte	0x00, 0xf0, 0x11, 0x00


	//----- nvinfo : EIATTR_KPARAM_INFO
	.align		4
.L_36:
        /*00a8*/ 	.byte	0x04, 0x17
        /*00aa*/ 	.short	(.L_38 - .L_37)
.L_37:
        /*00ac*/ 	.word	0x00000000
        /*00b0*/ 	.short	0x0003
        /*00b2*/ 	.short	0x0018
        /*00b4*/ 	.byte	0x00, 0xf0, 0x11, 0x00


	//----- nvinfo : EIATTR_KPARAM_INFO
	.align		4
.L_38:
        /*00b8*/ 	.byte	0x04, 0x17
        /*00ba*/ 	.short	(.L_40 - .L_39)
.L_39:
        /*00bc*/ 	.word	0x00000000
        /*00c0*/ 	.short	0x0002
        /*00c2*/ 	.short	0x0010
        /*00c4*/ 	.byte	0x00, 0xf4, 0x21, 0x00


	//----- nvinfo : EIATTR_KPARAM_INFO
	.align		4
.L_40:
        /*00c8*/ 	.byte	0x04, 0x17
        /*00ca*/ 	.short	(.L_42 - .L_41)
.L_41:
        /*00cc*/ 	.word	0x00000000
        /*00d0*/ 	.short	0x0001
        /*00d2*/ 	.short	0x0008
        /*00d4*/ 	.byte	0x00, 0xf4, 0x21, 0x00


	//----- nvinfo : EIATTR_KPARAM_INFO
	.align		4
.L_42:
        /*00d8*/ 	.byte	0x04, 0x17
        /*00da*/ 	.short	(.L_44 - .L_43)
.L_43:
        /*00dc*/ 	.word	0x00000000
        /*00e0*/ 	.short	0x0000
        /*00e2*/ 	.short	0x0000
        /*00e4*/ 	.byte	0x00, 0xf4, 0x21, 0x00


	//----- nvinfo : EIATTR_AT_ENTRY_FRAGMENTS
	.align		4
.L_44:
        /*00e8*/ 	.byte	0x04, 0x4f
        /*00ea*/ 	.short	(.L_46 - .L_45)


	//   ....[0]....
.L_45:
        /*00ec*/ 	.word	0x00000004


	//----- nvinfo : EIATTR_RESERVED_SMEM_USED
	.align		4
.L_46:
        /*00f0*/ 	.byte	0x01, 0x41
	.zero		2


	//----- nvinfo : EIATTR_SPARSE_MMA_MASK
	.align		4
        /*00f4*/ 	.byte	0x03, 0x50
        /*00f6*/ 	.short	0x0000


	//----- nvinfo : EIATTR_TCGEN05_1CTA_USED
	.align		4
        /*00f8*/ 	.byte	0x01, 0x51
	.zero		2


	//----- nvinfo : EIATTR_MAXREG_COUNT
	.align		4
        /*00fc*/ 	.byte	0x03, 0x1b
        /*00fe*/ 	.short	0x00ff


	//----- nvinfo : EIATTR_NUM_BARRIERS
	.align		4
        /*0100*/ 	.byte	0x02, 0x4c
        /*0102*/ 	.byte	0x01
	.zero		1


	//----- nvinfo : EIATTR_ANNOTATIONS
	.align		4
        /*0104*/ 	.byte	0x04, 0x55
        /*0106*/ 	.short	(.L_48 - .L_47)


	//   ....[0]....
.L_47:
        /*0108*/ 	.word	0x00000001
        /*010c*/ 	.byte	0x50, 0x0d, 0x00, 0x00, 0x01, 0x00, 0x00, 0x00, 0x90, 0x0d, 0x00, 0x00, 0x01, 0x00, 0x00, 0x00
        /* <DEDUP_REMOVED lines=1864> */
        /*759c*/ 	.byte	0x80, 0xe6, 0x02, 0x00


	//----- nvinfo : EIATTR_INT_WARP_WIDE_INSTR_OFFSETS
	.align		4
.L_48:
        /*75a0*/ 	.byte	0x04, 0x31
        /*75a2*/ 	.short	(.L_50 - .L_49)


	//   ....[0]....
.L_49:
        /*75a4*/ 	.word	0x00004d40


	//   ....[1]....
        /*75a8*/ 	.word	0x00004d70


	//   ....[2]....
        /*75ac*/ 	.word	0x00004e70


	//   ....[3]....
        /*75b0*/ 	.word	0x00030cf0


	//   ....[4]....
        /*75b4*/ 	.word	0x00030d40


	//----- nvinfo : EIATTR_COOP_GROUP_MASK_REGIDS
	.align		4
.L_50:
        /*75b8*/ 	.byte	0x04, 0x29
        /*75ba*/ 	.short	(.L_52 - .L_51)


	//   ....[0]....
.L_51:
        /*75bc*/ 	.word	0xffffffff


	//   ....[1]....
        /*75c0*/ 	.word	0xffffffff


	//   ....[2]....
        /*75c4*/ 	.word	0xffffffff


	//   ....[3]....
        /*75c8*/ 	.word	0xffffffff


	//----- nvinfo : EIATTR_COOP_GROUP_INSTR_OFFSETS
	.align		4
.L_52:
        /*75cc*/ 	.byte	0x04, 0x28
        /*75ce*/ 	.short	(.L_54 - .L_53)


	//   ....[0]....
.L_53:
        /*75d0*/ 	.word	0x00000070


	//   ....[1]....
        /*75d4*/ 	.word	0x00000330


	//   ....[2]....
        /*75d8*/ 	.word	0x00030b80


	//   ....[3]....
        /*75dc*/ 	.word	0x00030df0


	//----- nvinfo : EIATTR_VRC_CTA_INIT_COUNT
	.align		4
.L_54:
        /*75e0*/ 	.byte	0x02, 0x4a
        /*75e2*/ 	.byte	0x80
	.zero		1


	//----- nvinfo : EIATTR_MBARRIER_INSTR_OFFSETS
	.align		4
        /*75e4*/ 	.byte	0x04, 0x39
        /*75e6*/ 	.short	(.L_56 - .L_55)


	//   ....[0]....
.L_55:
        /*75e8*/ 	.word	0x00004f30
        /*75ec*/ 	.word	0x000000ff
        /*75f0*/ 	.word	0x00000000
        /*75f4*/ 	.short	0x0100
        /*75f6*/ 	.byte	0x08
	.zero		1


	//   ....[1]....
        /*75f8*/ 	.word	0x00004fc0
        /*75fc*/ 	.word	0x000000ff
        /*7600*/ 	.word	0x00058008
        /*7604*/ 	.short	0x0100
        /*7606*/ 	.byte	0x07
	.zero		1


	//   ....[2]....
        /*7608*/ 	.word	0x0001f1c0
        /*760c*/ 	.word	0x000000ff
        /*7610*/ 	.word	0x00000000
        /*7614*/ 	.short	0x010a
        /*7616*/ 	.byte	0x08
	.zero		1


	//   ....[3]....
        /*7618*/ 	.word	0x0002e640
        /*761c*/ 	.word	0x000000ff
        /*7620*/ 	.word	0x00000000
        /*7624*/ 	.short	0x010a
        /*7626*/ 	.byte	0x08
	.zero		1


	//   ....[4]....
        /*7628*/ 	.word	0x0002e720
        /*762c*/ 	.word	0x000000ff
        /*7630*/ 	.word	0x00058000
        /*7634*/ 	.short	0x0108
        /*7636*/ 	.byte	0x07
	.zero		1


	//   ....[5]....
        /*7638*/ 	.word	0x0002e750
        /*763c*/ 	.word	0x000000ff
        /*7640*/ 	.word	0x00058008
        /*7644*/ 	.short	0x0108
        /*7646*/ 	.byte	0x07
	.zero		1


	//   ....[6]....
        /*7648*/ 	.word	0x00030e10
        /*764c*/ 	.word	0x000000ff
        /*7650*/ 	.word	0x00000000
        /*7654*/ 	.short	0x010a
        /*7656*/ 	.byte	0x08
	.zero		1


	//   ....[7]....
        /*7658*/ 	.word	0x00030e40
        /*765c*/ 	.word	0x000000ff
        /*7660*/ 	.word	0x00000000
        /*7664*/ 	.short	0x010a
        /*7666*/ 	.byte	0x08
	.zero		1


	//----- nvinfo : EIATTR_NUM_MBARRIERS
	.align		4
.L_56:
        /*7668*/ 	.byte	0x03, 0x38
        /*766a*/ 	.short	0x0002


	//----- nvinfo : EIATTR_EXIT_INSTR_OFFSETS
	.align		4
        /*766c*/ 	.byte	0x04, 0x1c
        /*766e*/ 	.short	(.L_58 - .L_57)


	//   ....[0]....
.L_57:
        /*7670*/ 	.word	0x00030e00


	//----- nvinfo : EIATTR_REQNTID
	.align		4
.L_58:
        /*7674*/ 	.byte	0x04, 0x10
        /*7676*/ 	.short	(.L_60 - .L_59)
.L_59:
        /*7678*/ 	.word	0x00000080
        /*767c*/ 	.word	0x00000001
        /*7680*/ 	.word	0x00000001


	//----- nvinfo : EIATTR_CRS_STACK_SIZE
	.align		4
.L_60:
        /*7684*/ 	.byte	0x04, 0x1e
        /*7686*/ 	.short	(.L_62 - .L_61)
.L_61:
        /*7688*/ 	.word	0x00000000


	//----- nvinfo : EIATTR_CBANK_PARAM_SIZE
	.align		4
.L_62:
        /*768c*/ 	.byte	0x03, 0x19
        /*768e*/ 	.short	0x0050


	//----- nvinfo : EIATTR_PARAM_CBANK
	.align		4
        /*7690*/ 	.byte	0x04, 0x0a
        /*7692*/ 	.short	(.L_64 - .L_63)
	.align		4
.L_63:
        /*7694*/ 	.word	index@(.nv.constant0.matmul_kernel)
        /*7698*/ 	.short	0x0380
        /*769a*/ 	.short	0x0050


	//----- nvinfo : EIATTR_SW_WAR
	.align		4
.L_64:
        /*769c*/ 	.byte	0x04, 0x36
        /*769e*/ 	.short	(.L_66 - .L_65)
.L_65:
        /*76a0*/ 	.word	0x00000008
.L_66:


//--------------------- .nv.compat                --------------------------
	.section	.nv.compat,"",@"SHT_CUDA_COMPAT_INFO"
	.align	4
        /*0000*/ 	.byte	0x02, 0x02, 0x02, 0x00, 0x02, 0x05, 0x05, 0x00, 0x02, 0x03, 0x00, 0x00, 0x02, 0x06, 0x01, 0x00


//--------------------- .nv.callgraph             --------------------------
	.section	.nv.callgraph,"",@"SHT_CUDA_CALLGRAPH"
	.align	4
	.sectionentsize	8
	.align		4
        /*0000*/ 	.word	0x00000000
	.align		4
        /*0004*/ 	.word	0xffffffff
	.align		4
        /*0008*/ 	.word	0x00000000
	.align		4
        /*000c*/ 	.word	0xfffffffe
	.align		4
        /*0010*/ 	.word	0x00000000
	.align		4
        /*0014*/ 	.word	0xfffffffd
	.align		4
        /*0018*/ 	.word	0x00000000
	.align		4
        /*001c*/ 	.word	0xfffffffc


//--------------------- .text.matmul_kernel       --------------------------
	.section	.text.matmul_kernel,"ax",@progbits
	.align	128
        .global         matmul_kernel
        .type           matmul_kernel,@function
        .size           matmul_kernel,(.L_x_22 - matmul_kernel)
        .other          matmul_kernel,@"STO_CUDA_ENTRY STV_DEFAULT"
matmul_kernel:
.text.matmul_kernel:
[----:B------:R-:W1:Y:S01]  /*0000*/  LDC R1, c[0x0][0x37c] ;  /* 0x0000df00ff017b82 */ /* 0x000e620000000800 */
[----:B------:R-:W2:Y:S01]  /*0010*/  S2R R0, SR_TID.X ;  /* 0x0000000000007919 */ /* 0x000ea20000002100 */
[----:B-1----:R-:W-:Y:S01]  /*0020*/  VIADD R1, R1, 0xfffff180 ;  /* 0xfffff18001017836 */ /* 0x002fe20000000000 */
[----:B--2---:R-:W-:-:S13]  /*0030*/  ISETP.GE.U32.AND P0, PT, R0, 0x20, PT ;  /* 0x000000200000780c */ /* 0x004fda0003f06070 */
[----:B------:R-:W-:Y:S02]  /*0040*/  VOTEU.ANY UP0, P0 ;  /* 0x0000000000ff7886 */ /* 0x000fe40000000100 */
[----:B------:R-:W-:Y:S05]  /*0050*/  BRA.U UP0, `(.L_x_0) ;  /* 0x0000000100b87547 */ /* 0x000fea000b800000 */
[----:B------:R-:W1:Y:S01]  /*0060*/  S2UR UR6, SR_CgaCtaId ;  /* 0x00000000000679c3 */ /* 0x000e620000008800 */
[----:B------:R-:W-:Y:S01]  /*0070*/  NOP ;  /* 0x0000000000007918 */ /* 0x000fe20000000000 */
[----:B------:R-:W-:Y:S02]  /*0080*/  UMOV UR4, 0x40 ;  /* 0x0000004000047882 */ /* 0x000fe40000000000 */
[----:B-1----:R-:W-:-:S09]  /*0090*/  ULEA UR4, UR6, UR4, 0x18 ;  /* 0x0000000406047291 */ /* 0x002fd2000f8ec0ff */
[----:B------:R-:W1:Y:S01]  /*00a0*/  LDS.U8 R0, [UR4] ;  /* 0x00000004ff007984 */ /* 0x000e620008000000 */
[----:B------:R-:W-:Y:S02]  /*00b0*/  UMOV UR4, 0x400 ;  /* 0x0000040000047882 */ /* 0x000fe40000000000 */
[----:B------:R-:W-:Y:S01]  /*00c0*/  ULEA UR4, UR6, UR4, 0x18 ;  /* 0x0000000406047291 */ /* 0x000fe2000f8ec0ff */
[----:B-1----:R-:W-:-:S13]  /*00d0*/  ISETP.NE.AND P0, PT, R0, RZ, PT ;  /* 0x000000ff0000720c */ /* 0x002fda0003f05270 */
[----:B------:R-:W-:Y:S05]  /*00e0*/  @P0 BRA `(.L_x_1) ;  /* 0x00000000007c0947 */ /* 0x000fea0003800000 */
[----:B------:R-:W-:-:S13]  /*00f0*/  ELECT P0, URZ, PT ;  /* 0x0000000000ff782f */ /* 0x000fda0003800000 */
[----:B------:R-:W-:Y:S05]  /*0100*/  @!P0 BRA `(.L_x_2) ;  /* 0x0000000000848947 */ /* 0x000fea0003800000 */
[----:B------:R-:W-:Y:S01]  /*0110*/  UMOV UR5, 0x10 ;  /* 0x0000001000057882 */ /* 0x000fe20000000000 */
[----:B------:R-:W-:Y:S02]  /*0120*/  IMAD.MOV.U32 R4, RZ, RZ, 0x1 ;  /* 0x00000001ff047424 */ /* 0x000fe400078e00ff */
[----:B------:R-:W-:Y:S02]  /*0130*/  IMAD.MOV.U32 R5, RZ, RZ, 0xffff ;  /* 0x0000ffffff057424 */ /* 0x000fe400078e00ff */
[----:B------:R-:W-:Y:S04]  /*0140*/  DEPBAR.LE SB1, 0x36 ;  /* 0x00009d800000791a */ /* 0x000fe80000000000 */
[----:B------:R-:W1:Y:S02]  /*0150*/  UTCATOMSWS.FIND_AND_SET.ALIGN UP1, UR5, UR5 ;  /* 0x00000005000575e3 */ /* 0x000e640008020800 */
[----:B-1----:R-:W-:-:S04]  /*0160*/  PLOP3.LUT P0, PT, PT, PT, UP1, 0x80, 0x8 ;  /* 0x000000000008781c */ /* 0x002fc80003f0f018 */
[----:B------:R-:W-:-:S04]  /*0170*/  SEL R0, RZ, 0xffffffff, !P0 ;  /* 0xffffffffff007807 */ /* 0x000fc80004000000 */
[----:B------:R-:W-:Y:S02]  /*0180*/  ISETP.NE.AND P0, PT, R0, RZ, PT ;  /* 0x000000ff0000720c */ /* 0x000fe40003f05270 */
[----:B------:R-:W-:-:S11]  /*0190*/  MOV R0, UR5 ;  /* 0x0000000500007c02 */ /* 0x000fd60008000f00 */
[----:B------:R-:W-:Y:S05]  /*01a0*/  @P0 BRA `(.L_x_3) ;  /* 0x0000000000240947 */ /* 0x000fea0003800000 */
.L_x_4:
[----:B------:R-:W-:Y:S05]  /*01b0*/  NANOSLEEP 0x64 ;  /* 0x000000640000795d */ /* 0x000fea0003800000 */
[----:B------:R-:W-:-:S05]  /*01c0*/  UMOV UR5, 0x10 ;  /* 0x0000001000057882 */ /* 0x000fca0000000000 */
[----:B------:R-:W-:Y:S04]  /*01d0*/  DEPBAR.LE SB1, 0x36 ;  /* 0x00009d800000791a */ /* 0x000fe80000000000 */
[----:B------:R-:W1:Y:S02]  /*01e0*/  UTCATOMSWS.FIND_AND_SET.ALIGN UP1, UR5, UR5 ;  /* 0x00000005000575e3 */ /* 0x000e640008020800 */
[----:B-1----:R-:W-:-:S04]  /*01f0*/  PLOP3.LUT P0, PT, PT, PT, UP1, 0x80, 0x8 ;  /* 0x000000000008781c */ /* 0x002fc80003f0f018 */
[----:B------:R-:W-:-:S04]  /*0200*/  SEL R0, RZ, 0xffffffff, !P0 ;  /* 0xffffffffff007807 */ /* 0x000fc80004000000 */
[----:B------:R-:W-:Y:S01]  /*0210*/  ISETP.NE.AND P0, PT, R0, RZ, PT ;  /* 0x000000ff0000720c */ /* 0x000fe20003f05270 */
[----:B------:R-:W-:-:S12]  /*0220*/  IMAD.U32 R0, RZ, RZ, UR5 ;  /* 0x00000005ff007e24 */ /* 0x000fd8000f8e00ff */
[----:B------:R-:W-:Y:S05]  /*0230*/  @!P0 BRA `(.L_x_4) ;  /* 0xfffffffc00dc8947 */ /* 0x000fea000383ffff */
.L_x_3:
[C---:B------:R-:W-:Y:S01]  /*0240*/  VIADD R3, R0.reuse, 0x10 ;  /* 0x0000001000037836 */ /* 0x040fe20000000000 */
[----:B------:R-:W-:Y:S01]  /*0250*/  UMOV UR5, 0x50 ;  /* 0x0000005000057882 */ /* 0x000fe20000000000 */
[----:B------:R-:W-:Y:S01]  /*0260*/  SHF.L.U32 R2, R5, R0, RZ ;  /* 0x0000000005027219 */ /* 0x000fe200000006ff */
[----:B------:R-:W-:Y:S01]  /*0270*/  ULEA UR5, UR6, UR5, 0x18 ;  /* 0x0000000506057291 */ /* 0x000fe2000f8ec0ff */
[----:B------:R-:W-:Y:S01]  /*0280*/  IMAD.SHL.U32 R0, R0, 0x20, RZ ;  /* 0x0000002000007824 */ /* 0x000fe200078e00ff */
[----:B------:R-:W-:-:S04]  /*0290*/  SHF.L.U32 R3, R4, R3, RZ ;  /* 0x0000000304037219 */ /* 0x000fc800000006ff */
[----:B------:R-:W-:-:S05]  /*02a0*/  LOP3.LUT R2, R3, R2, RZ, 0xfc, !PT ;  /* 0x0000000203027212 */ /* 0x000fca00078efcff */
[----:B------:R1:W-:Y:S04]  /*02b0*/  ATOMS.OR RZ, [UR5], R2 ;  /* 0x00000002ffff798c */ /* 0x0003e8000b000005 */
[----:B------:R1:W-:Y:S01]  /*02c0*/  STS [UR4], R0 ;  /* 0x00000000ff007988 */ /* 0x0003e20008000804 */
[----:B------:R-:W-:Y:S05]  /*02d0*/  BRA `(.L_x_2) ;  /* 0x0000000000107947 */ /* 0x000fea0003800000 */
.L_x_1:
[----:B------:R-:W-:Y:S02]  /*02e0*/  MOV R0, 0xffffffff ;  /* 0xffffffff00007802 */ /* 0x000fe40000000f00 */
[----:B------:R-:W-:-:S03]  /*02f0*/  MOV R2, 0x320 ;  /* 0x0000032000027802 */ /* 0x000fc60000000f00 */
[----:B------:R1:W-:Y:S04]  /*0300*/  STS [UR4], R0 ;  /* 0x00000000ff007988 */ /* 0x0003e80008000804 */
[----:B-1----:R-:W-:Y:S05]  /*0310*/  CALL.REL.NOINC `($__internal_1_$__cuda_sm10x_tcgen05_guardrail_trap_phase_invalid_during_alloc) ;  /* 0x0000030800e07944 */ /* 0x002fea0003c00000 */
.L_x_2:
[----:B------:R-:W-:Y:S05]  /*0320*/  WARPSYNC.ALL ;  /* 0x0000000000007948 */ /* 0x000fea0003800000 */
[----:B------:R-:W-:Y:S01]  /*0330*/  NOP ;  /* 0x0000000000007918 */ /* 0x000fe20000000000 */
.L_x_0:
[----:B------:R-:W2:Y:S01]  /*0340*/  LDC.64 R4, c[0x0][0x398] ;  /* 0x0000e600ff047b82 */ /* 0x000ea20000000a00 */
[----:B------:R-:W3:Y:S01]  /*0350*/  S2R R7, SR_CTAID.X ;  /* 0x0000000000077919 */ /* 0x000ee20000002500 */
[----:B------:R-:W-:Y:S01]  /*0360*/  UMOV UR7, 0x400 ;  /* 0x0000040000077882 */ /* 0x000fe20000000000 */
[----:B------:R-:W4:Y:S01]  /*0370*/  LDCU UR8, c[0x0][0x3b0] ;  /* 0x00007600ff0877ac */ /* 0x000f220008000800 */
[----:B------:R-:W5:Y:S01]  /*0380*/  S2R R16, SR_TID.X ;  /* 0x0000000000107919 */ /* 0x000f620000002100 */
[----:B------:R-:W1:Y:S03]  /*0390*/  LDCU.128 UR12, c[0x0][0x380] ;  /* 0x00007000ff0c77ac */ /* 0x000e660008000c00 */
[----:B------:R-:W1:Y:S01]  /*03a0*/  S2UR UR5, SR_CgaCtaId ;  /* 0x00000000000579c3 */ /* 0x000e620000008800 */
[----:B------:R-:W1:Y:S01]  /*03b0*/  LDCU UR11, c[0x0][0x3b0] ;  /* 0x00007600ff0b77ac */ /* 0x000e620008000800 */
[----:B------:R-:W1:Y:S01]  /*03c0*/  LDCU UR33, c[0x0][0x3b0] ;  /* 0x00007600ff2177ac */ /* 0x000e620008000800 */
[----:B------:R-:W1:Y:S01]  /*03d0*/  LDCU UR34, c[0x0][0x3b0] ;  /* 0x00007600ff2277ac */ /* 0x000e620008000800 */
[----:B------:R-:W1:Y:S02]  /*03e0*/  LDCU UR39, c[0x0][0x3b0] ;  /* 0x00007600ff2777ac */ /* 0x000e640008000800 */
[----:B-12---:R-:W-:Y:S01]  /*03f0*/  VIADD R0, R5, 0x3f ;  /* 0x0000003f05007836 */ /* 0x006fe20000000000 */
[----:B------:R-:W1:Y:S04]  /*0400*/  LDCU UR19, c[0x0][0x3b0] ;  /* 0x00007600ff1377ac */ /* 0x000e680008000800 */
[----:B------:R-:W-:Y:S01]  /*0410*/  SHF.R.S32.HI R3, RZ, 0x1f, R0 ;  /* 0x0000001fff037819 */ /* 0x000fe20000011400 */
[----:B------:R-:W2:Y:S03]  /*0420*/  LDCU UR35, c[0x0][0x3b0] ;  /* 0x00007600ff2377ac */ /* 0x000ea60008000800 */
[----:B------:R-:W-:-:S02]  /*0430*/  LEA.HI R3, R3, R0, RZ, 0x6 ;  /* 0x0000000003037211 */ /* 0x000fc400078f30ff */
[----:B---3--:R-:W-:Y:S01]  /*0440*/  IABS R10, R7 ;  /* 0x00000007000a7213 */ /* 0x008fe20000000000 */
[----:B------:R-:W-:Y:S01]  /*0450*/  ULEA UR7, UR5, UR7, 0x18 ;  /* 0x0000000705077291 */ /* 0x000fe2000f8ec0ff */
[----:B------:R-:W-:Y:S01]  /*0460*/  SHF.R.S32.HI R6, RZ, 0x6, R3 ;  /* 0x00000006ff067819 */ /* 0x000fe20000011403 */
[----:B------:R-:W-:Y:S01]  /*0470*/  BAR.SYNC.DEFER_BLOCKING 0x0 ;  /* 0x0000000000007b1d */ /* 0x000fe20000010000 */
[----:B-----5:R-:W-:Y:S02]  /*0480*/  LOP3.LUT R83, R16, 0x7f, RZ, 0xc0, !PT ;  /* 0x0000007f10537812 */ /* 0x020fe400078ec0ff */
[-C--:B------:R-:W-:Y:S02]  /*0490*/  IABS R9, R6.reuse ;  /* 0x0000000600097213 */ /* 0x080fe40000000000 */
[----:B------:R-:W-:Y:S01]  /*04a0*/  IABS R12, R6 ;  /* 0x00000006000c7213 */ /* 0x000fe20000000000 */
[----:B------:R-:W3:Y:S01]  /*04b0*/  LDCU UR36, c[0x0][0x3b0] ;  /* 0x00007600ff2477ac */ /* 0x000ee20008000800 */
[----:B------:R-:W5:Y:S01]  /*04c0*/  I2F.RP R0, R9 ;  /* 0x0000000900007306 */ /* 0x000f620000209400 */
[----:B------:R-:W1:Y:S01]  /*04d0*/  LDCU UR9, c[0x0][0x3b0] ;  /* 0x00007600ff0977ac */ /* 0x000e620008000800 */
[----:B------:R-:W1:Y:S01]  /*04e0*/  LDCU UR40, c[0x0][0x3b0] ;  /* 0x00007600ff2877ac */ /* 0x000e620008000800 */
[----:B------:R-:W1:Y:S05]  /*04f0*/  LDCU UR42, c[0x0][0x3b0] ;  /* 0x00007600ff2a77ac */ /* 0x000e6a0008000800 */
[----:B-----5:R-:W5:Y:S01]  /*0500*/  MUFU.RCP R0, R0 ;  /* 0x0000000000007308 */ /* 0x020f620000001000 */
[----:B------:R-:W1:Y:S01]  /*0510*/  LDCU UR27, c[0x0][0x3b0] ;  /* 0x00007600ff1b77ac */ /* 0x000e620008000800 */
[----:B------:R-:W1:Y:S01]  /*0520*/  LDS R14, [UR7] ;  /* 0x00000007ff0e7984 */ /* 0x000e620008000800 */
[----:B------:R-:W1:Y:S01]  /*0530*/  LDCU UR20, c[0x0][0x3b0] ;  /* 0x00007600ff1477ac */ /* 0x000e620008000800 */
[----:B------:R-:W1:Y:S01]  /*0540*/  LDCU UR28, c[0x0][0x3b0] ;  /* 0x00007600ff1c77ac */ /* 0x000e620008000800 */
[----:B------:R-:W1:Y:S01]  /*0550*/  LDCU UR21, c[0x0][0x3b0] ;  /* 0x00007600ff1577ac */ /* 0x000e620008000800 */
[----:B-----5:R-:W-:Y:S01]  /*0560*/  VIADD R2, R0, 0xffffffe ;  /* 0x0ffffffe00027836 */ /* 0x020fe20000000000 */
[----:B------:R-:W5:Y:S01]  /*0570*/  LDCU UR22, c[0x0][0x3b0] ;  /* 0x00007600ff1677ac */ /* 0x000f620008000800 */
[----:B------:R-:W-:-:S02]  /*0580*/  IMAD.MOV R0, RZ, RZ, -R12 ;  /* 0x000000ffff007224 */ /* 0x000fc400078e0a0c */
[----:B------:R2:W3:Y:S01]  /*0590*/  F2I.FTZ.U32.TRUNC.NTZ R3, R2 ;  /* 0x0000000200037305 */ /* 0x0004e2000021f000 */
[----:B------:R-:W1:Y:S01]  /*05a0*/  LDCU UR37, c[0x0][0x3b0] ;  /* 0x00007600ff2577ac */ /* 0x000e620008000800 */
[----:B------:R-:W1:Y:S01]  /*05b0*/  LDCU UR23, c[0x0][0x3b0] ;  /* 0x00007600ff1777ac */ /* 0x000e620008000800 */
[----:B--2---:R-:W-:Y:S01]  /*05c0*/  IMAD.MOV.U32 R2, RZ, RZ, RZ ;  /* 0x000000ffff027224 */ /* 0x004fe200078e00ff */
[----:B------:R-:W2:Y:S01]  /*05d0*/  LDCU UR24, c[0x0][0x3b0] ;  /* 0x00007600ff1877ac */ /* 0x000ea20008000800 */
[----:B------:R-:W2:Y:S01]  /*05e0*/  LDCU UR38, c[0x0][0x3b0] ;  /* 0x00007600ff2677ac */ /* 0x000ea20008000800 */
[----:B---3--:R-:W-:Y:S01]  /*05f0*/  IMAD.MOV R8, RZ, RZ, -R3 ;  /* 0x000000ffff087224 */ /* 0x008fe200078e0a03 */
[----:B------:R-:W3:Y:S03]  /*0600*/  LDCU UR25, c[0x0][0x3b0] ;  /* 0x00007600ff1977ac */ /* 0x000ee60008000800 */
[----:B------:R-:W-:Y:S01]  /*0610*/  IMAD R11, R8, R9, RZ ;  /* 0x00000009080b7224 */ /* 0x000fe200078e02ff */
[----:B------:R-:W-:-:S02]  /*0620*/  MOV R8, R10 ;  /* 0x0000000a00087202 */ /* 0x000fc40000000f00 */
[----:B-1----:R-:W-:Y:S01]  /*0630*/  R2UR UR10, R14 ;  /* 0x000000000e0a72ca */ /* 0x002fe200000e0000 */
[----:B------:R-:W-:Y:S01]  /*0640*/  IMAD.HI.U32 R3, R3, R11, R2 ;  /* 0x0000000b03037227 */ /* 0x000fe200078e0002 */
[----:B------:R-:W1:Y:S01]  /*0650*/  LDCU UR26, c[0x0][0x3b0] ;  /* 0x00007600ff1a77ac */ /* 0x000e620008000800 */
[----:B------:R-:W1:Y:S04]  /*0660*/  LDCU UR29, c[0x0][0x3b0] ;  /* 0x00007600ff1d77ac */ /* 0x000e680008000800 */
[----:B------:R-:W-:Y:S01]  /*0670*/  IMAD.HI.U32 R3, R3, R8, RZ ;  /* 0x0000000803037227 */ /* 0x000fe200078e00ff */
[----:B------:R-:W1:Y:S03]  /*0680*/  LDCU UR30, c[0x0][0x3b0] ;  /* 0x00007600ff1e77ac */ /* 0x000e660008000800 */
[----:B------:R-:W-:Y:S01]  /*0690*/  IMAD R0, R3, R0, R8 ;  /* 0x0000000003007224 */ /* 0x000fe200078e0208 */
[----:B------:R-:W1:Y:S04]  /*06a0*/  LDCU UR43, c[0x0][0x3b0] ;  /* 0x00007600ff2b77ac */ /* 0x000e680008000800 */
[----:B------:R-:W-:Y:S01]  /*06b0*/  ISETP.GT.U32.AND P1, PT, R9, R0, PT ;  /* 0x000000000900720c */ /* 0x000fe20003f24070 */
[----:B------:R-:W1:Y:S01]  /*06c0*/  LDCU UR31, c[0x0][0x3b0] ;  /* 0x00007600ff1f77ac */ /* 0x000e620008000800 */
[----:B------:R-:W1:Y:S01]  /*06d0*/  LDCU UR32, c[0x0][0x3b0] ;  /* 0x00007600ff2077ac */ /* 0x000e620008000800 */
[----:B------:R-:W1:Y:S10]  /*06e0*/  LDCU UR44, c[0x0][0x3b0] ;  /* 0x00007600ff2c77ac */ /* 0x000e740008000800 */
[----:B------:R-:W-:Y:S01]  /*06f0*/  @!P1 IMAD.IADD R0, R0, 0x1, -R9 ;  /* 0x0000000100009824 */ /* 0x000fe200078e0a09 */
[----:B------:R-:W-:Y:S01]  /*0700*/  @!P1 IADD3 R3, PT, PT, R3, 0x1, RZ ;  /* 0x0000000103039810 */ /* 0x000fe20007ffe0ff */
[----:B------:R-:W1:Y:S01]  /*0710*/  LDCU UR41, c[0x0][0x3b0] ;  /* 0x00007600ff2977ac */ /* 0x000e620008000800 */
[----:B------:R-:W-:-:S02]  /*0720*/  ISETP.NE.AND P1, PT, R6, RZ, PT ;  /* 0x000000ff0600720c */ /* 0x000fc40003f25270 */
[----:B------:R-:W-:Y:S01]  /*0730*/  ISETP.GE.U32.AND P0, PT, R0, R9, PT ;  /* 0x000000090000720c */ /* 0x000fe20003f06070 */
[----:B------:R-:W1:Y:S01]  /*0740*/  LDCU UR45, c[0x0][0x3b0] ;  /* 0x00007600ff2d77ac */ /* 0x000e620008000800 */
[----:B------:R-:W-:Y:S01]  /*0750*/  LOP3.LUT R0, R7, R6, RZ, 0x3c, !PT ;  /* 0x0000000607007212 */ /* 0x000fe200078e3cff */
[----:B------:R-:W1:Y:S03]  /*0760*/  LDCU UR53, c[0x0][0x3b0] ;  /* 0x00007600ff3577ac */ /* 0x000e660008000800 */
[----:B------:R-:W-:Y:S01]  /*0770*/  ISETP.GE.AND P2, PT, R0, RZ, PT ;  /* 0x000000ff0000720c */ /* 0x000fe20003f46270 */
[----:B------:R-:W-:Y:S01]  /*0780*/  VIADD R0, R4, 0xff ;  /* 0x000000ff04007836 */ /* 0x000fe20000000000 */
[----:B------:R-:W1:Y:S05]  /*0790*/  LDCU UR46, c[0x0][0x3b0] ;  /* 0x00007600ff2e77ac */ /* 0x000e6a0008000800 */
[----:B------:R-:W-:Y:S01]  /*07a0*/  @P0 VIADD R3, R3, 0x1 ;  /* 0x0000000103030836 */ /* 0x000fe20000000000 */
[----:B------:R-:W1:Y:S03]  /*07b0*/  LDCU UR54, c[0x0][0x3b0] ;  /* 0x00007600ff3677ac */ /* 0x000e660008000800 */
[----:B------:R-:W-:Y:S01]  /*07c0*/  IMAD.MOV.U32 R9, RZ, RZ, R3 ;  /* 0x000000ffff097224 */ /* 0x000fe200078e0003 */
[----:B------:R-:W-:Y:S01]  /*07d0*/  SHF.R.S32.HI R3, RZ, 0x1f, R0 ;  /* 0x0000001fff037819 */ /* 0x000fe20000011400 */
[----:B------:R-:W1:Y:S03]  /*07e0*/  LDCU UR47, c[0x0][0x3b0] ;  /* 0x00007600ff2f77ac */ /* 0x000e660008000800 */
[----:B------:R-:W-:Y:S01]  /*07f0*/  @!P2 IADD3 R9, PT, PT, -R9, RZ, RZ ;  /* 0x000000ff0909a210 */ /* 0x000fe20007ffe1ff */
[----:B------:R-:W1:Y:S01]  /*0800*/  LDCU UR55, c[0x0][0x3b0] ;  /* 0x00007600ff3777ac */ /* 0x000e620008000800 */
[----:B------:R-:W-:-:S02]  /*0810*/  LEA.HI R3, R3, R0, RZ, 0x8 ;  /* 0x0000000003037211 */ /* 0x000fc400078f40ff */
[----:B------:R-:W-:Y:S01]  /*0820*/  @!P1 LOP3.LUT R9, RZ, R6, RZ, 0x33, !PT ;  /* 0x00000006ff099212 */ /* 0x000fe200078e33ff */
[----:B------:R-:W1:Y:S03]  /*0830*/  LDCU UR48, c[0x0][0x3b0] ;  /* 0x00007600ff3077ac */ /* 0x000e660008000800 */
[----:B------:R-:W-:Y:S01]  /*0840*/  LEA.HI.SX32 R3, R3, -R9, 0x18 ;  /* 0x8000000903037211 */ /* 0x000fe200078fc2ff */
[----:B------:R-:W-:Y:S01]  /*0850*/  IMAD.MOV R8, RZ, RZ, -R9 ;  /* 0x000000ffff087224 */ /* 0x000fe200078e0a09 */
[----:B------:R-:W1:Y:S02]  /*0860*/  LDCU UR56, c[0x0][0x3b0] ;  /* 0x00007600ff3877ac */ /* 0x000e640008000800 */
[----:B------:R-:W-:Y:S01]  /*0870*/  VIMNMX R13, PT, PT, R3, 0x1, PT ;  /* 0x00000001030d7848 */ /* 0x000fe20003fe0100 */
[----:B------:R-:W-:Y:S01]  /*0880*/  IMAD R8, R6, R8, R7 ;  /* 0x0000000806087224 */ /* 0x000fe200078e0207 */
[----:B------:R-:W1:Y:S02]  /*0890*/  LDCU UR49, c[0x0][0x3b0] ;  /* 0x00007600ff3177ac */ /* 0x000e640008000800 */
[----:B------:R-:W-:-:S02]  /*08a0*/  IABS R10, R13 ;  /* 0x0000000d000a7213 */ /* 0x000fc40000000000 */
[----:B------:R-:W-:Y:S01]  /*08b0*/  IABS R6, R8 ;  /* 0x0000000800067213 */ /* 0x000fe20000000000 */
[----:B------:R-:W1:Y:S01]  /*08c0*/  LDCU UR50, c[0x0][0x3b0] ;  /* 0x00007600ff3277ac */ /* 0x000e620008000800 */
[----:B------:R-:W2:Y:S01]  /*08d0*/  I2F.RP R0, R10 ;  /* 0x0000000a00007306 */ /* 0x000ea20000209400 */
[----:B------:R-:W1:Y:S01]  /*08e0*/  LDCU UR51, c[0x0][0x3b0] ;  /* 0x00007600ff3377ac */ /* 0x000e620008000800 */
[----:B------:R-:W1:Y:S01]  /*08f0*/  LDCU UR52, c[0x0][0x3b0] ;  /* 0x00007600ff3477ac */ /* 0x000e620008000800 */
[----:B------:R-:W1:Y:S05]  /*0900*/  LDCU UR57, c[0x0][0x3b0] ;  /* 0x00007600ff3977ac */ /* 0x000e6a0008000800 */
[----:B--2---:R-:W2:Y:S01]  /*0910*/  MUFU.RCP R0, R0 ;  /* 0x0000000000007308 */ /* 0x004ea20000001000 */
[----:B------:R-:W1:Y:S01]  /*0920*/  LDCU UR58, c[0x0][0x3b0] ;  /* 0x00007600ff3a77ac */ /* 0x000e620008000800 */
[----:B------:R-:W1:Y:S01]  /*0930*/  LDCU UR59, c[0x0][0x3b0] ;  /* 0x00007600ff3b77ac */ /* 0x000e620008000800 */
[----:B------:R-:W1:Y:S01]  /*0940*/  LDCU UR60, c[0x0][0x3b0] ;  /* 0x00007600ff3c77ac */ /* 0x000e620008000800 */
[----:B------:R-:W1:Y:S01]  /*0950*/  LDCU UR62, c[0x0][0x3b0] ;  /* 0x00007600ff3e77ac */ /* 0x000e620008000800 */
[----:B--2---:R-:W-:Y:S01]  /*0960*/  VIADD R2, R0, 0xffffffe ;  /* 0x0ffffffe00027836 */ /* 0x004fe20000000000 */
[----:B------:R-:W-:Y:S01]  /*0970*/  IABS R0, R5 ;  /* 0x0000000500007213 */ /* 0x000fe20000000000 */
[----:B------:R-:W2:Y:S02]  /*0980*/  LDCU UR63, c[0x0][0x3b0] ;  /* 0x00007600ff3f77ac */ /* 0x000ea40008000800 */
[----:B------:R1:W3:Y:S01]  /*0990*/  F2I.FTZ.U32.TRUNC.NTZ R3, R2 ;  /* 0x0000000200037305 */ /* 0x0002e2000021f000 */
[----:B------:R-:W2:Y:S01]  /*09a0*/  LDCU UR64, c[0x0][0x3b0] ;  /* 0x00007600ff4077ac */ /* 0x000ea20008000800 */
[----:B------:R-:W2:Y:S01]  /*09b0*/  LDCU UR61, c[0x0][0x3b0] ;  /* 0x00007600ff3d77ac */ /* 0x000ea20008000800 */
[----:B-1----:R-:W-:Y:S01]  /*09c0*/  IMAD.MOV.U32 R2, RZ, RZ, RZ ;  /* 0x000000ffff027224 */ /* 0x002fe200078e00ff */
[----:B------:R-:W1:Y:S01]  /*09d0*/  LDCU UR66, c[0x0][0x3b0] ;  /* 0x00007600ff4277ac */ /* 0x000e620008000800 */
[----:B------:R-:W1:Y:S01]  /*09e0*/  LDCU UR6, c[0x0][0x3a4] ;  /* 0x00007480ff0677ac */ /* 0x000e620008000800 */
[----:B---3--:R-:W-:Y:S01]  /*09f0*/  IMAD.MOV R11, RZ, RZ, -R3 ;  /* 0x000000ffff0b7224 */ /* 0x008fe200078e0a03 */
[----:B------:R-:W3:Y:S04]  /*0a00*/  LDCU UR65, c[0x0][0x3b0] ;  /* 0x00007600ff4177ac */ /* 0x000ee80008000800 */
[----:B------:R-:W-:-:S02]  /*0a10*/  MOV R7, R11 ;  /* 0x0000000b00077202 */ /* 0x000fc40000000f00 */
[----:B------:R-:W-:Y:S01]  /*0a20*/  IABS R11, R13 ;  /* 0x0000000d000b7213 */ /* 0x000fe20000000000 */
[----:B------:R-:W1:Y:S02]  /*0a30*/  LDCU.64 UR16, c[0x0][0x358] ;  /* 0x00006b00ff1077ac */ /* 0x000e640008000a00 */
[----:B------:R-:W-:-:S04]  /*0a40*/  IMAD R7, R7, R10, RZ ;  /* 0x0000000a07077224 */ /* 0x000fc800078e02ff */
[----:B------:R-:W-:-:S04]  /*0a50*/  IMAD.HI.U32 R3, R3, R7, R2 ;  /* 0x0000000703037227 */ /* 0x000fc800078e0002 */
[----:B------:R-:W-:Y:S01]  /*0a60*/  IMAD.MOV R7, RZ, RZ, -R11 ;  /* 0x000000ffff077224 */ /* 0x000fe200078e0a0b */
[----:B------:R-:W-:Y:S01]  /*0a70*/  IABS R11, R4 ;  /* 0x00000004000b7213 */ /* 0x000fe20000000000 */
[----:B------:R-:W-:-:S04]  /*0a80*/  IMAD.HI.U32 R2, R3, R6, RZ ;  /* 0x0000000603027227 */ /* 0x000fc800078e00ff */
[----:B------:R-:W-:Y:S02]  /*0a90*/  IMAD R3, R2, R7, R6 ;  /* 0x0000000702037224 */ /* 0x000fe400078e0206 */
[----:B------:R-:W1:Y:S01]  /*0aa0*/  I2F.RP R6, R11 ;  /* 0x0000000b00067306 */ /* 0x000e620000209400 */
[----:B------:R-:W-:Y:S02]  /*0ab0*/  BAR.SYNC.DEFER_BLOCKING 0x0 ;  /* 0x0000000000007b1d */ /* 0x000fe40000010000 */
[----:B------:R-:W-:-:S05]  /*0ac0*/  ISETP.GT.U32.AND P1, PT, R10, R3, PT ;  /* 0x000000030a00720c */ /* 0x000fca0003f24070 */
[----:B------:R-:W2:Y:S08]  /*0ad0*/  I2F.RP R7, R0 ;  /* 0x0000000000077306 */ /* 0x000eb00000209400 */
[----:B-1----:R-:W1:Y:S01]  /*0ae0*/  MUFU.RCP R6, R6 ;  /* 0x0000000600067308 */ /* 0x002e620000001000 */
[----:B------:R-:W-:Y:S01]  /*0af0*/  @!P1 IMAD.IADD R3, R3, 0x1, -R10 ;  /* 0x0000000103039824 */ /* 0x000fe200078e0a0a */
[----:B------:R-:W-:-:S02]  /*0b00*/  @!P1 IADD3 R2, PT, PT, R2, 0x1, RZ ;  /* 0x0000000102029810 */ /* 0x000fc40007ffe0ff */
[----:B------:R-:W-:Y:S02]  /*0b10*/  ISETP.NE.AND P1, PT, R13, RZ, PT ;  /* 0x000000ff0d00720c */ /* 0x000fe40003f25270 */
[----:B------:R-:W-:Y:S02]  /*0b20*/  ISETP.GE.U32.AND P0, PT, R3, R10, PT ;  /* 0x0000000a0300720c */ /* 0x000fe40003f06070 */
[----:B------:R-:W-:Y:S01]  /*0b30*/  LOP3.LUT R3, R8, R13, RZ, 0x3c, !PT ;  /* 0x0000000d08037212 */ /* 0x000fe200078e3cff */
[----:B--2---:R-:W2:Y:S03]  /*0b40*/  MUFU.RCP R7, R7 ;  /* 0x0000000700077308 */ /* 0x004ea60000001000 */
[----:B------:R-:W-:Y:S01]  /*0b50*/  ISETP.GE.AND P2, PT, R3, RZ, PT ;  /* 0x000000ff0300720c */ /* 0x000fe20003f46270 */
[----:B-1----:R-:W-:-:S06]  /*0b60*/  VIADD R3, R6, 0xffffffe ;  /* 0x0ffffffe06037836 */ /* 0x002fcc0000000000 */
[----:B------:R-:W-:Y:S01]  /*0b70*/  @P0 VIADD R2, R2, 0x1 ;  /* 0x0000000102020836 */ /* 0x000fe20000000000 */
[----:B------:R-:W1:Y:S03]  /*0b80*/  F2I.FTZ.U32.TRUNC.NTZ R3, R3 ;  /* 0x0000000300037305 */ /* 0x000e66000021f000 */
[----:B------:R-:W-:Y:S02]  /*0b90*/  IMAD.MOV.U32 R132, RZ, RZ, R2 ;  /* 0x000000ffff847224 */ /* 0x000fe400078e0002 */
[----:B--2---:R-:W-:-:S03]  /*0ba0*/  VIADD R7, R7, 0xffffffe ;  /* 0x0ffffffe07077836 */ /* 0x004fc60000000000 */
[----:B------:R-:W-:Y:S02]  /*0bb0*/  @!P2 IADD3 R132, PT, PT, -R132, RZ, RZ ;  /* 0x000000ff8484a210 */ /* 0x000fe40007ffe1ff */
[----:B------:R-:W-:Y:S01]  /*0bc0*/  @!P1 LOP3.LUT R132, RZ, R13, RZ, 0x33, !PT ;  /* 0x0000000dff849212 */ /* 0x000fe200078e33ff */
[----:B------:R-:W2:Y:S04]  /*0bd0*/  F2I.FTZ.U32.TRUNC.NTZ R7, R7 ;  /* 0x0000000700077305 */ /* 0x000ea8000021f000 */
[----:B------:R-:W-:Y:S02]  /*0be0*/  IMAD.MOV R2, RZ, RZ, -R132 ;  /* 0x000000ffff027224 */ /* 0x000fe400078e0a84 */
[----:B-1----:R-:W-:Y:S02]  /*0bf0*/  IMAD.MOV R6, RZ, RZ, -R3 ;  /* 0x000000ffff067224 */ /* 0x002fe400078e0a03 */
[----:B------:R-:W-:-:S02]  /*0c00*/  IMAD R2, R13, R2, R8 ;  /* 0x000000020d027224 */ /* 0x000fc400078e0208 */
[----:B------:R-:W-:Y:S01]  /*0c10*/  IMAD.SHL.U32 R132, R132, 0x40, RZ ;  /* 0x0000004084847824 */ /* 0x000fe200078e00ff */
[----:B------:R-:W-:Y:S01]  /*0c20*/  MOV R8, R6 ;  /* 0x0000000600087202 */ /* 0x000fe20000000f00 */
[----:B------:R-:W-:Y:S02]  /*0c30*/  IMAD.IADD R6, R9, 0x1, R2 ;  /* 0x0000000109067824 */ /* 0x000fe400078e0202 */
[----:B------:R-:W-:Y:S01]  /*0c40*/  IMAD.MOV.U32 R2, RZ, RZ, RZ ;  /* 0x000000ffff027224 */ /* 0x000fe200078e00ff */
[----:B------:R-:W-:Y:S01]  /*0c50*/  IADD3 R22, PT, PT, R132, 0xa, RZ ;  /* 0x0000000a84167810 */ /* 0x000fe20007ffe0ff */
[----:B------:R-:W-:Y:S01]  /*0c60*/  IMAD R9, R8, R11, RZ ;  /* 0x0000000b08097224 */ /* 0x000fe200078e02ff */
[----:B------:R-:W-:Y:S01]  /*0c70*/  IADD3 R26, PT, PT, R132, 0xf, RZ ;  /* 0x0000000f841a7810 */ /* 0x000fe20007ffe0ff */
[----:B------:R-:W-:Y:S02]  /*0c80*/  IMAD R78, R6, 0x100, R83 ;  /* 0x00000100064e7824 */ /* 0x000fe400078e0253 */
[----:B------:R-:W-:-:S02]  /*0c90*/  HFMA2 R6, -RZ, RZ, 0, 0 ;  /* 0x00000000ff067431 */ /* 0x000fc400000001ff */
[----:B------:R-:W-:Y:S01]  /*0ca0*/  IMAD.HI.U32 R3, R3, R9, R2 ;  /* 0x0000000903037227 */ /* 0x000fe200078e0002 */
[----:B--2---:R-:W-:Y:S02]  /*0cb0*/  IADD3 R9, PT, PT, RZ, -R7, RZ ;  /* 0x80000007ff097210 */ /* 0x004fe40007ffe0ff */
[----:B------:R-:W-:Y:S01]  /*0cc0*/  IABS R10, R78 ;  /* 0x0000004e000a7213 */ /* 0x000fe20000000000 */
[----:B------:R-:W-:Y:S01]  /*0cd0*/  VIADD R76, R78, 0x80 ;  /* 0x000000804e4c7836 */ /* 0x000fe20000000000 */
[----:B------:R-:W-:Y:S01]  /*0ce0*/  IABS R27, R26 ;  /* 0x0000001a001b7213 */ /* 0x000fe20000000000 */
[C---:B------:R-:W-:Y:S01]  /*0cf0*/  VIADD R15, R132.reuse, 0x3f ;  /* 0x0000003f840f7836 */ /* 0x040fe20000000000 */
[----:B------:R-:W-:Y:S01]  /*0d00*/  IADD3 R34, PT, PT, R132, 0x13, RZ ;  /* 0x0000001384227810 */ /* 0x000fe20007ffe0ff */
[----:B------:R-:W-:Y:S01]  /*0d10*/  IMAD R9, R9, R0, RZ ;  /* 0x0000000009097224 */ /* 0x000fe200078e02ff */
[----:B------:R-:W-:Y:S01]  /*0d20*/  IABS R12, R76 ;  /* 0x0000004c000c7213 */ /* 0x000fe20000000000 */
[----:B------:R-:W-:Y:S01]  /*0d30*/  IMAD.HI.U32 R8, R3, R10, RZ ;  /* 0x0000000a03087227 */ /* 0x000fe200078e00ff */
[----:B------:R-:W-:Y:S01]  /*0d40*/  IABS R13, R15 ;  /* 0x0000000f000d7213 */ /* 0x000fe20000000000 */
[----:B------:R-:W-:Y:S01]  /*0d50*/  STL [R1+0x960], R78 ;  /* 0x0009604e01007387 */ /* 0x000fe20000100800 */
[----:B------:R-:W-:Y:S01]  /*0d60*/  ISETP.GE.AND P2, PT, R15, RZ, PT ;  /* 0x000000ff0f00720c */ /* 0x000fe20003f46270 */
[----:B------:R-:W-:Y:S01]  /*0d70*/  IMAD.HI.U32 R2, R7, R9, R6 ;  /* 0x0000000907027227 */ /* 0x000fe200078e0006 */
[----:B------:R-:W-:Y:S01]  /*0d80*/  SHF.R.U32.HI R6, RZ, 0x5, R16 ;  /* 0x00000005ff067819 */ /* 0x000fe20000011610 */
[----:B------:R1:W-:Y:S01]  /*0d90*/  STL [R1+0x964], R76 ;  /* 0x0009644c01007387 */ /* 0x0003e20000100800 */
[----:B------:R-:W-:Y:S01]  /*0da0*/  IABS R31, R34 ;  /* 0x00000022001f7213 */ /* 0x000fe20000000000 */
[----:B------:R-:W-:Y:S01]  /*0db0*/  IMAD.MOV R8, RZ, RZ, -R8 ;  /* 0x000000ffff087224 */ /* 0x000fe200078e0a08 */
[----:B------:R-:W-:Y:S01]  /*0dc0*/  R2UR UR18, R6 ;  /* 0x00000000061272ca */ /* 0x000fe200000e0000 */
[----:B------:R-:W-:Y:S01]  /*0dd0*/  IMAD.HI.U32 R3, R3, R12, RZ ;  /* 0x0000000c03037227 */ /* 0x000fe200078e00ff */
[----:B------:R-:W-:-:S02]  /*0de0*/  IADD3 R37, PT, PT, R132, 0x16, RZ ;  /* 0x0000001684257810 */ /* 0x000fc40007ffe0ff */
[----:B------:R-:W-:Y:S01]  /*0df0*/  IADD3 R38, PT, PT, R132, 0x17, RZ ;  /* 0x0000001784267810 */ /* 0x000fe20007ffe0ff */
[----:B------:R-:W-:Y:S01]  /*0e00*/  IMAD.HI.U32 R7, R2, R13, RZ ;  /* 0x0000000d02077227 */ /* 0x000fe200078e00ff */
[C---:B------:R-:W-:Y:S02]  /*0e10*/  IADD3 R40, PT, PT, R132.reuse, 0x1a, RZ ;  /* 0x0000001a84287810 */ /* 0x040fe40007ffe0ff */
[C---:B------:R-:W-:Y:S01]  /*0e20*/  IADD3 R47, PT, PT, R132.reuse, 0x21, RZ ;  /* 0x00000021842f7810 */ /* 0x040fe20007ffe0ff */
[----:B------:R-:W-:Y:S01]  /*0e30*/  IMAD R6, R11, R8, R10 ;  /* 0x000000080b067224 */ /* 0x000fe200078e020a */
[----:B------:R-:W-:Y:S01]  /*0e40*/  IADD3 R8, PT, PT, -R7, RZ, RZ ;  /* 0x000000ff07087210 */ /* 0x000fe20007ffe1ff */
[----:B------:R-:W-:Y:S01]  /*0e50*/  IMAD.MOV R3, RZ, RZ, -R3 ;  /* 0x000000ffff037224 */ /* 0x000fe200078e0a03 */
[----:B------:R-:W-:Y:S01]  /*0e60*/  IABS R45, R47 ;  /* 0x0000002f002d7213 */ /* 0x000fe20000000000 */
[C---:B------:R-:W-:Y:S01]  /*0e70*/  VIADD R10, R132.reuse, 0x1 ;  /* 0x00000001840a7836 */ /* 0x040fe20000000000 */
[C---:B------:R-:W-:Y:S01]  /*0e80*/  ISETP.GT.U32.AND P1, PT, R11.reuse, R6, PT ;  /* 0x000000060b00720c */ /* 0x040fe20003f24070 */
[C---:B------:R-:W-:Y:S01]  /*0e90*/  IMAD R7, R11.reuse, R3, R12 ;  /* 0x000000030b077224 */ /* 0x040fe200078e020c */
[----:B------:R-:W-:Y:S01]  /*0ea0*/  IADD3 R52, PT, PT, R132, 0x2b, RZ ;  /* 0x0000002b84347810 */ /* 0x000fe20007ffe0ff */
[----:B------:R-:W-:Y:S01]  /*0eb0*/  IMAD R13, R0, R8, R13 ;  /* 0x00000008000d7224 */ /* 0x000fe200078e020d */
[----:B------:R-:W-:Y:S01]  /*0ec0*/  IABS R9, R10 ;  /* 0x0000000a00097213 */ /* 0x000fe20000000000 */
[C---:B------:R-:W-:Y:S01]  /*0ed0*/  VIADD R8, R132.reuse, 0x2 ;  /* 0x0000000284087836 */ /* 0x040fe20000000000 */
[C---:B------:R-:W-:Y:S01]  /*0ee0*/  ISETP.GT.U32.AND P3, PT, R11.reuse, R7, PT ;  /* 0x000000070b00720c */ /* 0x040fe20003f64070 */
[----:B------:R-:W-:Y:S01]  /*0ef0*/  VIADD R12, R132, 0x4 ;  /* 0x00000004840c7836 */ /* 0x000fe20000000000 */
[----:B------:R-:W-:Y:S01]  /*0f00*/  ISETP.GT.U32.AND P4, PT, R0, R13, PT ;  /* 0x0000000d0000720c */ /* 0x000fe20003f84070 */
[----:B------:R-:W-:Y:S01]  /*0f10*/  IMAD.HI.U32 R3, R2, R9, RZ ;  /* 0x0000000902037227 */ /* 0x000fe200078e00ff */
[----:B------:R-:W-:Y:S01]  /*0f20*/  IABS R15, R8 ;  /* 0x00000008000f7213 */ /* 0x000fe20000000000 */
[----:B------:R-:W-:Y:S01]  /*0f30*/  USHF.L.U32 UR4, UR18, 0x15, URZ ;  /* 0x0000001512047899 */ /* 0x000fe200080006ff */
[----:B------:R-:W-:Y:S01]  /*0f40*/  ISETP.GE.AND P0, PT, R10, RZ, PT ;  /* 0x000000ff0a00720c */ /* 0x000fe20003f06270 */
[----:B------:R-:W-:Y:S01]  /*0f50*/  IMAD.MOV R3, RZ, RZ, -R3 ;  /* 0x000000ffff037224 */ /* 0x000fe200078e0a03 */
[----:B------:R-:W-:Y:S01]  /*0f60*/  @!P1 IADD3 R6, PT, PT, R6, -R11, RZ ;  /* 0x8000000b06069210 */ /* 0x000fe20007ffe0ff */
[----:B------:R-:W-:Y:S01]  /*0f70*/  VIADD R10, R132, 0x3 ;  /* 0x00000003840a7836 */ /* 0x000fe20000000000 */
[----:B------:R-:W-:Y:S01]  /*0f80*/  IABS R19, R12 ;  /* 0x0000000c00137213 */ /* 0x000fe20000000000 */
[C---:B------:R-:W-:Y:S01]  /*0f90*/  IMAD R9, R0.reuse, R3, R9 ;  /* 0x0000000300097224 */ /* 0x040fe200078e0209 */
[----:B------:R-:W-:Y:S01]  /*0fa0*/  ISETP.GT.U32.AND P5, PT, R11, R6, PT ;  /* 0x000000060b00720c */ /* 0x000fe20003fa4070 */
[--C-:B------:R-:W-:Y:S01]  /*0fb0*/  @!P3 IMAD.IADD R7, R7, 0x1, -R11.reuse ;  /* 0x000000010707b824 */ /* 0x100fe200078e0a0b */
[----:B------:R-:W-:Y:S01]  /*0fc0*/  IABS R17, R10 ;  /* 0x0000000a00117213 */ /* 0x000fe20000000000 */
[--C-:B------:R-:W-:Y:S01]  /*0fd0*/  @!P4 IMAD.IADD R13, R13, 0x1, -R0.reuse ;  /* 0x000000010d0dc824 */ /* 0x100fe200078e0a00 */
[----:B------:R-:W-:Y:S01]  /*0fe0*/  ISETP.GT.U32.AND P3, PT, R0, R9, PT ;  /* 0x000000090000720c */ /* 0x000fe20003f64070 */
[----:B------:R-:W-:Y:S01]  /*0ff0*/  IMAD.HI.U32 R3, R2, R15, RZ ;  /* 0x0000000f02037227 */ /* 0x000fe200078e00ff */
[----:B------:R-:W-:Y:S01]  /*1000*/  ISETP.GT.U32.AND P1, PT, R11, R7, PT ;  /* 0x000000070b00720c */ /* 0x000fe20003f24070 */
[----:B------:R-:W-:Y:S01]  /*1010*/  ULOP3.LUT UR4, UR4, 0x600000, URZ, 0xc0, !UPT ;  /* 0x0060000004047892 */ /* 0x000fe2000f8ec0ff */
[----:B------:R-:W-:Y:S01]  /*1020*/  ISETP.GT.U32.AND P4, PT, R0, R13, PT ;  /* 0x0000000d0000720c */ /* 0x000fe20003f84070 */
[C---:B------:R-:W-:Y:S01]  /*1030*/  VIADD R18, R132.reuse, 0x6 ;  /* 0x0000000684127836 */ /* 0x040fe20000000000 */
[----:B------:R-:W-:Y:S01]  /*1040*/  IADD3 R3, PT, PT, -R3, RZ, RZ ;  /* 0x000000ff03037210 */ /* 0x000fe20007ffe1ff */
[----:B------:R-:W-:Y:S01]  /*1050*/  VIADD R14, R132, 0x5 ;  /* 0x00000005840e7836 */ /* 0x000fe20000000000 */
[----:B------:R-:W-:Y:S01]  /*1060*/  ISETP.GE.AND P6, PT, R8, RZ, PT ;  /* 0x000000ff0800720c */ /* 0x000fe20003fc6270 */
[----:B------:R-:W-:Y:S01]  /*1070*/  @!P5 IMAD.IADD R6, R6, 0x1, -R11 ;  /* 0x000000010606d824 */ /* 0x000fe200078e0a0b */
[----:B------:R-:W-:Y:S01]  /*1080*/  ISETP.GE.AND P5, PT, R10, RZ, PT ;  /* 0x000000ff0a00720c */ /* 0x000fe20003fa6270 */
[----:B------:R-:W-:Y:S01]  /*1090*/  IMAD R10, R0, R3, R15 ;  /* 0x00000003000a7224 */ /* 0x000fe200078e020f */
[----:B------:R-:W-:Y:S01]  /*10a0*/  IABS R15, R14 ;  /* 0x0000000e000f7213 */ /* 0x000fe20000000000 */
[----:B------:R-:W-:Y:S01]  /*10b0*/  @!P3 IMAD.IADD R9, R9, 0x1, -R0 ;  /* 0x000000010909b824 */ /* 0x000fe200078e0a00 */
[----:B------:R-:W-:Y:S01]  /*10c0*/  IABS R55, R52 ;  /* 0x0000003400377213 */ /* 0x000fe20000000000 */
[----:B------:R-:W-:Y:S01]  /*10d0*/  IMAD.HI.U32 R8, R2, R17, RZ ;  /* 0x0000001102087227 */ /* 0x000fe200078e00ff */
[----:B------:R-:W-:-:S02]  /*10e0*/  IADD3 R58, PT, PT, R132, 0x31, RZ ;  /* 0x00000031843a7810 */ /* 0x000fc40007ffe0ff */
[----:B------:R-:W-:Y:S01]  /*10f0*/  ISETP.GT.U32.AND P3, PT, R0, R9, PT ;  /* 0x000000090000720c */ /* 0x000fe20003f64070 */
[----:B------:R-:W-:Y:S01]  /*1100*/  IMAD.HI.U32 R3, R2, R19, RZ ;  /* 0x0000001302037227 */ /* 0x000fe200078e00ff */
[----:B------:R-:W-:Y:S02]  /*1110*/  @!P4 IADD3 R13, PT, PT, R13, -R0, RZ ;  /* 0x800000000d0dc210 */ /* 0x000fe40007ffe0ff */
[----:B------:R-:W-:Y:S01]  /*1120*/  ISETP.GT.U32.AND P4, PT, R0, R10, PT ;  /* 0x0000000a0000720c */ /* 0x000fe20003f84070 */
[----:B------:R-:W-:Y:S01]  /*1130*/  IMAD.MOV R8, RZ, RZ, -R8 ;  /* 0x000000ffff087224 */ /* 0x000fe200078e0a08 */
[----:B------:R-:W-:Y:S01]  /*1140*/  IADD3 R3, PT, PT, -R3, RZ, RZ ;  /* 0x000000ff03037210 */ /* 0x000fe20007ffe1ff */
[----:B------:R-:W-:Y:S01]  /*1150*/  @!P1 IMAD.IADD R7, R7, 0x1, -R11 ;  /* 0x0000000107079824 */ /* 0x000fe200078e0a0b */
[----:B------:R-:W-:Y:S01]  /*1160*/  ISETP.GE.AND P1, PT, R12, RZ, PT ;  /* 0x000000ff0c00720c */ /* 0x000fe20003f26270 */
[C---:B------:R-:W-:Y:S01]  /*1170*/  IMAD R11, R0.reuse, R8, R17 ;  /* 0x00000008000b7224 */ /* 0x040fe200078e0211 */
[----:B------:R-:W-:Y:S01]  /*1180*/  IABS R17, R18 ;  /* 0x0000001200117213 */ /* 0x000fe20000000000 */
[----:B------:R-:W-:Y:S01]  /*1190*/  IMAD.MOV.U32 R8, RZ, RZ, R13 ;  /* 0x000000ffff087224 */ /* 0x000fe200078e000d */
[----:B------:R-:W-:Y:S01]  /*11a0*/  IABS R61, R58 ;  /* 0x0000003a003d7213 */ /* 0x000fe20000000000 */
[----:B------:R-:W-:Y:S01]  /*11b0*/  IMAD R12, R0, R3, R19 ;  /* 0x00000003000c7224 */ /* 0x000fe200078e0213 */
[----:B------:R-:W-:Y:S01]  /*11c0*/  IADD3 R72, PT, PT, R132, 0x3d, RZ ;  /* 0x0000003d84487810 */ /* 0x000fe20007ffe0ff */
[----:B------:R-:W-:Y:S01]  /*11d0*/  @!P2 IMAD.MOV R8, RZ, RZ, -R8 ;  /* 0x000000ffff08a224 */ /* 0x000fe200078e0a08 */
[C---:B------:R-:W-:Y:S01]  /*11e0*/  ISETP.GT.U32.AND P2, PT, R0.reuse, R11, PT ;  /* 0x0000000b0000720c */ /* 0x040fe20003f44070 */
[----:B------:R-:W-:Y:S01]  /*11f0*/  @!P3 IMAD.IADD R9, R9, 0x1, -R0 ;  /* 0x000000010909b824 */ /* 0x000fe200078e0a00 */
[----:B------:R-:W-:Y:S01]  /*1200*/  ISETP.GT.U32.AND P3, PT, R0, R12, PT ;  /* 0x0000000c0000720c */ /* 0x000fe20003f64070 */
[----:B------:R-:W-:Y:S01]  /*1210*/  VIADD R20, R132, 0x7 ;  /* 0x0000000784147836 */ /* 0x000fe20000000000 */
[----:B------:R-:W-:Y:S01]  /*1220*/  @!P4 IADD3 R10, PT, PT, R10, -R0, RZ ;  /* 0x800000000a0ac210 */ /* 0x000fe20007ffe0ff */
[----:B------:R-:W-:Y:S01]  /*1230*/  IMAD.HI.U32 R13, R2, R17, RZ ;  /* 0x00000011020d7227 */ /* 0x000fe200078e00ff */
[----:B------:R-:W-:-:S02]  /*1240*/  IABS R81, R72 ;  /* 0x0000004800517213 */ /* 0x000fc40000000000 */
[----:B------:R-:W-:Y:S01]  /*1250*/  ISETP.GT.U32.AND P4, PT, R0, R10, PT ;  /* 0x0000000a0000720c */ /* 0x000fe20003f84070 */
[----:B------:R-:W-:Y:S01]  /*1260*/  @!P0 IMAD.MOV R9, RZ, RZ, -R9 ;  /* 0x000000ffff098224 */ /* 0x000fe200078e0a09 */
[----:B------:R-:W-:Y:S01]  /*1270*/  IABS R19, R20 ;  /* 0x0000001400137213 */ /* 0x000fe20000000000 */
[----:B------:R-:W-:Y:S01]  /*1280*/  IMAD.HI.U32 R3, R2, R15, RZ ;  /* 0x0000000f02037227 */ /* 0x000fe200078e00ff */
[----:B------:R-:W-:-:S03]  /*1290*/  ISETP.GE.AND P0, PT, R14, RZ, PT ;  /* 0x000000ff0e00720c */ /* 0x000fc60003f06270 */
[--C-:B------:R-:W-:Y:S01]  /*12a0*/  @!P2 IMAD.IADD R11, R11, 0x1, -R0.reuse ;  /* 0x000000010b0ba824 */ /* 0x100fe200078e0a00 */
[----:B------:R-:W-:Y:S01]  /*12b0*/  IADD3 R3, PT, PT, -R3, RZ, RZ ;  /* 0x000000ff03037210 */ /* 0x000fe20007ffe1ff */
[--C-:B------:R-:W-:Y:S02]  /*12c0*/  @!P3 IMAD.IADD R12, R12, 0x1, -R0.reuse ;  /* 0x000000010c0cb824 */ /* 0x100fe400078e0a00 */
[----:B------:R-:W-:Y:S01]  /*12d0*/  IMAD.HI.U32 R14, R2, R19, RZ ;  /* 0x00000013020e7227 */ /* 0x000fe200078e00ff */
[C---:B------:R-:W-:Y:S02]  /*12e0*/  ISETP.GT.U32.AND P2, PT, R0.reuse, R11, PT ;  /* 0x0000000b0000720c */ /* 0x040fe40003f44070 */
[----:B------:R-:W-:Y:S01]  /*12f0*/  ISETP.GT.U32.AND P3, PT, R0, R12, PT ;  /* 0x0000000c0000720c */ /* 0x000fe20003f64070 */
[----:B------:R-:W-:Y:S02]  /*1300*/  IMAD.MOV R16, RZ, RZ, -R13 ;  /* 0x000000ffff107224 */ /* 0x000fe400078e0a0d */
[----:B------:R-:W-:Y:S01]  /*1310*/  @!P4 IMAD.IADD R10, R10, 0x1, -R0 ;  /* 0x000000010a0ac824 */ /* 0x000fe200078e0a00 */
[----:B------:R-:W-:Y:S01]  /*1320*/  ISETP.GE.AND P4, PT, R18, RZ, PT ;  /* 0x000000ff1200720c */ /* 0x000fe20003f86270 */
[----:B------:R-:W-:Y:S01]  /*1330*/  IMAD R13, R0, R3, R15 ;  /* 0x00000003000d7224 */ /* 0x000fe200078e020f */
[----:B------:R-:W-:Y:S01]  /*1340*/  IADD3 R18, PT, PT, -R14, RZ, RZ ;  /* 0x000000ff0e127210 */ /* 0x000fe20007ffe1ff */
[----:B------:R-:W-:-:S02]  /*1350*/  IMAD R14, R0, R16, R17 ;  /* 0x00000010000e7224 */ /* 0x000fc400078e0211 */
[----:B------:R-:W-:Y:S02]  /*1360*/  @!P6 IMAD.MOV R10, RZ, RZ, -R10 ;  /* 0x000000ffff0ae224 */ /* 0x000fe400078e0a0a */
[C---:B------:R-:W-:Y:S01]  /*1370*/  IMAD R15, R0.reuse, R18, R19 ;  /* 0x00000012000f7224 */ /* 0x040fe200078e0213 */
[C---:B------:R-:W-:Y:S01]  /*1380*/  ISETP.GT.U32.AND P6, PT, R0.reuse, R14, PT ;  /* 0x0000000e0000720c */ /* 0x040fe20003fc4070 */
[--C-:B------:R-:W-:Y:S01]  /*1390*/  @!P2 IMAD.IADD R11, R11, 0x1, -R0.reuse ;  /* 0x000000010b0ba824 */ /* 0x100fe200078e0a00 */
[----:B------:R-:W-:Y:S01]  /*13a0*/  ISETP.GT.U32.AND P2, PT, R0, R13, PT ;  /* 0x0000000d0000720c */ /* 0x000fe20003f44070 */
[--C-:B------:R-:W-:Y:S01]  /*13b0*/  @!P3 IMAD.IADD R12, R12, 0x1, -R0.reuse ;  /* 0x000000010c0cb824 */ /* 0x100fe200078e0a00 */
[----:B------:R-:W-:Y:S01]  /*13c0*/  ISETP.GT.U32.AND P3, PT, R0, R15, PT ;  /* 0x0000000f0000720c */ /* 0x000fe20003f64070 */
[C---:B------:R-:W-:Y:S01]  /*13d0*/  VIADD R3, R132.reuse, 0x8 ;  /* 0x0000000884037836 */ /* 0x040fe20000000000 */
[----:B------:R-:W-:Y:S01]  /*13e0*/  @!P5 IADD3 R11, PT, PT, -R11, RZ, RZ ;  /* 0x000000ff0b0bd210 */ /* 0x000fe20007ffe1ff */
[----:B------:R-:W-:Y:S01]  /*13f0*/  VIADD R24, R132, 0xb ;  /* 0x0000000b84187836 */ /* 0x000fe20000000000 */
[----:B------:R-:W-:Y:S01]  /*1400*/  ISETP.GE.AND P5, PT, R20, RZ, PT ;  /* 0x000000ff1400720c */ /* 0x000fe20003fa6270 */
[C---:B------:R-:W-:Y:S01]  /*1410*/  VIADD R20, R132.reuse, 0x9 ;  /* 0x0000000984147836 */ /* 0x040fe20000000000 */
[----:B------:R-:W-:Y:S01]  /*1420*/  IABS R19, R3 ;  /* 0x0000000300137213 */ /* 0x000fe20000000000 */
[----:B------:R-:W-:Y:S01]  /*1430*/  VIADD R25, R132, 0xc ;  /* 0x0000000c84197836 */ /* 0x000fe20000000000 */
[----:B------:R-:W-:Y:S01]  /*1440*/  IABS R18, R22 ;  /* 0x0000001600127213 */ /* 0x000fe20000000000 */
[--C-:B------:R-:W-:Y:S01]  /*1450*/  @!P6 IMAD.IADD R14, R14, 0x1, -R0.reuse ;  /* 0x000000010e0ee824 */ /* 0x100fe200078e0a00 */
[----:B------:R-:W-:Y:S01]  /*1460*/  IABS R21, R20 ;  /* 0x0000001400157213 */ /* 0x000fe20000000000 */
[--C-:B------:R-:W-:Y:S01]  /*1470*/  @!P2 IMAD.IADD R13, R13, 0x1, -R0.reuse ;  /* 0x000000010d0da824 */ /* 0x100fe200078e0a00 */
[----:B------:R-:W-:Y:S01]  /*1480*/  ISETP.GE.AND P2, PT, R3, RZ, PT ;  /* 0x000000ff0300720c */ /* 0x000fe20003f46270 */
[----:B------:R-:W-:Y:S01]  /*1490*/  @!P3 IMAD.IADD R15, R15, 0x1, -R0 ;  /* 0x000000010f0fb824 */ /* 0x000fe200078e0a00 */
[----:B------:R-:W-:Y:S01]  /*14a0*/  ISETP.GT.U32.AND P3, PT, R0, R14, PT ;  /* 0x0000000e0000720c */ /* 0x000fe20003f64070 */
[----:B------:R-:W-:Y:S01]  /*14b0*/  IMAD.HI.U32 R17, R2, R21, RZ ;  /* 0x0000001502117227 */ /* 0x000fe200078e00ff */
[----:B------:R-:W-:-:S02]  /*14c0*/  ISETP.GT.U32.AND P6, PT, R0, R13, PT ;  /* 0x0000000d0000720c */ /* 0x000fc40003fc4070 */
[----:B------:R-:W-:Y:S01]  /*14d0*/  @!P1 IADD3 R12, PT, PT, -R12, RZ, RZ ;  /* 0x000000ff0c0c9210 */ /* 0x000fe20007ffe1ff */
[----:B------:R-:W-:Y:S01]  /*14e0*/  IMAD.MOV R17, RZ, RZ, -R17 ;  /* 0x000000ffff117224 */ /* 0x000fe200078e0a11 */
[----:B------:R-:W-:Y:S01]  /*14f0*/  ISETP.GT.U32.AND P1, PT, R0, R15, PT ;  /* 0x0000000f0000720c */ /* 0x000fe20003f24070 */
[----:B------:R-:W-:Y:S01]  /*1500*/  IMAD.HI.U32 R3, R2, R19, RZ ;  /* 0x0000001302037227 */ /* 0x000fe200078e00ff */
[----:B------:R-:W-:-:S03]  /*1510*/  IABS R23, R25 ;  /* 0x0000001900177213 */ /* 0x000fc60000000000 */
[----:B------:R-:W-:Y:S01]  /*1520*/  IMAD R17, R0, R17, R21 ;  /* 0x0000001100117224 */ /* 0x000fe200078e0215 */
[----:B------:R-:W-:Y:S01]  /*1530*/  IABS R21, R24 ;  /* 0x0000001800157213 */ /* 0x000fe20000000000 */
[----:B------:R-:W-:Y:S02]  /*1540*/  @!P3 IMAD.IADD R14, R14, 0x1, -R0 ;  /* 0x000000010e0eb824 */ /* 0x000fe400078e0a00 */
[----:B------:R-:W-:Y:S01]  /*1550*/  IMAD.MOV R3, RZ, RZ, -R3 ;  /* 0x000000ffff037224 */ /* 0x000fe200078e0a03 */
[C---:B------:R-:W-:Y:S01]  /*1560*/  ISETP.GT.U32.AND P3, PT, R0.reuse, R17, PT ;  /* 0x000000110000720c */ /* 0x040fe20003f64070 */
[----:B------:R-:W-:Y:S01]  /*1570*/  @!P4 IMAD.MOV R14, RZ, RZ, -R14 ;  /* 0x000000ffff0ec224 */ /* 0x000fe200078e0a0e */
[----:B------:R-:W-:Y:S01]  /*1580*/  @!P6 IADD3 R13, PT, PT, R13, -R0, RZ ;  /* 0x800000000d0de210 */ /* 0x000fe20007ffe0ff */
[----:B------:R-:W-:Y:S02]  /*1590*/  IMAD R16, R0, R3, R19 ;  /* 0x0000000300107224 */ /* 0x000fe400078e0213 */
[----:B------:R-:W-:-:S02]  /*15a0*/  IMAD.MOV.U32 R19, RZ, RZ, R18 ;  /* 0x000000ffff137224 */ /* 0x000fc400078e0012 */
[----:B------:R-:W-:Y:S01]  /*15b0*/  @!P1 IMAD.IADD R15, R15, 0x1, -R0 ;  /* 0x000000010f0f9824 */ /* 0x000fe200078e0a00 */
[----:B------:R-:W-:Y:S01]  /*15c0*/  ISETP.GT.U32.AND P6, PT, R0, R16, PT ;  /* 0x000000100000720c */ /* 0x000fe20003fc4070 */
[----:B------:R-:W-:Y:S01]  /*15d0*/  IMAD.HI.U32 R3, R2, R19, RZ ;  /* 0x0000001302037227 */ /* 0x000fe200078e00ff */
[----:B------:R-:W-:-:S03]  /*15e0*/  ISETP.GE.AND P1, PT, R20, RZ, PT ;  /* 0x000000ff1400720c */ /* 0x000fc60003f26270 */
[----:B------:R-:W-:Y:S01]  /*15f0*/  @!P3 IMAD.IADD R17, R17, 0x1, -R0 ;  /* 0x000000011111b824 */ /* 0x000fe200078e0a00 */
[----:B------:R-:W-:Y:S01]  /*1600*/  IADD3 R18, PT, PT, -R3, RZ, RZ ;  /* 0x000000ff03127210 */ /* 0x000fe20007ffe1ff */
[----:B------:R-:W-:-:S03]  /*1610*/  IMAD.HI.U32 R3, R2, R21, RZ ;  /* 0x0000001502037227 */ /* 0x000fc600078e00ff */
[C---:B------:R-:W-:Y:S01]  /*1620*/  ISETP.GT.U32.AND P3, PT, R0.reuse, R17, PT ;  /* 0x000000110000720c */ /* 0x040fe20003f64070 */
[----:B------:R-:W-:Y:S01]  /*1630*/  IMAD R18, R0, R18, R19 ;  /* 0x0000001200127224 */ /* 0x000fe200078e0213 */
[----:B------:R-:W-:Y:S01]  /*1640*/  IADD3 R3, PT, PT, -R3, RZ, RZ ;  /* 0x000000ff03037210 */ /* 0x000fe20007ffe1ff */
[----:B------:R-:W-:-:S03]  /*1650*/  IMAD.HI.U32 R19, R2, R23, RZ ;  /* 0x0000001702137227 */ /* 0x000fc600078e00ff */
[----:B------:R-:W-:Y:S01]  /*1660*/  ISETP.GT.U32.AND P4, PT, R0, R18, PT ;  /* 0x000000120000720c */ /* 0x000fe20003f84070 */
[--C-:B------:R-:W-:Y:S01]  /*1670*/  @!P6 IMAD.IADD R16, R16, 0x1, -R0.reuse ;  /* 0x000000011010e824 */ /* 0x100fe200078e0a00 */
[----:B------:R-:W-:Y:S01]  /*1680*/  ISETP.GE.AND P6, PT, R22, RZ, PT ;  /* 0x000000ff1600720c */ /* 0x000fe20003fc6270 */
[----:B------:R-:W-:Y:S02]  /*1690*/  IMAD.MOV R20, RZ, RZ, -R19 ;  /* 0x000000ffff147224 */ /* 0x000fe400078e0a13 */
[----:B------:R-:W-:Y:S01]  /*16a0*/  @!P0 IMAD.MOV R13, RZ, RZ, -R13 ;  /* 0x000000ffff0d8224 */ /* 0x000fe200078e0a0d */
[C---:B------:R-:W-:Y:S01]  /*16b0*/  ISETP.GT.U32.AND P0, PT, R0.reuse, R16, PT ;  /* 0x000000100000720c */ /* 0x040fe20003f04070 */
[C---:B------:R-:W-:Y:S02]  /*16c0*/  IMAD R19, R0.reuse, R3, R21 ;  /* 0x0000000300137224 */ /* 0x040fe400078e0215 */
[--C-:B------:R-:W-:Y:S02]  /*16d0*/  @!P3 IMAD.IADD R17, R17, 0x1, -R0.reuse ;  /* 0x000000011111b824 */ /* 0x100fe400078e0a00 */
[----:B------:R-:W-:Y:S01]  /*16e0*/  @!P5 IMAD.MOV R15, RZ, RZ, -R15 ;  /* 0x000000ffff0fd224 */ /* 0x000fe200078e0a0f */
[----:B------:R-:W-:Y:S01]  /*16f0*/  ISETP.GT.U32.AND P3, PT, R0, R19, PT ;  /* 0x000000130000720c */ /* 0x000fe20003f64070 */
[----:B------:R-:W-:Y:S01]  /*1700*/  VIADD R22, R132, 0xd ;  /* 0x0000000d84167836 */ /* 0x000fe20000000000 */
[----:B------:R-:W-:Y:S01]  /*1710*/  ISETP.GE.AND P5, PT, R24, RZ, PT ;  /* 0x000000ff1800720c */ /* 0x000fe20003fa6270 */
[----:B------:R-:W-:Y:S01]  /*1720*/  @!P4 IMAD.IADD R18, R18, 0x1, -R0 ;  /* 0x000000011212c824 */ /* 0x000fe200078e0a00 */
[----:B------:R-:W-:Y:S01]  /*1730*/  @!P1 IADD3 R17, PT, PT, -R17, RZ, RZ ;  /* 0x000000ff11119210 */ /* 0x000fe20007ffe1ff */
[----:B------:R-:W-:-:S02]  /*1740*/  VIADD R24, R132, 0xe ;  /* 0x0000000e84187836 */ /* 0x000fc40000000000 */
[----:B------:R-:W-:Y:S01]  /*1750*/  @!P0 IADD3 R16, PT, PT, R16, -R0, RZ ;  /* 0x8000000010108210 */ /* 0x000fe20007ffe0ff */
[----:B------:R-:W-:Y:S01]  /*1760*/  IMAD R20, R0, R20, R23 ;  /* 0x0000001400147224 */ /* 0x000fe200078e0217 */
[----:B------:R-:W-:Y:S01]  /*1770*/  IABS R23, R22 ;  /* 0x0000001600177213 */ /* 0x000fe20000000000 */
[----:B------:R-:W-:Y:S01]  /*1780*/  VIADD R30, R132, 0x11 ;  /* 0x00000011841e7836 */ /* 0x000fe20000000000 */
[----:B------:R-:W-:Y:S01]  /*1790*/  ISETP.GE.AND P0, PT, R25, RZ, PT ;  /* 0x000000ff1900720c */ /* 0x000fe20003f06270 */
[----:B------:R-:W-:Y:S01]  /*17a0*/  @!P2 IMAD.MOV R16, RZ, RZ, -R16 ;  /* 0x000000ffff10a224 */ /* 0x000fe200078e0a10 */
[----:B------:R-:W-:Y:S01]  /*17b0*/  ISETP.GT.U32.AND P2, PT, R0, R18, PT ;  /* 0x000000120000720c */ /* 0x000fe20003f44070 */
[----:B------:R-:W-:Y:S01]  /*17c0*/  @!P3 IMAD.IADD R19, R19, 0x1, -R0 ;  /* 0x000000011313b824 */ /* 0x000fe200078e0a00 */
[----:B------:R-:W-:Y:S01]  /*17d0*/  IABS R25, R24 ;  /* 0x0000001800197213 */ /* 0x000fe20000000000 */
[----:B------:R-:W-:Y:S01]  /*17e0*/  IMAD.HI.U32 R3, R2, R23, RZ ;  /* 0x0000001702037227 */ /* 0x000fe200078e00ff */
[----:B------:R-:W-:-:S02]  /*17f0*/  ISETP.GT.U32.AND P4, PT, R0, R20, PT ;  /* 0x000000140000720c */ /* 0x000fc40003f84070 */
[----:B------:R-:W-:Y:S01]  /*1800*/  ISETP.GT.U32.AND P1, PT, R0, R19, PT ;  /* 0x000000130000720c */ /* 0x000fe20003f24070 */
[----:B------:R-:W-:Y:S01]  /*1810*/  IMAD.HI.U32 R21, R2, R25, RZ ;  /* 0x0000001902157227 */ /* 0x000fe200078e00ff */
[----:B------:R-:W-:-:S03]  /*1820*/  ISETP.GE.AND P3, PT, R22, RZ, PT ;  /* 0x000000ff1600720c */ /* 0x000fc60003f66270 */
[----:B------:R-:W-:Y:S02]  /*1830*/  IMAD.MOV R3, RZ, RZ, -R3 ;  /* 0x000000ffff037224 */ /* 0x000fe400078e0a03 */
[----:B------:R-:W-:Y:S02]  /*1840*/  IMAD.MOV R22, RZ, RZ, -R21 ;  /* 0x000000ffff167224 */ /* 0x000fe400078e0a15 */
[----:B------:R-:W-:Y:S02]  /*1850*/  IMAD R21, R0, R3, R23 ;  /* 0x0000000300157224 */ /* 0x000fe400078e0217 */
[--C-:B------:R-:W-:Y:S01]  /*1860*/  @!P2 IMAD.IADD R18, R18, 0x1, -R0.reuse ;  /* 0x000000011212a824 */ /* 0x100fe200078e0a00 */
[----:B------:R-:W-:Y:S01]  /*1870*/  @!P4 IADD3 R20, PT, PT, R20, -R0, RZ ;  /* 0x800000001414c210 */ /* 0x000fe20007ffe0ff */
[----:B------:R-:W-:Y:S01]  /*1880*/  IMAD R22, R0, R22, R25 ;  /* 0x0000001600167224 */ /* 0x000fe200078e0219 */
[----:B------:R-:W-:Y:S01]  /*1890*/  ISETP.GE.AND P2, PT, R24, RZ, PT ;  /* 0x000000ff1800720c */ /* 0x000fe20003f46270 */
[----:B------:R-:W-:Y:S01]  /*18a0*/  @!P1 IMAD.IADD R19, R19, 0x1, -R0 ;  /* 0x0000000113139824 */ /* 0x000fe200078e0a00 */
[----:B------:R-:W-:Y:S01]  /*18b0*/  ISETP.GT.U32.AND P1, PT, R0, R21, PT ;  /* 0x000000150000720c */ /* 0x000fe20003f24070 */
[----:B------:R-:W-:Y:S01]  /*18c0*/  VIADD R23, R132, 0x10 ;  /* 0x0000001084177836 */ /* 0x000fe20000000000 */
[----:B------:R-:W-:Y:S01]  /*18d0*/  @!P6 IADD3 R18, PT, PT, -R18, RZ, RZ ;  /* 0x000000ff1212e210 */ /* 0x000fe20007ffe1ff */
[----:B------:R-:W-:Y:S01]  /*18e0*/  IMAD.HI.U32 R3, R2, R27, RZ ;  /* 0x0000001b02037227 */ /* 0x000fe200078e00ff */
[----:B------:R-:W-:-:S02]  /*18f0*/  ISETP.GT.U32.AND P6, PT, R0, R22, PT ;  /* 0x000000160000720c */ /* 0x000fc40003fc4070 */
[----:B------:R-:W-:Y:S01]  /*1900*/  ISETP.GT.U32.AND P4, PT, R0, R20, PT ;  /* 0x000000140000720c */ /* 0x000fe20003f84070 */
[----:B------:R-:W-:Y:S01]  /*1910*/  IMAD.MOV R3, RZ, RZ, -R3 ;  /* 0x000000ffff037224 */ /* 0x000fe200078e0a03 */
[----:B------:R-:W-:Y:S01]  /*1920*/  IABS R25, R23 ;  /* 0x0000001700197213 */ /* 0x000fe20000000000 */
[----:B------:R-:W-:Y:S02]  /*1930*/  VIADD R32, R132, 0x12 ;  /* 0x0000001284207836 */ /* 0x000fe40000000000 */
[----:B------:R-:W-:Y:S01]  /*1940*/  @!P5 IMAD.MOV R19, RZ, RZ, -R19 ;  /* 0x000000ffff13d224 */ /* 0x000fe200078e0a13 */
[----:B------:R-:W-:Y:S01]  /*1950*/  ISETP.GE.AND P5, PT, R26, RZ, PT ;  /* 0x000000ff1a00720c */ /* 0x000fe20003fa6270 */
[C---:B------:R-:W-:Y:S01]  /*1960*/  VIADD R35, R132.reuse, 0x14 ;  /* 0x0000001484237836 */ /* 0x040fe20000000000 */
[----:B------:R-:W-:Y:S01]  /*1970*/  @!P1 IADD3 R21, PT, PT, R21, -R0, RZ ;  /* 0x8000000015159210 */ /* 0x000fe20007ffe0ff */
[----:B------:R-:W-:Y:S01]  /*1980*/  VIADD R36, R132, 0x15 ;  /* 0x0000001584247836 */ /* 0x000fe20000000000 */
[----:B------:R-:W-:Y:S01]  /*1990*/  IABS R29, R32 ;  /* 0x00000020001d7213 */ /* 0x000fe20000000000 */
[--C-:B------:R-:W-:Y:S01]  /*19a0*/  @!P6 IMAD.IADD R22, R22, 0x1, -R0.reuse ;  /* 0x000000011616e824 */ /* 0x100fe200078e0a00 */
[----:B------:R-:W-:Y:S01]  /*19b0*/  ISETP.GT.U32.AND P1, PT, R0, R21, PT ;  /* 0x000000150000720c */ /* 0x000fe20003f24070 */
[----:B------:R-:W-:Y:S01]  /*19c0*/  @!P4 IMAD.IADD R20, R20, 0x1, -R0 ;  /* 0x000000011414c824 */ /* 0x000fe200078e0a00 */
[----:B------:R-:W-:Y:S01]  /*19d0*/  ISETP.GE.AND P4, PT, R23, RZ, PT ;  /* 0x000000ff1700720c */ /* 0x000fe20003f86270 */
[C---:B------:R-:W-:Y:S01]  /*19e0*/  IMAD R23, R0.reuse, R3, R27 ;  /* 0x0000000300177224 */ /* 0x040fe200078e021b */
[----:B------:R-:W-:Y:S01]  /*19f0*/  ISETP.GT.U32.AND P6, PT, R0, R22, PT ;  /* 0x000000160000720c */ /* 0x000fe20003fc4070 */
[----:B------:R-:W-:Y:S01]  /*1a00*/  IMAD.HI.U32 R3, R2, R25, RZ ;  /* 0x0000001902037227 */ /* 0x000fe200078e00ff */
[----:B------:R-:W-:-:S02]  /*1a10*/  IABS R27, R30 ;  /* 0x0000001e001b7213 */ /* 0x000fc40000000000 */
[----:B------:R-:W-:Y:S01]  /*1a20*/  IABS R33, R35 ;  /* 0x0000002300217213 */ /* 0x000fe20000000000 */
[----:B------:R-:W-:Y:S02]  /*1a30*/  IMAD.MOV R3, RZ, RZ, -R3 ;  /* 0x000000ffff037224 */ /* 0x000fe400078e0a03 */
[----:B------:R-:W-:Y:S02]  /*1a40*/  @!P0 IMAD.MOV R20, RZ, RZ, -R20 ;  /* 0x000000ffff148224 */ /* 0x000fe400078e0a14 */
[C---:B------:R-:W-:Y:S02]  /*1a50*/  IMAD R24, R0.reuse, R3, R25 ;  /* 0x0000000300187224 */ /* 0x040fe400078e0219 */
[----:B------:R-:W-:Y:S01]  /*1a60*/  @!P1 IMAD.IADD R21, R21, 0x1, -R0 ;  /* 0x0000000115159824 */ /* 0x000fe200078e0a00 */
[----:B------:R-:W-:Y:S01]  /*1a70*/  ISETP.GT.U32.AND P1, PT, R0, R23, PT ;  /* 0x000000170000720c */ /* 0x000fe20003f24070 */
[----:B------:R-:W-:-:S03]  /*1a80*/  IMAD.HI.U32 R3, R2, R27, RZ ;  /* 0x0000001b02037227 */ /* 0x000fc600078e00ff */
[----:B------:R-:W-:Y:S01]  /*1a90*/  @!P3 IADD3 R21, PT, PT, -R21, RZ, RZ ;  /* 0x000000ff1515b210 */ /* 0x000fe20007ffe1ff */
[----:B------:R-:W-:-:S04]  /*1aa0*/  IMAD.HI.U32 R25, R2, R29, RZ ;  /* 0x0000001d02197227 */ /* 0x000fc800078e00ff */
[--C-:B------:R-:W-:Y:S01]  /*1ab0*/  @!P6 IMAD.IADD R22, R22, 0x1, -R0.reuse ;  /* 0x000000011616e824 */ /* 0x100fe200078e0a00 */
[C---:B------:R-:W-:Y:S01]  /*1ac0*/  ISETP.GT.U32.AND P6, PT, R0.reuse, R24, PT ;  /* 0x000000180000720c */ /* 0x040fe20003fc4070 */
[----:B------:R-:W-:Y:S01]  /*1ad0*/  IMAD.MOV R3, RZ, RZ, -R3 ;  /* 0x000000ffff037224 */ /* 0x000fe200078e0a03 */
[----:B------:R-:W-:Y:S01]  /*1ae0*/  IADD3 R26, PT, PT, -R25, RZ, RZ ;  /* 0x000000ff191a7210 */ /* 0x000fe20007ffe1ff */
[----:B------:R-:W-:Y:S02]  /*1af0*/  @!P1 IMAD.IADD R23, R23, 0x1, -R0 ;  /* 0x0000000117179824 */ /* 0x000fe400078e0a00 */
[C---:B------:R-:W-:Y:S02]  /*1b00*/  IMAD R25, R0.reuse, R3, R27 ;  /* 0x0000000300197224 */ /* 0x040fe400078e021b */
[----:B------:R-:W-:Y:S01]  /*1b10*/  IMAD R26, R0, R26, R29 ;  /* 0x0000001a001a7224 */ /* 0x000fe200078e021d */
[----:B------:R-:W-:Y:S01]  /*1b20*/  IABS R29, R36 ;  /* 0x00000024001d7213 */ /* 0x000fe20000000000 */
[----:B------:R-:W-:Y:S01]  /*1b30*/  IMAD.HI.U32 R3, R2, R31, RZ ;  /* 0x0000001f02037227 */ /* 0x000fe200078e00ff */
[----:B------:R-:W-:-:S03]  /*1b40*/  ISETP.GT.U32.AND P1, PT, R0, R25, PT ;  /* 0x000000190000720c */ /* 0x000fc60003f24070 */
[----:B------:R-:W-:Y:S01]  /*1b50*/  @!P6 IMAD.IADD R24, R24, 0x1, -R0 ;  /* 0x000000011818e824 */ /* 0x000fe200078e0a00 */
[----:B------:R-:W-:Y:S01]  /*1b60*/  ISETP.GT.U32.AND P6, PT, R0, R26, PT ;  /* 0x0000001a0000720c */ /* 0x000fe20003fc4070 */
[----:B------:R-:W-:-:S03]  /*1b70*/  IMAD.HI.U32 R27, R2, R33, RZ ;  /* 0x00000021021b7227 */ /* 0x000fc600078e00ff */
[C---:B------:R-:W-:Y:S01]  /*1b80*/  ISETP.GT.U32.AND P0, PT, R0.reuse, R24, PT ;  /* 0x000000180000720c */ /* 0x040fe20003f04070 */
[----:B------:R-:W-:Y:S02]  /*1b90*/  IMAD.MOV R3, RZ, RZ, -R3 ;  /* 0x000000ffff037224 */ /* 0x000fe400078e0a03 */
[----:B------:R-:W-:Y:S02]  /*1ba0*/  IMAD.MOV R28, RZ, RZ, -R27 ;  /* 0x000000ffff1c7224 */ /* 0x000fe400078e0a1b */
[----:B------:R-:W-:Y:S01]  /*1bb0*/  @!P1 IADD3 R25, PT, PT, R25, -R0, RZ ;  /* 0x8000000019199210 */ /* 0x000fe20007ffe0ff */
[C---:B------:R-:W-:Y:S01]  /*1bc0*/  IMAD R27, R0.reuse, R3, R31 ;  /* 0x00000003001b7224 */ /* 0x040fe200078e021f */
[----:B------:R-:W-:Y:S01]  /*1bd0*/  ISETP.GT.U32.AND P1, PT, R0, R23, PT ;  /* 0x000000170000720c */ /* 0x000fe20003f24070 */
[----:B------:R-:W-:Y:S01]  /*1be0*/  IMAD.HI.U32 R3, R2, R29, RZ ;  /* 0x0000001d02037227 */ /* 0x000fe200078e00ff */
[----:B------:R-:W-:-:S03]  /*1bf0*/  IABS R31, R37 ;  /* 0x00000025001f7213 */ /* 0x000fc60000000000 */
[--C-:B------:R-:W-:Y:S01]  /*1c00*/  @!P6 IMAD.IADD R26, R26, 0x1, -R0.reuse ;  /* 0x000000011a1ae824 */ /* 0x100fe200078e0a00 */
[C---:B------:R-:W-:Y:S01]  /*1c10*/  ISETP.GT.U32.AND P6, PT, R0.reuse, R25, PT ;  /* 0x000000190000720c */ /* 0x040fe20003fc4070 */
[----:B------:R-:W-:Y:S02]  /*1c20*/  IMAD.MOV R3, RZ, RZ, -R3 ;  /* 0x000000ffff037224 */ /* 0x000fe400078e0a03 */
[C---:B------:R-:W-:Y:S01]  /*1c30*/  IMAD R28, R0.reuse, R28, R33 ;  /* 0x0000001c001c7224 */ /* 0x040fe200078e0221 */
[C---:B------:R-:W-:Y:S01]  /*1c40*/  ISETP.GT.U32.AND P3, PT, R0.reuse, R26, PT ;  /* 0x0000001a0000720c */ /* 0x040fe20003f64070 */
[C---:B------:R-:W-:Y:S01]  /*1c50*/  IMAD R29, R0.reuse, R3, R29 ;  /* 0x00000003001d7224 */ /* 0x040fe200078e021d */
[----:B------:R-:W-:Y:S01]  /*1c60*/  IABS R33, R38 ;  /* 0x0000002600217213 */ /* 0x000fe20000000000 */
[----:B------:R-:W-:Y:S01]  /*1c70*/  @!P1 IMAD.IADD R23, R23, 0x1, -R0 ;  /* 0x0000000117179824 */ /* 0x000fe200078e0a00 */
[C---:B------:R-:W-:Y:S01]  /*1c80*/  ISETP.GT.U32.AND P1, PT, R0.reuse, R28, PT ;  /* 0x0000001c0000720c */ /* 0x040fe20003f24070 */
[----:B------:R-:W-:Y:S01]  /*1c90*/  @!P2 IMAD.MOV R22, RZ, RZ, -R22 ;  /* 0x000000ffff16a224 */ /* 0x000fe200078e0a16 */
[----:B------:R-:W-:Y:S01]  /*1ca0*/  ISETP.GT.U32.AND P2, PT, R0, R27, PT ;  /* 0x0000001b0000720c */ /* 0x000fe20003f44070 */
[----:B------:R-:W-:Y:S01]  /*1cb0*/  IMAD.HI.U32 R3, R2, R31, RZ ;  /* 0x0000001f02037227 */ /* 0x000fe200078e00ff */
[----:B------:R-:W-:-:S03]  /*1cc0*/  @!P5 IADD3 R23, PT, PT, -R23, RZ, RZ ;  /* 0x000000ff1717d210 */ /* 0x000fc60007ffe1ff */
[--C-:B------:R-:W-:Y:S01]  /*1cd0*/  @!P6 IMAD.IADD R25, R25, 0x1, -R0.reuse ;  /* 0x000000011919e824 */ /* 0x100fe200078e0a00 */
[----:B------:R-:W-:Y:S01]  /*1ce0*/  ISETP.GT.U32.AND P6, PT, R0, R29, PT ;  /* 0x0000001d0000720c */ /* 0x000fe20003fc4070 */
[--C-:B------:R-:W-:Y:S01]  /*1cf0*/  @!P3 IMAD.IADD R26, R26, 0x1, -R0.reuse ;  /* 0x000000011a1ab824 */ /* 0x100fe200078e0a00 */
[----:B------:R-:W-:Y:S01]  /*1d00*/  ISETP.GE.AND P3, PT, R32, RZ, PT ;  /* 0x000000ff2000720c */ /* 0x000fe20003f66270 */
[--C-:B------:R-:W-:Y:S01]  /*1d10*/  @!P0 IMAD.IADD R24, R24, 0x1, -R0.reuse ;  /* 0x0000000118188824 */ /* 0x100fe200078e0a00 */
[----:B------:R-:W-:Y:S01]  /*1d20*/  ISETP.GE.AND P0, PT, R30, RZ, PT ;  /* 0x000000ff1e00720c */ /* 0x000fe20003f06270 */
[----:B------:R-:W-:Y:S02]  /*1d30*/  IMAD.MOV R3, RZ, RZ, -R3 ;  /* 0x000000ffff037224 */ /* 0x000fe400078e0a03 */
[----:B------:R-:W-:Y:S01]  /*1d40*/  @!P1 IMAD.IADD R28, R28, 0x1, -R0 ;  /* 0x000000011c1c9824 */ /* 0x000fe200078e0a00 */
[----:B------:R-:W-:Y:S01]  /*1d50*/  @!P2 IADD3 R27, PT, PT, R27, -R0, RZ ;  /* 0x800000001b1ba210 */ /* 0x000fe20007ffe0ff */
[C---:B------:R-:W-:Y:S01]  /*1d60*/  IMAD R30, R0.reuse, R3, R31 ;  /* 0x00000003001e7224 */ /* 0x040fe200078e021f */
[----:B------:R-:W-:Y:S01]  /*1d70*/  ISETP.GE.AND P1, PT, R35, RZ, PT ;  /* 0x000000ff2300720c */ /* 0x000fe20003f26270 */
[----:B------:R-:W-:Y:S01]  /*1d80*/  @!P4 IMAD.MOV R24, RZ, RZ, -R24 ;  /* 0x000000ffff18c224 */ /* 0x000fe200078e0a18 */
[C---:B------:R-:W-:Y:S01]  /*1d90*/  ISETP.GT.U32.AND P4, PT, R0.reuse, R28, PT ;  /* 0x0000001c0000720c */ /* 0x040fe20003f84070 */
[----:B------:R-:W-:Y:S01]  /*1da0*/  @!P6 IMAD.IADD R29, R29, 0x1, -R0 ;  /* 0x000000011d1de824 */ /* 0x000fe200078e0a00 */
[----:B------:R-:W-:Y:S01]  /*1db0*/  ISETP.GT.U32.AND P6, PT, R0, R27, PT ;  /* 0x0000001b0000720c */ /* 0x000fe20003fc4070 */
[----:B------:R-:W-:Y:S01]  /*1dc0*/  IMAD.HI.U32 R3, R2, R33, RZ ;  /* 0x0000002102037227 */ /* 0x000fe200078e00ff */
[----:B------:R-:W-:-:S02]  /*1dd0*/  @!P3 IADD3 R26, PT, PT, -R26, RZ, RZ ;  /* 0x000000ff1a1ab210 */ /* 0x000fc40007ffe1ff */
[C---:B------:R-:W-:Y:S01]  /*1de0*/  ISETP.GT.U32.AND P5, PT, R0.reuse, R29, PT ;  /* 0x0000001d0000720c */ /* 0x040fe20003fa4070 */
[----:B------:R-:W-:Y:S01]  /*1df0*/  IMAD.MOV R3, RZ, RZ, -R3 ;  /* 0x000000ffff037224 */ /* 0x000fe200078e0a03 */
[----:B------:R-:W-:Y:S01]  /*1e00*/  ISETP.GT.U32.AND P3, PT, R0, R30, PT ;  /* 0x0000001e0000720c */ /* 0x000fe20003f64070 */
[----:B------:R-:W-:Y:S01]  /*1e10*/  VIADD R32, R132, 0x18 ;  /* 0x0000001884207836 */ /* 0x000fe20000000000 */
[----:B------:R-:W-:Y:S01]  /*1e20*/  ISETP.GE.AND P2, PT, R34, RZ, PT ;  /* 0x000000ff2200720c */ /* 0x000fe20003f46270 */
[----:B------:R-:W-:Y:S02]  /*1e30*/  IMAD R31, R0, R3, R33 ;  /* 0x00000003001f7224 */ /* 0x000fe400078e0221 */
[--C-:B------:R-:W-:Y:S01]  /*1e40*/  @!P4 IMAD.IADD R28, R28, 0x1, -R0.reuse ;  /* 0x000000011c1cc824 */ /* 0x100fe200078e0a00 */
[----:B------:R-:W-:Y:S01]  /*1e50*/  IABS R35, R32 ;  /* 0x0000002000237213 */ /* 0x000fe20000000000 */
[--C-:B------:R-:W-:Y:S01]  /*1e60*/  @!P6 IMAD.IADD R27, R27, 0x1, -R0.reuse ;  /* 0x000000011b1be824 */ /* 0x100fe200078e0a00 */
[----:B------:R-:W-:Y:S01]  /*1e70*/  ISETP.GE.AND P4, PT, R38, RZ, PT ;  /* 0x000000ff2600720c */ /* 0x000fe20003f86270 */
[C---:B------:R-:W-:Y:S01]  /*1e80*/  VIADD R43, R132.reuse, 0x1c ;  /* 0x0000001c842b7836 */ /* 0x040fe20000000000 */
[----:B------:R-:W-:Y:S01]  /*1e90*/  IADD3 R38, PT, PT, R132, 0x19, RZ ;  /* 0x0000001984267810 */ /* 0x000fe20007ffe0ff */
[----:B------:R-:W-:Y:S01]  /*1ea0*/  @!P5 IMAD.IADD R29, R29, 0x1, -R0 ;  /* 0x000000011d1dd824 */ /* 0x000fe200078e0a00 */
[----:B------:R-:W-:Y:S01]  /*1eb0*/  ISETP.GT.U32.AND P5, PT, R0, R31, PT ;  /* 0x0000001f0000720c */ /* 0x000fe20003fa4070 */
[----:B------:R-:W-:Y:S01]  /*1ec0*/  IMAD.HI.U32 R3, R2, R35, RZ ;  /* 0x0000002302037227 */ /* 0x000fe200078e00ff */
[----:B------:R-:W-:-:S02]  /*1ed0*/  IABS R33, R38 ;  /* 0x0000002600217213 */ /* 0x000fc40000000000 */
[----:B------:R-:W-:Y:S01]  /*1ee0*/  ISETP.GE.AND P6, PT, R37, RZ, PT ;  /* 0x000000ff2500720c */ /* 0x000fe20003fc6270 */
[----:B------:R-:W-:Y:S01]  /*1ef0*/  IMAD.MOV R3, RZ, RZ, -R3 ;  /* 0x000000ffff037224 */ /* 0x000fe200078e0a03 */
[----:B------:R-:W-:Y:S01]  /*1f00*/  IABS R37, R40 ;  /* 0x0000002800257213 */ /* 0x000fe20000000000 */
[----:B------:R-:W-:Y:S01]  /*1f10*/  @!P3 IMAD.IADD R30, R30, 0x1, -R0 ;  /* 0x000000011e1eb824 */ /* 0x000fe200078e0a00 */
[----:B------:R-:W-:Y:S01]  /*1f20*/  ISETP.GE.AND P3, PT, R32, RZ, PT ;  /* 0x000000ff2000720c */ /* 0x000fe20003f66270 */
[----:B------:R-:W-:Y:S01]  /*1f30*/  IMAD R32, R0, R3, R35 ;  /* 0x0000000300207224 */ /* 0x000fe200078e0223 */
[----:B------:R-:W-:Y:S01]  /*1f40*/  IABS R41, R43 ;  /* 0x0000002b00297213 */ /* 0x000fe20000000000 */
[----:B------:R-:W-:-:S04]  /*1f50*/  IMAD.HI.U32 R3, R2, R33, RZ ;  /* 0x0000002102037227 */ /* 0x000fc800078e00ff */
[----:B------:R-:W-:Y:S01]  /*1f60*/  @!P2 IMAD.MOV R27, RZ, RZ, -R27 ;  /* 0x000000ffff1ba224 */ /* 0x000fe200078e0a1b */
[----:B------:R-:W-:Y:S01]  /*1f70*/  ISETP.GT.U32.AND P2, PT, R0, R30, PT ;  /* 0x0000001e0000720c */ /* 0x000fe20003f44070 */
[----:B------:R-:W-:Y:S01]  /*1f80*/  @!P5 IMAD.IADD R31, R31, 0x1, -R0 ;  /* 0x000000011f1fd824 */ /* 0x000fe200078e0a00 */
[----:B------:R-:W-:Y:S01]  /*1f90*/  IADD3 R3, PT, PT, -R3, RZ, RZ ;  /* 0x000000ff03037210 */ /* 0x000fe20007ffe1ff */
[----:B------:R-:W-:Y:S02]  /*1fa0*/  VIADD R42, R132, 0x1b ;  /* 0x0000001b842a7836 */ /* 0x000fe40000000000 */
[----:B------:R-:W-:Y:S01]  /*1fb0*/  IMAD.HI.U32 R35, R2, R41, RZ ;  /* 0x0000002902237227 */ /* 0x000fe200078e00ff */
[C---:B------:R-:W-:Y:S02]  /*1fc0*/  ISETP.GT.U32.AND P5, PT, R0.reuse, R31, PT ;  /* 0x0000001f0000720c */ /* 0x040fe40003fa4070 */
[----:B------:R-:W-:Y:S01]  /*1fd0*/  IABS R39, R42 ;  /* 0x0000002a00277213 */ /* 0x000fe20000000000 */
[----:B------:R-:W-:-:S02]  /*1fe0*/  IMAD R33, R0, R3, R33 ;  /* 0x0000000300217224 */ /* 0x000fc400078e0221 */
[----:B------:R-:W-:-:S04]  /*1ff0*/  IMAD.HI.U32 R3, R2, R37, RZ ;  /* 0x0000002502037227 */ /* 0x000fc800078e00ff */
[----:B------:R-:W-:Y:S01]  /*2000*/  @!P2 IMAD.IADD R30, R30, 0x1, -R0 ;  /* 0x000000011e1ea824 */ /* 0x000fe200078e0a00 */
[----:B------:R-:W-:Y:S01]  /*2010*/  IADD3 R3, PT, PT, -R3, RZ, RZ ;  /* 0x000000ff03037210 */ /* 0x000fe20007ffe1ff */
[----:B------:R-:W-:Y:S01]  /*2020*/  IMAD.HI.U32 R34, R2, R39, RZ ;  /* 0x0000002702227227 */ /* 0x000fe200078e00ff */
[----:B------:R-:W-:-:S03]  /*2030*/  ISETP.GT.U32.AND P2, PT, R0, R32, PT ;  /* 0x000000200000720c */ /* 0x000fc60003f44070 */
[----:B------:R-:W-:Y:S01]  /*2040*/  @!P0 IMAD.MOV R25, RZ, RZ, -R25 ;  /* 0x000000ffff198224 */ /* 0x000fe200078e0a19 */
[----:B------:R-:W-:Y:S01]  /*2050*/  ISETP.GE.AND P0, PT, R36, RZ, PT ;  /* 0x000000ff2400720c */ /* 0x000fe20003f06270 */
[----:B------:R-:W-:Y:S01]  /*2060*/  @!P5 IMAD.IADD R31, R31, 0x1, -R0 ;  /* 0x000000011f1fd824 */ /* 0x000fe200078e0a00 */
[C---:B------:R-:W-:Y:S01]  /*2070*/  ISETP.GT.U32.AND P5, PT, R0.reuse, R33, PT ;  /* 0x000000210000720c */ /* 0x040fe20003fa4070 */
[----:B------:R-:W-:Y:S02]  /*2080*/  IMAD.MOV R36, RZ, RZ, -R35 ;  /* 0x000000ffff247224 */ /* 0x000fe400078e0a23 */
[----:B------:R-:W-:Y:S01]  /*2090*/  IMAD.MOV R34, RZ, RZ, -R34 ;  /* 0x000000ffff227224 */ /* 0x000fe200078e0a22 */
[----:B------:R-:W-:Y:S01]  /*20a0*/  @!P4 IADD3 R31, PT, PT, -R31, RZ, RZ ;  /* 0x000000ff1f1fc210 */ /* 0x000fe20007ffe1ff */
[----:B------:R-:W-:Y:S01]  /*20b0*/  IMAD R35, R0, R3, R37 ;  /* 0x0000000300237224 */ /* 0x000fe200078e0225 */
[----:B------:R-:W-:Y:S01]  /*20c0*/  ISETP.GE.AND P4, PT, R40, RZ, PT ;  /* 0x000000ff2800720c */ /* 0x000fe20003f86270 */
[----:B------:R-:W-:-:S02]  /*20d0*/  IMAD R34, R0, R34, R39 ;  /* 0x0000002200227224 */ /* 0x000fc400078e0227 */
[----:B------:R-:W-:Y:S01]  /*20e0*/  @!P1 IMAD.MOV R28, RZ, RZ, -R28 ;  /* 0x000000ffff1c9224 */ /* 0x000fe200078e0a1c */
[C---:B------:R-:W-:Y:S01]  /*20f0*/  ISETP.GT.U32.AND P1, PT, R0.reuse, R35, PT ;  /* 0x000000230000720c */ /* 0x040fe20003f24070 */
[----:B------:R-:W-:Y:S01]  /*2100*/  @!P6 IMAD.MOV R30, RZ, RZ, -R30 ;  /* 0x000000ffff1ee224 */ /* 0x000fe200078e0a1e */
[----:B------:R-:W-:Y:S01]  /*2110*/  ISETP.GT.U32.AND P6, PT, R0, R34, PT ;  /* 0x000000220000720c */ /* 0x000fe20003fc4070 */
[--C-:B------:R-:W-:Y:S01]  /*2120*/  @!P2 IMAD.IADD R32, R32, 0x1, -R0.reuse ;  /* 0x000000012020a824 */ /* 0x100fe200078e0a00 */
[----:B------:R-:W-:Y:S01]  /*2130*/  @!P5 IADD3 R33, PT, PT, R33, -R0, RZ ;  /* 0x800000002121d210 */ /* 0x000fe20007ffe0ff */
[----:B------:R-:W-:Y:S01]  /*2140*/  VIADD R44, R132, 0x1d ;  /* 0x0000001d842c7836 */ /* 0x000fe20000000000 */
[----:B------:R-:W-:Y:S01]  /*2150*/  ISETP.GE.AND P2, PT, R38, RZ, PT ;  /* 0x000000ff2600720c */ /* 0x000fe20003f46270 */
[C---:B------:R-:W-:Y:S01]  /*2160*/  IMAD R36, R0.reuse, R36, R41 ;  /* 0x0000002400247224 */ /* 0x040fe200078e0229 */
[----:B------:R-:W-:Y:S01]  /*2170*/  ISETP.GT.U32.AND P5, PT, R0, R32, PT ;  /* 0x000000200000720c */ /* 0x000fe20003fa4070 */
[----:B------:R-:W-:Y:S01]  /*2180*/  @!P0 IMAD.MOV R29, RZ, RZ, -R29 ;  /* 0x000000ffff1d8224 */ /* 0x000fe200078e0a1d */
[----:B------:R-:W-:Y:S01]  /*2190*/  IABS R37, R44 ;  /* 0x0000002c00257213 */ /* 0x000fe20000000000 */
[----:B------:R-:W-:Y:S01]  /*21a0*/  VIADD R40, R132, 0x1e ;  /* 0x0000001e84287836 */ /* 0x000fe20000000000 */
[----:B------:R-:W-:Y:S01]  /*21b0*/  ISETP.GT.U32.AND P0, PT, R0, R33, PT ;  /* 0x000000210000720c */ /* 0x000fe20003f04070 */
[--C-:B------:R-:W-:Y:S01]  /*21c0*/  @!P1 IMAD.IADD R35, R35, 0x1, -R0.reuse ;  /* 0x0000000123239824 */ /* 0x100fe200078e0a00 */
[----:B------:R-:W-:Y:S01]  /*21d0*/  ISETP.GE.AND P1, PT, R43, RZ, PT ;  /* 0x000000ff2b00720c */ /* 0x000fe20003f26270 */
[----:B------:R-:W-:Y:S01]  /*21e0*/  @!P6 IMAD.IADD R34, R34, 0x1, -R0 ;  /* 0x000000012222e824 */ /* 0x000fe200078e0a00 */
[----:B------:R-:W-:Y:S01]  /*21f0*/  IABS R39, R40 ;  /* 0x0000002800277213 */ /* 0x000fe20000000000 */
[----:B------:R-:W-:Y:S01]  /*2200*/  IMAD.HI.U32 R3, R2, R37, RZ ;  /* 0x0000002502037227 */ /* 0x000fe200078e00ff */
[----:B------:R-:W-:-:S03]  /*2210*/  ISETP.GT.U32.AND P6, PT, R0, R35, PT ;  /* 0x000000230000720c */ /* 0x000fc60003fc4070 */
[----:B------:R-:W-:Y:S01]  /*2220*/  @!P5 IMAD.IADD R32, R32, 0x1, -R0 ;  /* 0x000000012020d824 */ /* 0x000fe200078e0a00 */
[C---:B------:R-:W-:Y:S01]  /*2230*/  ISETP.GT.U32.AND P5, PT, R0.reuse, R36, PT ;  /* 0x000000240000720c */ /* 0x040fe20003fa4070 */
[----:B------:R-:W-:Y:S02]  /*2240*/  IMAD.MOV R3, RZ, RZ, -R3 ;  /* 0x000000ffff037224 */ /* 0x000fe400078e0a03 */
[----:B------:R-:W-:Y:S01]  /*2250*/  @!P3 IMAD.MOV R32, RZ, RZ, -R32 ;  /* 0x000000ffff20b224 */ /* 0x000fe200078e0a20 */
[C---:B------:R-:W-:Y:S01]  /*2260*/  ISETP.GT.U32.AND P3, PT, R0.reuse, R34, PT ;  /* 0x000000220000720c */ /* 0x040fe20003f64070 */
[----:B------:R-:W-:Y:S01]  /*2270*/  IMAD R37, R0, R3, R37 ;  /* 0x0000000300257224 */ /* 0x000fe200078e0225 */
[-C--:B------:R-:W-:Y:S01]  /*2280*/  @!P0 IADD3 R33, PT, PT, R33, -R0.reuse, RZ ;  /* 0x8000000021218210 */ /* 0x080fe20007ffe0ff */
[----:B------:R-:W-:Y:S01]  /*2290*/  IMAD.HI.U32 R3, R2, R39, RZ ;  /* 0x0000002702037227 */ /* 0x000fe200078e00ff */
[----:B------:R-:W-:Y:S02]  /*22a0*/  ISETP.GE.AND P0, PT, R42, RZ, PT ;  /* 0x000000ff2a00720c */ /* 0x000fe40003f06270 */
[----:B------:R-:W-:Y:S01]  /*22b0*/  @!P2 IADD3 R33, PT, PT, -R33, RZ, RZ ;  /* 0x000000ff2121a210 */ /* 0x000fe20007ffe1ff */
[----:B------:R-:W-:Y:S01]  /*22c0*/  @!P6 IMAD.IADD R35, R35, 0x1, -R0 ;  /* 0x000000012323e824 */ /* 0x000fe200078e0a00 */
[----:B------:R-:W-:Y:S01]  /*22d0*/  ISETP.GT.U32.AND P6, PT, R0, R37, PT ;  /* 0x000000250000720c */ /* 0x000fe20003fc4070 */
[----:B------:R-:W-:Y:S01]  /*22e0*/  VIADD R42, R132, 0x1f ;  /* 0x0000001f842a7836 */ /* 0x000fe20000000000 */
[----:B------:R-:W-:Y:S01]  /*22f0*/  @!P5 IADD3 R36, PT, PT, R36, -R0, RZ ;  /* 0x800000002424d210 */ /* 0x000fe20007ffe0ff */
[----:B------:R-:W-:-:S02]  /*2300*/  IMAD.MOV R3, RZ, RZ, -R3 ;  /* 0x000000ffff037224 */ /* 0x000fc400078e0a03 */
[--C-:B------:R-:W-:Y:S01]  /*2310*/  @!P3 IMAD.IADD R34, R34, 0x1, -R0.reuse ;  /* 0x000000012222b824 */ /* 0x100fe200078e0a00 */
[C---:B------:R-:W-:Y:S01]  /*2320*/  ISETP.GT.U32.AND P5, PT, R0.reuse, R36, PT ;  /* 0x000000240000720c */ /* 0x040fe20003fa4070 */
[----:B------:R-:W-:Y:S01]  /*2330*/  IMAD R38, R0, R3, R39 ;  /* 0x0000000300267224 */ /* 0x000fe200078e0227 */
[----:B------:R-:W-:Y:S01]  /*2340*/  IABS R41, R42 ;  /* 0x0000002a00297213 */ /* 0x000fe20000000000 */
[----:B------:R-:W-:Y:S02]  /*2350*/  VIADD R46, R132, 0x20 ;  /* 0x00000020842e7836 */ /* 0x000fe40000000000 */
[----:B------:R-:W-:Y:S01]  /*2360*/  @!P4 IMAD.MOV R35, RZ, RZ, -R35 ;  /* 0x000000ffff23c224 */ /* 0x000fe200078e0a23 */
[----:B------:R-:W-:Y:S01]  /*2370*/  ISETP.GT.U32.AND P3, PT, R0, R38, PT ;  /* 0x000000260000720c */ /* 0x000fe20003f64070 */
[----:B------:R-:W-:Y:S01]  /*2380*/  @!P6 IMAD.IADD R37, R37, 0x1, -R0 ;  /* 0x000000012525e824 */ /* 0x000fe200078e0a00 */
[----:B------:R-:W-:Y:S01]  /*2390*/  ISETP.GE.AND P6, PT, R40, RZ, PT ;  /* 0x000000ff2800720c */ /* 0x000fe20003fc6270 */
[----:B------:R-:W-:Y:S01]  /*23a0*/  IMAD.HI.U32 R3, R2, R41, RZ ;  /* 0x0000002902037227 */ /* 0x000fe200078e00ff */
[----:B------:R-:W-:-:S02]  /*23b0*/  IABS R43, R46 ;  /* 0x0000002e002b7213 */ /* 0x000fc40000000000 */
[----:B------:R-:W-:Y:S01]  /*23c0*/  ISETP.GT.U32.AND P2, PT, R0, R37, PT ;  /* 0x000000250000720c */ /* 0x000fe20003f44070 */
[----:B------:R-:W-:Y:S01]  /*23d0*/  @!P5 IMAD.IADD R36, R36, 0x1, -R0 ;  /* 0x000000012424d824 */ /* 0x000fe200078e0a00 */
[----:B------:R-:W-:Y:S01]  /*23e0*/  IADD3 R39, PT, PT, -R3, RZ, RZ ;  /* 0x000000ff03277210 */ /* 0x000fe20007ffe1ff */
[----:B------:R-:W-:Y:S01]  /*23f0*/  IMAD.HI.U32 R40, R2, R45, RZ ;  /* 0x0000002d02287227 */ /* 0x000fe200078e00ff */
[----:B------:R-:W-:-:S03]  /*2400*/  ISETP.GE.AND P5, PT, R44, RZ, PT ;  /* 0x000000ff2c00720c */ /* 0x000fc60003fa6270 */
[----:B------:R-:W-:Y:S01]  /*2410*/  IMAD R39, R0, R39, R41 ;  /* 0x0000002700277224 */ /* 0x000fe200078e0229 */
[----:B------:R-:W-:Y:S01]  /*2420*/  IADD3 R41, PT, PT, -R40, RZ, RZ ;  /* 0x000000ff28297210 */ /* 0x000fe20007ffe1ff */
[--C-:B------:R-:W-:Y:S02]  /*2430*/  @!P3 IMAD.IADD R38, R38, 0x1, -R0.reuse ;  /* 0x000000012626b824 */ /* 0x100fe400078e0a00 */
[----:B------:R-:W-:Y:S01]  /*2440*/  IMAD.HI.U32 R3, R2, R43, RZ ;  /* 0x0000002b02037227 */ /* 0x000fe200078e00ff */
[C---:B------:R-:W-:Y:S02]  /*2450*/  ISETP.GT.U32.AND P4, PT, R0.reuse, R39, PT ;  /* 0x000000270000720c */ /* 0x040fe40003f84070 */
[C---:B------:R-:W-:Y:S01]  /*2460*/  ISETP.GT.U32.AND P3, PT, R0.reuse, R38, PT ;  /* 0x000000260000720c */ /* 0x040fe20003f64070 */
[----:B------:R-:W-:Y:S01]  /*2470*/  @!P2 IMAD.IADD R37, R37, 0x1, -R0 ;  /* 0x000000012525a824 */ /* 0x000fe200078e0a00 */
[----:B------:R-:W-:Y:S01]  /*2480*/  ISETP.GE.AND P2, PT, R47, RZ, PT ;  /* 0x000000ff2f00720c */ /* 0x000fe20003f46270 */
[----:B------:R-:W-:-:S02]  /*2490*/  IMAD R41, R0, R41, R45 ;  /* 0x0000002900297224 */ /* 0x000fc400078e022d */
[----:B------:R-:W-:Y:S01]  /*24a0*/  @!P0 IMAD.MOV R34, RZ, RZ, -R34 ;  /* 0x000000ffff228224 */ /* 0x000fe200078e0a22 */
[----:B------:R-:W-:Y:S01]  /*24b0*/  ISETP.GE.AND P0, PT, R42, RZ, PT ;  /* 0x000000ff2a00720c */ /* 0x000fe20003f06270 */
[----:B------:R-:W-:Y:S01]  /*24c0*/  @!P5 IMAD.MOV R37, RZ, RZ, -R37 ;  /* 0x000000ffff25d224 */ /* 0x000fe200078e0a25 */
[----:B------:R-:W-:Y:S01]  /*24d0*/  ISETP.GT.U32.AND P5, PT, R0, R41, PT ;  /* 0x000000290000720c */ /* 0x000fe20003fa4070 */
[----:B------:R-:W-:Y:S02]  /*24e0*/  IMAD.MOV R3, RZ, RZ, -R3 ;  /* 0x000000ffff037224 */ /* 0x000fe400078e0a03 */
[----:B------:R-:W-:Y:S01]  /*24f0*/  VIADD R42, R132, 0x22 ;  /* 0x00000022842a7836 */ /* 0x000fe20000000000 */
[----:B------:R-:W-:Y:S01]  /*2500*/  @!P4 IADD3 R39, PT, PT, R39, -R0, RZ ;  /* 0x800000002727c210 */ /* 0x000fe20007ffe0ff */
[----:B------:R-:W-:Y:S02]  /*2510*/  IMAD R40, R0, R3, R43 ;  /* 0x0000000300287224 */ /* 0x000fe400078e022b */
[----:B------:R-:W-:Y:S01]  /*2520*/  @!P1 IMAD.MOV R36, RZ, RZ, -R36 ;  /* 0x000000ffff249224 */ /* 0x000fe200078e0a24 */
[----:B------:R-:W-:Y:S01]  /*2530*/  IABS R43, R42 ;  /* 0x0000002a002b7213 */ /* 0x000fe20000000000 */
[----:B------:R-:W-:Y:S01]  /*2540*/  @!P3 IMAD.IADD R38, R38, 0x1, -R0 ;  /* 0x000000012626b824 */ /* 0x000fe200078e0a00 */
[----:B------:R-:W-:Y:S01]  /*2550*/  ISETP.GE.AND P1, PT, R46, RZ, PT ;  /* 0x000000ff2e00720c */ /* 0x000fe20003f26270 */
[----:B------:R-:W-:Y:S01]  /*2560*/  VIADD R44, R132, 0x23 ;  /* 0x00000023842c7836 */ /* 0x000fe20000000000 */
[----:B------:R-:W-:Y:S01]  /*2570*/  ISETP.GT.U32.AND P4, PT, R0, R39, PT ;  /* 0x000000270000720c */ /* 0x000fe20003f84070 */
[----:B------:R-:W-:Y:S01]  /*2580*/  VIADD R46, R132, 0x24 ;  /* 0x00000024842e7836 */ /* 0x000fe20000000000 */
[----:B------:R-:W-:Y:S01]  /*2590*/  ISETP.GT.U32.AND P3, PT, R0, R40, PT ;  /* 0x000000280000720c */ /* 0x000fe20003f64070 */
[----:B------:R-:W-:Y:S01]  /*25a0*/  IMAD.HI.U32 R3, R2, R43, RZ ;  /* 0x0000002b02037227 */ /* 0x000fe200078e00ff */
[----:B------:R-:W-:-:S02]  /*25b0*/  IABS R45, R44 ;  /* 0x0000002c002d7213 */ /* 0x000fc40000000000 */
[----:B------:R-:W-:Y:S01]  /*25c0*/  @!P6 IADD3 R38, PT, PT, -R38, RZ, RZ ;  /* 0x000000ff2626e210 */ /* 0x000fe20007ffe1ff */
[C---:B------:R-:W-:Y:S01]  /*25d0*/  VIADD R48, R132.reuse, 0x27 ;  /* 0x0000002784307836 */ /* 0x040fe20000000000 */
[----:B------:R-:W-:Y:S01]  /*25e0*/  @!P5 IADD3 R41, PT, PT, R41, -R0, RZ ;  /* 0x800000002929d210 */ /* 0x000fe20007ffe0ff */
[----:B------:R-:W-:Y:S01]  /*25f0*/  VIADD R50, R132, 0x29 ;  /* 0x0000002984327836 */ /* 0x000fe20000000000 */
[----:B------:R-:W-:Y:S01]  /*2600*/  ISETP.GE.AND P6, PT, R42, RZ, PT ;  /* 0x000000ff2a00720c */ /* 0x000fe20003fc6270 */
[----:B------:R-:W-:Y:S01]  /*2610*/  IMAD.MOV R42, RZ, RZ, -R3 ;  /* 0x000000ffff2a7224 */ /* 0x000fe200078e0a03 */
[----:B------:R-:W-:Y:S01]  /*2620*/  IABS R47, R46 ;  /* 0x0000002e002f7213 */ /* 0x000fe20000000000 */
[----:B------:R-:W-:Y:S01]  /*2630*/  IMAD.HI.U32 R3, R2, R45, RZ ;  /* 0x0000002d02037227 */ /* 0x000fe200078e00ff */
[C---:B------:R-:W-:Y:S02]  /*2640*/  ISETP.GT.U32.AND P5, PT, R0.reuse, R41, PT ;  /* 0x000000290000720c */ /* 0x040fe40003fa4070 */
[----:B------:R-:W-:Y:S01]  /*2650*/  IABS R51, R48 ;  /* 0x0000003000337213 */ /* 0x000fe20000000000 */
[----:B------:R-:W-:-:S02]  /*2660*/  IMAD R42, R0, R42, R43 ;  /* 0x0000002a002a7224 */ /* 0x000fc400078e022b */
[----:B------:R-:W-:-:S04]  /*2670*/  IMAD.HI.U32 R43, R2, R47, RZ ;  /* 0x0000002f022b7227 */ /* 0x000fc800078e00ff */
[----:B------:R-:W-:Y:S02]  /*2680*/  IMAD.MOV R3, RZ, RZ, -R3 ;  /* 0x000000ffff037224 */ /* 0x000fe400078e0a03 */
[--C-:B------:R-:W-:Y:S01]  /*2690*/  @!P4 IMAD.IADD R39, R39, 0x1, -R0.reuse ;  /* 0x000000012727c824 */ /* 0x100fe200078e0a00 */
[----:B------:R-:W-:Y:S01]  /*26a0*/  ISETP.GE.AND P4, PT, R44, RZ, PT ;  /* 0x000000ff2c00720c */ /* 0x000fe20003f86270 */
[----:B------:R-:W-:Y:S01]  /*26b0*/  @!P3 IMAD.IADD R40, R40, 0x1, -R0 ;  /* 0x000000012828b824 */ /* 0x000fe200078e0a00 */
[----:B------:R-:W-:Y:S01]  /*26c0*/  IADD3 R44, PT, PT, -R43, RZ, RZ ;  /* 0x000000ff2b2c7210 */ /* 0x000fe20007ffe1ff */
[C---:B------:R-:W-:Y:S01]  /*26d0*/  IMAD R43, R0.reuse, R3, R45 ;  /* 0x00000003002b7224 */ /* 0x040fe200078e022d */
[----:B------:R-:W-:Y:S01]  /*26e0*/  @!P5 IADD3 R41, PT, PT, R41, -R0, RZ ;  /* 0x800000002929d210 */ /* 0x000fe20007ffe0ff */
[----:B------:R-:W-:Y:S01]  /*26f0*/  @!P0 IMAD.MOV R39, RZ, RZ, -R39 ;  /* 0x000000ffff278224 */ /* 0x000fe200078e0a27 */
[C---:B------:R-:W-:Y:S01]  /*2700*/  ISETP.GT.U32.AND P3, PT, R0.reuse, R40, PT ;  /* 0x000000280000720c */ /* 0x040fe20003f64070 */
[C---:B------:R-:W-:Y:S01]  /*2710*/  IMAD R44, R0.reuse, R44, R47 ;  /* 0x0000002c002c7224 */ /* 0x040fe200078e022f */
[----:B------:R-:W-:Y:S01]  /*2720*/  ISETP.GT.U32.AND P5, PT, R0, R43, PT ;  /* 0x0000002b0000720c */ /* 0x000fe20003fa4070 */
[----:B------:R-:W-:Y:S01]  /*2730*/  VIADD R3, R132, 0x25 ;  /* 0x0000002584037836 */ /* 0x000fe20000000000 */
[C---:B------:R-:W-:Y:S01]  /*2740*/  ISETP.GT.U32.AND P0, PT, R0.reuse, R42, PT ;  /* 0x0000002a0000720c */ /* 0x040fe20003f04070 */
[----:B------:R-:W-:Y:S01]  /*2750*/  @!P2 IMAD.MOV R41, RZ, RZ, -R41 ;  /* 0x000000ffff29a224 */ /* 0x000fe200078e0a29 */
[----:B------:R-:W-:Y:S01]  /*2760*/  ISETP.GT.U32.AND P2, PT, R0, R44, PT ;  /* 0x0000002c0000720c */ /* 0x000fe20003f44070 */
[C---:B------:R-:W-:Y:S01]  /*2770*/  VIADD R54, R132.reuse, 0x2e ;  /* 0x0000002e84367836 */ /* 0x040fe20000000000 */
[----:B------:R-:W-:Y:S01]  /*2780*/  IABS R47, R3 ;  /* 0x00000003002f7213 */ /* 0x000fe20000000000 */
[----:B------:R-:W-:-:S02]  /*2790*/  VIADD R56, R132, 0x30 ;  /* 0x0000003084387836 */ /* 0x000fc40000000000 */
[----:B------:R-:W-:Y:S01]  /*27a0*/  VIADD R60, R132, 0x33 ;  /* 0x00000033843c7836 */ /* 0x000fe20000000000 */
[----:B------:R-:W-:Y:S01]  /*27b0*/  IABS R57, R54 ;  /* 0x0000003600397213 */ /* 0x000fe20000000000 */
[--C-:B------:R-:W-:Y:S01]  /*27c0*/  @!P3 IMAD.IADD R40, R40, 0x1, -R0.reuse ;  /* 0x000000012828b824 */ /* 0x100fe200078e0a00 */
[----:B------:R-:W-:Y:S01]  /*27d0*/  ISETP.GE.AND P3, PT, R46, RZ, PT ;  /* 0x000000ff2e00720c */ /* 0x000fe20003f66270 */
[----:B------:R-:W-:Y:S01]  /*27e0*/  VIADD R46, R132, 0x26 ;  /* 0x00000026842e7836 */ /* 0x000fe20000000000 */
[----:B------:R-:W-:Y:S01]  /*27f0*/  @!P5 IADD3 R43, PT, PT, R43, -R0, RZ ;  /* 0x800000002b2bd210 */ /* 0x000fe20007ffe0ff */
[----:B------:R-:W-:Y:S01]  /*2800*/  @!P0 IMAD.IADD R42, R42, 0x1, -R0 ;  /* 0x000000012a2a8824 */ /* 0x000fe200078e0a00 */
[----:B------:R-:W-:Y:S01]  /*2810*/  IABS R59, R56 ;  /* 0x00000038003b7213 */ /* 0x000fe20000000000 */
[----:B------:R-:W-:Y:S01]  /*2820*/  @!P1 IMAD.MOV R40, RZ, RZ, -R40 ;  /* 0x000000ffff289224 */ /* 0x000fe200078e0a28 */
[----:B------:R-:W-:Y:S01]  /*2830*/  ISETP.GT.U32.AND P5, PT, R0, R43, PT ;  /* 0x0000002b0000720c */ /* 0x000fe20003fa4070 */
[C---:B------:R-:W-:Y:S01]  /*2840*/  VIADD R64, R132.reuse, 0x39 ;  /* 0x0000003984407836 */ /* 0x040fe20000000000 */
[----:B------:R-:W-:Y:S01]  /*2850*/  IABS R49, R46 ;  /* 0x0000002e00317213 */ /* 0x000fe20000000000 */
[----:B------:R-:W-:Y:S01]  /*2860*/  VIADD R66, R132, 0x3a ;  /* 0x0000003a84427836 */ /* 0x000fe20000000000 */
[----:B------:R-:W-:Y:S01]  /*2870*/  ISETP.GT.U32.AND P0, PT, R0, R42, PT ;  /* 0x0000002a0000720c */ /* 0x000fe20003f04070 */
[----:B------:R-:W-:Y:S01]  /*2880*/  VIADD R68, R132, 0x3b ;  /* 0x0000003b84447836 */ /* 0x000fe20000000000 */
[----:B------:R-:W-:Y:S01]  /*2890*/  ISETP.GE.AND P1, PT, R3, RZ, PT ;  /* 0x000000ff0300720c */ /* 0x000fe20003f26270 */
[----:B------:R-:W-:Y:S01]  /*28a0*/  IMAD.HI.U32 R45, R2, R49, RZ ;  /* 0x00000031022d7227 */ /* 0x000fe200078e00ff */
[----:B------:R-:W-:-:S02]  /*28b0*/  @!P2 IADD3 R44, PT, PT, R44, -R0, RZ ;  /* 0x800000002c2ca210 */ /* 0x000fc40007ffe0ff */
[----:B------:R-:W-:Y:S01]  /*28c0*/  IABS R65, R60 ;  /* 0x0000003c00417213 */ /* 0x000fe20000000000 */
[----:B------:R-:W-:Y:S01]  /*28d0*/  IMAD.MOV R45, RZ, RZ, -R45 ;  /* 0x000000ffff2d7224 */ /* 0x000fe200078e0a2d */
[C---:B------:R-:W-:Y:S01]  /*28e0*/  ISETP.GT.U32.AND P2, PT, R0.reuse, R44, PT ;  /* 0x0000002c0000720c */ /* 0x040fe20003f44070 */
[--C-:B------:R-:W-:Y:S01]  /*28f0*/  @!P5 IMAD.IADD R43, R43, 0x1, -R0.reuse ;  /* 0x000000012b2bd824 */ /* 0x100fe200078e0a00 */
[----:B------:R-:W-:Y:S01]  /*2900*/  IABS R73, R64 ;  /* 0x0000004000497213 */ /* 0x000fe20000000000 */
[----:B------:R-:W-:Y:S01]  /*2910*/  IMAD R45, R0, R45, R49 ;  /* 0x0000002d002d7224 */ /* 0x000fe200078e0231 */
[----:B------:R-:W-:Y:S01]  /*2920*/  IABS R75, R66 ;  /* 0x00000042004b7213 */ /* 0x000fe20000000000 */
[----:B------:R-:W-:Y:S01]  /*2930*/  IMAD.HI.U32 R3, R2, R47, RZ ;  /* 0x0000002f02037227 */ /* 0x000fe200078e00ff */
[----:B------:R-:W-:Y:S02]  /*2940*/  @!P4 IADD3 R43, PT, PT, -R43, RZ, RZ ;  /* 0x000000ff2b2bc210 */ /* 0x000fe40007ffe1ff */
[----:B------:R-:W-:Y:S01]  /*2950*/  ISETP.GT.U32.AND P4, PT, R0, R45, PT ;  /* 0x0000002d0000720c */ /* 0x000fe20003f84070 */
[----:B------:R-:W-:Y:S01]  /*2960*/  @!P0 IMAD.IADD R42, R42, 0x1, -R0 ;  /* 0x000000012a2a8824 */ /* 0x000fe200078e0a00 */
[----:B------:R-:W-:Y:S01]  /*2970*/  ISETP.GE.AND P0, PT, R46, RZ, PT ;  /* 0x000000ff2e00720c */ /* 0x000fe20003f06270 */
[----:B------:R-:W-:Y:S01]  /*2980*/  IMAD.MOV R3, RZ, RZ, -R3 ;  /* 0x000000ffff037224 */ /* 0x000fe200078e0a03 */
[----:B------:R-:W-:Y:S01]  /*2990*/  IABS R77, R68 ;  /* 0x00000044004d7213 */ /* 0x000fe20000000000 */
[----:B------:R-:W-:-:S04]  /*29a0*/  IMAD.HI.U32 R46, R2, R51, RZ ;  /* 0x00000033022e7227 */ /* 0x000fc800078e00ff */
[C---:B------:R-:W-:Y:S02]  /*29b0*/  IMAD R3, R0.reuse, R3, R47 ;  /* 0x0000000300037224 */ /* 0x040fe400078e022f */
[----:B------:R-:W-:Y:S02]  /*29c0*/  IMAD.MOV R46, RZ, RZ, -R46 ;  /* 0x000000ffff2e7224 */ /* 0x000fe400078e0a2e */
[--C-:B------:R-:W-:Y:S01]  /*29d0*/  @!P4 IMAD.IADD R45, R45, 0x1, -R0.reuse ;  /* 0x000000012d2dc824 */ /* 0x100fe200078e0a00 */
[C---:B------:R-:W-:Y:S01]  /*29e0*/  ISETP.GT.U32.AND P5, PT, R0.reuse, R3, PT ;  /* 0x000000030000720c */ /* 0x040fe20003fa4070 */
[----:B------:R-:W-:Y:S01]  /*29f0*/  IMAD R47, R0, R46, R51 ;  /* 0x0000002e002f7224 */ /* 0x000fe200078e0233 */
[----:B------:R-:W-:Y:S01]  /*2a00*/  IABS R51, R50 ;  /* 0x0000003200337213 */ /* 0x000fe20000000000 */
[----:B------:R-:W-:Y:S01]  /*2a10*/  VIADD R46, R132, 0x28 ;  /* 0x00000028842e7836 */ /* 0x000fe20000000000 */
[----:B------:R-:W-:Y:S01]  /*2a20*/  ISETP.GT.U32.AND P4, PT, R0, R45, PT ;  /* 0x0000002d0000720c */ /* 0x000fe20003f84070 */
[----:B------:R-:W-:-:S02]  /*2a30*/  @!P2 IMAD.IADD R44, R44, 0x1, -R0 ;  /* 0x000000012c2ca824 */ /* 0x000fc400078e0a00 */
[----:B------:R-:W-:Y:S01]  /*2a40*/  @!P6 IMAD.MOV R42, RZ, RZ, -R42 ;  /* 0x000000ffff2ae224 */ /* 0x000fe200078e0a2a */
[----:B------:R-:W-:Y:S01]  /*2a50*/  IABS R49, R46 ;  /* 0x0000002e00317213 */ /* 0x000fe20000000000 */
[----:B------:R-:W-:Y:S01]  /*2a60*/  VIADD R70, R132, 0x3c ;  /* 0x0000003c84467836 */ /* 0x000fe20000000000 */
[----:B------:R-:W-:Y:S01]  /*2a70*/  ISETP.GE.AND P2, PT, R46, RZ, PT ;  /* 0x000000ff2e00720c */ /* 0x000fe20003f46270 */
[----:B------:R-:W-:Y:S01]  /*2a80*/  VIADD R74, R132, 0x3e ;  /* 0x0000003e844a7836 */ /* 0x000fe20000000000 */
[----:B------:R-:W-:Y:S01]  /*2a90*/  ISETP.GE.AND P6, PT, R48, RZ, PT ;  /* 0x000000ff3000720c */ /* 0x000fe20003fc6270 */
[----:B------:R-:W-:Y:S01]  /*2aa0*/  IMAD.HI.U32 R46, R2, R49, RZ ;  /* 0x00000031022e7227 */ /* 0x000fe200078e00ff */
[----:B------:R-:W-:Y:S02]  /*2ab0*/  @!P5 IADD3 R3, PT, PT, R3, -R0, RZ ;  /* 0x800000000303d210 */ /* 0x000fe40007ffe0ff */
[----:B------:R-:W-:Y:S01]  /*2ac0*/  @!P3 IADD3 R44, PT, PT, -R44, RZ, RZ ;  /* 0x000000ff2c2cb210 */ /* 0x000fe20007ffe1ff */
[----:B------:R-:W-:Y:S01]  /*2ad0*/  IMAD.MOV R46, RZ, RZ, -R46 ;  /* 0x000000ffff2e7224 */ /* 0x000fe200078e0a2e */
[C---:B------:R-:W-:Y:S01]  /*2ae0*/  ISETP.GT.U32.AND P5, PT, R0.reuse, R3, PT ;  /* 0x000000030000720c */ /* 0x040fe20003fa4070 */
[----:B------:R-:W-:Y:S01]  /*2af0*/  @!P4 IMAD.IADD R45, R45, 0x1, -R0 ;  /* 0x000000012d2dc824 */ /* 0x000fe200078e0a00 */
[C---:B------:R-:W-:Y:S01]  /*2b00*/  ISETP.GT.U32.AND P3, PT, R0.reuse, R47, PT ;  /* 0x0000002f0000720c */ /* 0x040fe20003f64070 */
[----:B------:R-:W-:Y:S01]  /*2b10*/  IMAD R49, R0, R46, R49 ;  /* 0x0000002e00317224 */ /* 0x000fe200078e0231 */
[----:B------:R-:W-:Y:S01]  /*2b20*/  IABS R79, R70 ;  /* 0x00000046004f7213 */ /* 0x000fe20000000000 */
[----:B------:R-:W-:Y:S01]  /*2b30*/  IMAD.HI.U32 R48, R2, R51, RZ ;  /* 0x0000003302307227 */ /* 0x000fe200078e00ff */
[----:B------:R-:W-:-:S02]  /*2b40*/  IABS R85, R74 ;  /* 0x0000004a00557213 */ /* 0x000fc40000000000 */
[----:B------:R-:W-:Y:S01]  /*2b50*/  ISETP.GT.U32.AND P4, PT, R0, R49, PT ;  /* 0x000000310000720c */ /* 0x000fe20003f84070 */
[----:B------:R-:W-:-:S04]  /*2b60*/  IMAD.MOV R48, RZ, RZ, -R48 ;  /* 0x000000ffff307224 */ /* 0x000fc800078e0a30 */
[--C-:B------:R-:W-:Y:S01]  /*2b70*/  @!P5 IMAD.IADD R3, R3, 0x1, -R0.reuse ;  /* 0x000000010303d824 */ /* 0x100fe200078e0a00 */
[----:B------:R-:W-:Y:S01]  /*2b80*/  ISETP.GE.AND P5, PT, R50, RZ, PT ;  /* 0x000000ff3200720c */ /* 0x000fe20003fa6270 */
[----:B------:R-:W-:Y:S02]  /*2b90*/  VIADD R50, R132, 0x2a ;  /* 0x0000002a84327836 */ /* 0x000fe40000000000 */
[----:B------:R-:W-:Y:S01]  /*2ba0*/  IMAD R51, R0, R48, R51 ;  /* 0x0000003000337224 */ /* 0x000fe200078e0233 */
[----:B------:R-:W-:Y:S01]  /*2bb0*/  MOV R48, R45 ;  /* 0x0000002d00307202 */ /* 0x000fe20000000f00 */
[----:B------:R-:W-:Y:S01]  /*2bc0*/  IMAD.MOV.U32 R46, RZ, RZ, R3 ;  /* 0x000000ffff2e7224 */ /* 0x000fe200078e0003 */
[----:B------:R-:W-:Y:S01]  /*2bd0*/  IABS R53, R50 ;  /* 0x0000003200357213 */ /* 0x000fe20000000000 */
[----:B------:R-:W-:Y:S01]  /*2be0*/  @!P4 IMAD.IADD R49, R49, 0x1, -R0 ;  /* 0x000000013131c824 */ /* 0x000fe200078e0a00 */
[----:B------:R-:W-:Y:S01]  /*2bf0*/  ISETP.GE.AND P4, PT, R50, RZ, PT ;  /* 0x000000ff3200720c */ /* 0x000fe20003f86270 */
[----:B------:R-:W-:-:S02]  /*2c00*/  @!P0 IMAD.MOV R48, RZ, RZ, -R48 ;  /* 0x000000ffff308224 */ /* 0x000fc400078e0a30 */
[----:B------:R-:W-:Y:S01]  /*2c10*/  @!P1 IMAD.MOV R46, RZ, RZ, -R46 ;  /* 0x000000ffff2e9224 */ /* 0x000fe200078e0a2e */
[----:B------:R-:W-:Y:S01]  /*2c20*/  ISETP.GT.U32.AND P0, PT, R0, R49, PT ;  /* 0x000000310000720c */ /* 0x000fe20003f04070 */
[----:B------:R-:W-:Y:S01]  /*2c30*/  IMAD.HI.U32 R3, R2, R53, RZ ;  /* 0x0000003502037227 */ /* 0x000fe200078e00ff */
[----:B------:R-:W-:-:S03]  /*2c40*/  ISETP.GT.U32.AND P1, PT, R0, R51, PT ;  /* 0x000000330000720c */ /* 0x000fc60003f24070 */
[----:B------:R-:W-:Y:S02]  /*2c50*/  IMAD.MOV R3, RZ, RZ, -R3 ;  /* 0x000000ffff037224 */ /* 0x000fe400078e0a03 */
[--C-:B------:R-:W-:Y:S02]  /*2c60*/  @!P3 IMAD.IADD R47, R47, 0x1, -R0.reuse ;  /* 0x000000012f2fb824 */ /* 0x100fe400078e0a00 */
[----:B------:R-:W-:Y:S02]  /*2c70*/  IMAD R3, R0, R3, R53 ;  /* 0x0000000300037224 */ /* 0x000fe400078e0235 */
[----:B------:R-:W-:Y:S01]  /*2c80*/  IMAD.HI.U32 R45, R2, R55, RZ ;  /* 0x00000037022d7227 */ /* 0x000fe200078e00ff */
[C---:B------:R-:W-:Y:S02]  /*2c90*/  ISETP.GT.U32.AND P3, PT, R0.reuse, R47, PT ;  /* 0x0000002f0000720c */ /* 0x040fe40003f64070 */
[----:B------:R-:W-:Y:S01]  /*2ca0*/  @!P0 IADD3 R49, PT, PT, R49, -R0, RZ ;  /* 0x8000000031318210 */ /* 0x000fe20007ffe0ff */
[----:B------:R-:W-:Y:S01]  /*2cb0*/  @!P1 IMAD.IADD R51, R51, 0x1, -R0 ;  /* 0x0000000133339824 */ /* 0x000fe200078e0a00 */
[----:B------:R-:W-:Y:S01]  /*2cc0*/  ISETP.GT.U32.AND P0, PT, R0, R3, PT ;  /* 0x000000030000720c */ /* 0x000fe20003f04070 */
[----:B------:R-:W-:Y:S01]  /*2cd0*/  VIADD R50, R132, 0x2c ;  /* 0x0000002c84327836 */ /* 0x000fe20000000000 */
[----:B------:R-:W-:Y:S01]  /*2ce0*/  IADD3 R45, PT, PT, -R45, RZ, RZ ;  /* 0x000000ff2d2d7210 */ /* 0x000fe20007ffe1ff */
[----:B------:R-:W-:Y:S01]  /*2cf0*/  @!P2 IMAD.MOV R49, RZ, RZ, -R49 ;  /* 0x000000ffff31a224 */ /* 0x000fe200078e0a31 */
[----:B------:R-:W-:-:S02]  /*2d00*/  ISETP.GT.U32.AND P1, PT, R0, R51, PT ;  /* 0x000000330000720c */ /* 0x000fc40003f24070 */
[----:B------:R-:W-:Y:S01]  /*2d10*/  IABS R53, R50 ;  /* 0x0000003200357213 */ /* 0x000fe20000000000 */
[----:B------:R-:W-:Y:S02]  /*2d20*/  IMAD R45, R0, R45, R55 ;  /* 0x0000002d002d7224 */ /* 0x000fe400078e0237 */
[--C-:B------:R-:W-:Y:S01]  /*2d30*/  @!P3 IMAD.IADD R47, R47, 0x1, -R0.reuse ;  /* 0x000000012f2fb824 */ /* 0x100fe200078e0a00 */
[----:B------:R-:W-:Y:S01]  /*2d40*/  ISETP.GE.AND P3, PT, R52, RZ, PT ;  /* 0x000000ff3400720c */ /* 0x000fe20003f66270 */
[----:B------:R-:W-:Y:S02]  /*2d50*/  VIADD R52, R132, 0x2d ;  /* 0x0000002d84347836 */ /* 0x000fe40000000000 */
[----:B------:R-:W-:Y:S02]  /*2d60*/  @!P0 IMAD.IADD R3, R3, 0x1, -R0 ;  /* 0x0000000103038824 */ /* 0x000fe400078e0a00 */
[----:B------:R-:W-:Y:S01]  /*2d70*/  @!P6 IMAD.MOV R47, RZ, RZ, -R47 ;  /* 0x000000ffff2fe224 */ /* 0x000fe200078e0a2f */
[----:B------:R-:W-:Y:S01]  /*2d80*/  ISETP.GE.AND P6, PT, R50, RZ, PT ;  /* 0x000000ff3200720c */ /* 0x000fe20003fc6270 */
[----:B------:R-:W-:Y:S01]  /*2d90*/  IMAD.HI.U32 R50, R2, R53, RZ ;  /* 0x0000003502327227 */ /* 0x000fe200078e00ff */
[----:B------:R-:W-:-:S02]  /*2da0*/  @!P1 IADD3 R51, PT, PT, R51, -R0, RZ ;  /* 0x8000000033339210 */ /* 0x000fc40007ffe0ff */
[C---:B------:R-:W-:Y:S02]  /*2db0*/  ISETP.GT.U32.AND P0, PT, R0.reuse, R3, PT ;  /* 0x000000030000720c */ /* 0x040fe40003f04070 */
[----:B------:R-:W-:Y:S01]  /*2dc0*/  ISETP.GT.U32.AND P1, PT, R0, R45, PT ;  /* 0x0000002d0000720c */ /* 0x000fe20003f24070 */
[----:B------:R-:W-:Y:S01]  /*2dd0*/  @!P5 IMAD.MOV R51, RZ, RZ, -R51 ;  /* 0x000000ffff33d224 */ /* 0x000fe200078e0a33 */
[----:B------:R-:W-:Y:S02]  /*2de0*/  IABS R55, R52 ;  /* 0x0000003400377213 */ /* 0x000fe40000000000 */
[----:B------:R-:W-:Y:S02]  /*2df0*/  ISETP.GE.AND P2, PT, R52, RZ, PT ;  /* 0x000000ff3400720c */ /* 0x000fe40003f46270 */
[----:B------:R-:W-:Y:S01]  /*2e00*/  IADD3 R50, PT, PT, -R50, RZ, RZ ;  /* 0x000000ff32327210 */ /* 0x000fe20007ffe1ff */
[----:B------:R-:W-:Y:S01]  /*2e10*/  IMAD.HI.U32 R52, R2, R55, RZ ;  /* 0x0000003702347227 */ /* 0x000fe200078e00ff */
[----:B------:R-:W-:-:S03]  /*2e20*/  ISETP.GE.AND P5, PT, R54, RZ, PT ;  /* 0x000000ff3600720c */ /* 0x000fc60003fa6270 */
[--C-:B------:R-:W-:Y:S02]  /*2e30*/  @!P0 IMAD.IADD R3, R3, 0x1, -R0.reuse ;  /* 0x0000000103038824 */ /* 0x100fe400078e0a00 */
[----:B------:R-:W-:Y:S02]  /*2e40*/  @!P1 IMAD.IADD R45, R45, 0x1, -R0 ;  /* 0x000000012d2d9824 */ /* 0x000fe400078e0a00 */
[----:B------:R-:W-:Y:S02]  /*2e50*/  IMAD.MOV R52, RZ, RZ, -R52 ;  /* 0x000000ffff347224 */ /* 0x000fe400078e0a34 */
[C---:B------:R-:W-:Y:S01]  /*2e60*/  IMAD R53, R0.reuse, R50, R53 ;  /* 0x0000003200357224 */ /* 0x040fe200078e0235 */
[----:B------:R-:W-:Y:S01]  /*2e70*/  MOV R50, R3 ;  /* 0x0000000300327202 */ /* 0x000fe20000000f00 */
[C---:B------:R-:W-:Y:S01]  /*2e80*/  IMAD R55, R0.reuse, R52, R55 ;  /* 0x0000003400377224 */ /* 0x040fe200078e0237 */
[----:B------:R-:W-:Y:S01]  /*2e90*/  ISETP.GT.U32.AND P1, PT, R0, R45, PT ;  /* 0x0000002d0000720c */ /* 0x000fe20003f24070 */
[----:B------:R-:W-:Y:S01]  /*2ea0*/  VIADD R3, R132, 0x2f ;  /* 0x0000002f84037836 */ /* 0x000fe20000000000 */
[C---:B------:R-:W-:Y:S01]  /*2eb0*/  ISETP.GT.U32.AND P0, PT, R0.reuse, R53, PT ;  /* 0x000000350000720c */ /* 0x040fe20003f04070 */
[----:B------:R-:W-:Y:S01]  /*2ec0*/  @!P4 IMAD.MOV R50, RZ, RZ, -R50 ;  /* 0x000000ffff32c224 */ /* 0x000fe200078e0a32 */
[----:B------:R-:W-:Y:S01]  /*2ed0*/  ISETP.GT.U32.AND P4, PT, R0, R55, PT ;  /* 0x000000370000720c */ /* 0x000fe20003f84070 */
[----:B------:R-:W-:Y:S01]  /*2ee0*/  IMAD.HI.U32 R52, R2, R57, RZ ;  /* 0x0000003902347227 */ /* 0x000fe200078e00ff */
[----:B------:R-:W-:-:S03]  /*2ef0*/  IABS R54, R3 ;  /* 0x0000000300367213 */ /* 0x000fc60000000000 */
[----:B------:R-:W-:-:S04]  /*2f00*/  IMAD.MOV R52, RZ, RZ, -R52 ;  /* 0x000000ffff347224 */ /* 0x000fc800078e0a34 */
[----:B------:R-:W-:Y:S02]  /*2f10*/  @!P1 IADD3 R45, PT, PT, R45, -R0, RZ ;  /* 0x800000002d2d9210 */ /* 0x000fe40007ffe0ff */
[----:B------:R-:W-:Y:S01]  /*2f20*/  ISETP.GE.AND P1, PT, R3, RZ, PT ;  /* 0x000000ff0300720c */ /* 0x000fe20003f26270 */
[----:B------:R-:W-:Y:S02]  /*2f30*/  @!P0 IMAD.IADD R53, R53, 0x1, -R0 ;  /* 0x0000000135358824 */ /* 0x000fe400078e0a00 */
[C---:B------:R-:W-:Y:S01]  /*2f40*/  IMAD R3, R0.reuse, R52, R57 ;  /* 0x0000003400037224 */ /* 0x040fe200078e0239 */
[----:B------:R-:W-:Y:S01]  /*2f50*/  MOV R52, R45 ;  /* 0x0000002d00347202 */ /* 0x000fe20000000f00 */
[----:B------:R-:W-:Y:S02]  /*2f60*/  IMAD.MOV.U32 R57, RZ, RZ, R54 ;  /* 0x000000ffff397224 */ /* 0x000fe400078e0036 */
[----:B------:R-:W-:Y:S01]  /*2f70*/  @!P4 IMAD.IADD R55, R55, 0x1, -R0 ;  /* 0x000000013737c824 */ /* 0x000fe200078e0a00 */
[----:B------:R-:W-:Y:S01]  /*2f80*/  ISETP.GT.U32.AND P4, PT, R0, R53, PT ;  /* 0x000000350000720c */ /* 0x000fe20003f84070 */
[----:B------:R-:W-:Y:S01]  /*2f90*/  IMAD.HI.U32 R45, R2, R57, RZ ;  /* 0x00000039022d7227 */ /* 0x000fe200078e00ff */
[----:B------:R-:W-:-:S03]  /*2fa0*/  ISETP.GT.U32.AND P0, PT, R0, R3, PT ;  /* 0x000000030000720c */ /* 0x000fc60003f04070 */
[----:B------:R-:W-:Y:S01]  /*2fb0*/  @!P3 IMAD.MOV R52, RZ, RZ, -R52 ;  /* 0x000000ffff34b224 */ /* 0x000fe200078e0a34 */
[----:B------:R-:W-:Y:S01]  /*2fc0*/  ISETP.GT.U32.AND P3, PT, R0, R55, PT ;  /* 0x000000370000720c */ /* 0x000fe20003f64070 */
[----:B------:R-:W-:Y:S02]  /*2fd0*/  IMAD.MOV R45, RZ, RZ, -R45 ;  /* 0x000000ffff2d7224 */ /* 0x000fe400078e0a2d */
[----:B------:R-:W-:-:S04]  /*2fe0*/  IMAD.HI.U32 R54, R2, R59, RZ ;  /* 0x0000003b02367227 */ /* 0x000fc800078e00ff */
[C---:B------:R-:W-:Y:S02]  /*2ff0*/  IMAD R45, R0.reuse, R45, R57 ;  /* 0x0000002d002d7224 */ /* 0x040fe400078e0239 */
[----:B------:R-:W-:Y:S02]  /*3000*/  @!P4 IMAD.IADD R53, R53, 0x1, -R0 ;  /* 0x000000013535c824 */ /* 0x000fe400078e0a00 */
[----:B------:R-:W-:Y:S01]  /*3010*/  IMAD.MOV R54, RZ, RZ, -R54 ;  /* 0x000000ffff367224 */ /* 0x000fe200078e0a36 */
[C---:B------:R-:W-:Y:S01]  /*3020*/  ISETP.GT.U32.AND P4, PT, R0.reuse, R45, PT ;  /* 0x0000002d0000720c */ /* 0x040fe20003f84070 */
[----:B------:R-:W-:Y:S01]  /*3030*/  @!P0 IMAD.IADD R3, R3, 0x1, -R0 ;  /* 0x0000000103038824 */ /* 0x000fe200078e0a00 */
[----:B------:R-:W-:Y:S01]  /*3040*/  @!P3 IADD3 R55, PT, PT, R55, -R0, RZ ;  /* 0x800000003737b210 */ /* 0x000fe20007ffe0ff */
[----:B------:R-:W-:Y:S01]  /*3050*/  IMAD R57, R0, R54, R59 ;  /* 0x0000003600397224 */ /* 0x000fe200078e023b */
[----:B------:R-:W-:Y:S01]  /*3060*/  ISETP.GE.AND P3, PT, R56, RZ, PT ;  /* 0x000000ff3800720c */ /* 0x000fe20003f66270 */
[----:B------:R-:W-:Y:S01]  /*3070*/  IMAD.HI.U32 R54, R2, R61, RZ ;  /* 0x0000003d02367227 */ /* 0x000fe200078e00ff */
[----:B------:R-:W-:-:S03]  /*3080*/  ISETP.GT.U32.AND P0, PT, R0, R3, PT ;  /* 0x000000030000720c */ /* 0x000fc60003f04070 */
[----:B------:R-:W-:Y:S01]  /*3090*/  VIADD R56, R132, 0x32 ;  /* 0x0000003284387836 */ /* 0x000fe20000000000 */
[----:B------:R-:W-:Y:S01]  /*30a0*/  IADD3 R54, PT, PT, -R54, RZ, RZ ;  /* 0x000000ff36367210 */ /* 0x000fe20007ffe1ff */
[----:B------:R-:W-:Y:S02]  /*30b0*/  @!P6 IMAD.MOV R53, RZ, RZ, -R53 ;  /* 0x000000ffff35e224 */ /* 0x000fe400078e0a35 */
[----:B------:R-:W-:Y:S01]  /*30c0*/  @!P4 IMAD.IADD R45, R45, 0x1, -R0 ;  /* 0x000000012d2dc824 */ /* 0x000fe200078e0a00 */
[----:B------:R-:W-:Y:S01]  /*30d0*/  IABS R63, R56 ;  /* 0x00000038003f7213 */ /* 0x000fe20000000000 */
[----:B------:R-:W-:Y:S01]  /*30e0*/  IMAD R59, R0, R54, R61 ;  /* 0x00000036003b7224 */ /* 0x000fe200078e023d */
[----:B------:R-:W-:Y:S01]  /*30f0*/  ISETP.GE.AND P4, PT, R58, RZ, PT ;  /* 0x000000ff3a00720c */ /* 0x000fe20003f86270 */
[----:B------:R-:W-:Y:S01]  /*3100*/  @!P2 IMAD.MOV R55, RZ, RZ, -R55 ;  /* 0x000000ffff37a224 */ /* 0x000fe200078e0a37 */
[----:B------:R-:W-:Y:S01]  /*3110*/  ISETP.GT.U32.AND P6, PT, R0, R45, PT ;  /* 0x0000002d0000720c */ /* 0x000fe20003fc4070 */
[----:B------:R-:W-:Y:S01]  /*3120*/  IMAD.HI.U32 R54, R2, R63, RZ ;  /* 0x0000003f02367227 */ /* 0x000fe200078e00ff */
[----:B------:R-:W-:-:S03]  /*3130*/  ISETP.GT.U32.AND P2, PT, R0, R59, PT ;  /* 0x0000003b0000720c */ /* 0x000fc60003f44070 */
[--C-:B------:R-:W-:Y:S01]  /*3140*/  @!P0 IMAD.IADD R3, R3, 0x1, -R0.reuse ;  /* 0x0000000103038824 */ /* 0x100fe200078e0a00 */
[----:B------:R-:W-:Y:S01]  /*3150*/  IADD3 R61, PT, PT, -R54, RZ, RZ ;  /* 0x000000ff363d7210 */ /* 0x000fe20007ffe1ff */
[----:B------:R-:W-:Y:S01]  /*3160*/  VIADD R58, R132, 0x35 ;  /* 0x00000035843a7836 */ /* 0x000fe20000000000 */
[C---:B------:R-:W-:Y:S01]  /*3170*/  ISETP.GT.U32.AND P0, PT, R0.reuse, R57, PT ;  /* 0x000000390000720c */ /* 0x040fe20003f04070 */
[----:B------:R-:W-:Y:S02]  /*3180*/  IMAD.MOV.U32 R54, RZ, RZ, R3 ;  /* 0x000000ffff367224 */ /* 0x000fe400078e0003 */
[C---:B------:R-:W-:Y:S01]  /*3190*/  IMAD R61, R0.reuse, R61, R63 ;  /* 0x0000003d003d7224 */ /* 0x040fe200078e023f */
[----:B------:R-:W-:Y:S01]  /*31a0*/  IABS R69, R58 ;  /* 0x0000003a00457213 */ /* 0x000fe20000000000 */
[----:B------:R-:W-:Y:S02]  /*31b0*/  @!P6 IMAD.IADD R45, R45, 0x1, -R0 ;  /* 0x000000012d2de824 */ /* 0x000fe400078e0a00 */
[----:B------:R-:W-:Y:S01]  /*31c0*/  @!P5 IMAD.MOV R54, RZ, RZ, -R54 ;  /* 0x000000ffff36d224 */ /* 0x000fe200078e0a36 */
[----:B------:R-:W-:Y:S01]  /*31d0*/  ISETP.GT.U32.AND P6, PT, R0, R61, PT ;  /* 0x0000003d0000720c */ /* 0x000fe20003fc4070 */
[----:B------:R-:W-:Y:S01]  /*31e0*/  IMAD.HI.U32 R3, R2, R65, RZ ;  /* 0x0000004102037227 */ /* 0x000fe200078e00ff */
[----:B------:R-:W-:-:S03]  /*31f0*/  ISETP.GE.AND P5, PT, R56, RZ, PT ;  /* 0x000000ff3800720c */ /* 0x000fc60003fa6270 */
[--C-:B------:R-:W-:Y:S01]  /*3200*/  @!P0 IMAD.IADD R57, R57, 0x1, -R0.reuse ;  /* 0x0000000139398824 */ /* 0x100fe200078e0a00 */
[----:B------:R-:W-:Y:S01]  /*3210*/  IADD3 R3, PT, PT, -R3, RZ, RZ ;  /* 0x000000ff03037210 */ /* 0x000fe20007ffe1ff */
[----:B------:R-:W-:Y:S02]  /*3220*/  IMAD.MOV.U32 R56, RZ, RZ, R45 ;  /* 0x000000ffff387224 */ /* 0x000fe400078e002d */
[----:B------:R-:W-:Y:S01]  /*3230*/  @!P2 IMAD.IADD R59, R59, 0x1, -R0 ;  /* 0x000000013b3ba824 */ /* 0x000fe200078e0a00 */
[C---:B------:R-:W-:Y:S01]  /*3240*/  ISETP.GT.U32.AND P0, PT, R0.reuse, R57, PT ;  /* 0x000000390000720c */ /* 0x040fe20003f04070 */
[----:B------:R-:W-:Y:S02]  /*3250*/  @!P1 IMAD.MOV R56, RZ, RZ, -R56 ;  /* 0x000000ffff389224 */ /* 0x000fe400078e0a38 */
[----:B------:R-:W-:Y:S01]  /*3260*/  @!P6 IADD3 R61, PT, PT, R61, -R0, RZ ;  /* 0x800000003d3de210 */ /* 0x000fe20007ffe0ff */
[C---:B------:R-:W-:Y:S01]  /*3270*/  IMAD R63, R0.reuse, R3, R65 ;  /* 0x00000003003f7224 */ /* 0x040fe200078e0241 */
[----:B------:R-:W-:-:S02]  /*3280*/  ISETP.GT.U32.AND P2, PT, R0, R59, PT ;  /* 0x0000003b0000720c */ /* 0x000fc40003f44070 */
[----:B------:R-:W-:Y:S02]  /*3290*/  ISETP.GT.U32.AND P1, PT, R0, R61, PT ;  /* 0x0000003d0000720c */ /* 0x000fe40003f24070 */
[----:B------:R-:W-:Y:S02]  /*32a0*/  IADD3 R3, PT, PT, R132, 0x34, RZ ;  /* 0x0000003484037810 */ /* 0x000fe40007ffe0ff */
[----:B------:R-:W-:Y:S02]  /*32b0*/  IABS R65, R132 ;  /* 0x0000008400417213 */ /* 0x000fe40000000000 */
[----:B------:R-:W-:Y:S01]  /*32c0*/  @!P0 IMAD.IADD R57, R57, 0x1, -R0 ;  /* 0x0000000139398824 */ /* 0x000fe200078e0a00 */
[----:B------:R-:W-:Y:S01]  /*32d0*/  ISETP.GE.AND P0, PT, R60, RZ, PT ;  /* 0x000000ff3c00720c */ /* 0x000fe20003f06270 */
[----:B------:R-:W-:Y:S01]  /*32e0*/  VIADD R60, R132, 0x36 ;  /* 0x00000036843c7836 */ /* 0x000fe20000000000 */
[----:B------:R-:W-:Y:S01]  /*32f0*/  IABS R67, R3 ;  /* 0x0000000300437213 */ /* 0x000fe20000000000 */
[----:B------:R-:W-:Y:S01]  /*3300*/  @!P3 IMAD.MOV R57, RZ, RZ, -R57 ;  /* 0x000000ffff39b224 */ /* 0x000fe200078e0a39 */
[----:B------:R-:W-:Y:S01]  /*3310*/  ISETP.GE.AND P6, PT, R3, RZ, PT ;  /* 0x000000ff0300720c */ /* 0x000fe20003fc6270 */
[----:B------:R-:W-:Y:S01]  /*3320*/  IMAD.HI.U32 R3, R2, R65, RZ ;  /* 0x0000004102037227 */ /* 0x000fe200078e00ff */
[----:B------:R-:W-:-:S02]  /*3330*/  @!P1 IADD3 R61, PT, PT, R61, -R0, RZ ;  /* 0x800000003d3d9210 */ /* 0x000fc40007ffe0ff */
[----:B------:R-:W-:Y:S01]  /*3340*/  ISETP.GT.U32.AND P1, PT, R0, R63, PT ;  /* 0x0000003f0000720c */ /* 0x000fe20003f24070 */
[----:B------:R-:W-:Y:S01]  /*3350*/  @!P2 IMAD.IADD R59, R59, 0x1, -R0 ;  /* 0x000000013b3ba824 */ /* 0x000fe200078e0a00 */
[----:B------:R-:W-:Y:S01]  /*3360*/  IABS R71, R60 ;  /* 0x0000003c00477213 */ /* 0x000fe20000000000 */
[----:B------:R-:W-:Y:S01]  /*3370*/  IMAD.HI.U32 R45, R2, R67, RZ ;  /* 0x00000043022d7227 */ /* 0x000fe200078e00ff */
[----:B------:R-:W-:Y:S02]  /*3380*/  ISETP.GE.AND P2, PT, R60, RZ, PT ;  /* 0x000000ff3c00720c */ /* 0x000fe40003f46270 */
[----:B------:R-:W-:Y:S01]  /*3390*/  ISETP.GE.AND P3, PT, R58, RZ, PT ;  /* 0x000000ff3a00720c */ /* 0x000fe20003f66270 */
[----:B------:R-:W-:Y:S01]  /*33a0*/  IMAD.MOV R60, RZ, RZ, -R3 ;  /* 0x000000ffff3c7224 */ /* 0x000fe200078e0a03 */
[----:B------:R-:W-:Y:S01]  /*33b0*/  @!P5 IADD3 R61, PT, PT, -R61, RZ, RZ ;  /* 0x000000ff3d3dd210 */ /* 0x000fe20007ffe1ff */
[----:B------:R-:W-:-:S04]  /*33c0*/  IMAD.HI.U32 R3, R2, R71, RZ ;  /* 0x0000004702037227 */ /* 0x000fc800078e00ff */
[----:B------:R-:W-:Y:S02]  /*33d0*/  IMAD.MOV R62, RZ, RZ, -R45 ;  /* 0x000000ffff3e7224 */ /* 0x000fe400078e0a2d */
[C---:B------:R-:W-:Y:S01]  /*33e0*/  IMAD R45, R0.reuse, R60, R65 ;  /* 0x0000003c002d7224 */ /* 0x040fe200078e0241 */
[----:B------:R-:W-:Y:S01]  /*33f0*/  IADD3 R60, PT, PT, -R3, RZ, RZ ;  /* 0x000000ff033c7210 */ /* 0x000fe20007ffe1ff */
[C---:B------:R-:W-:Y:S02]  /*3400*/  IMAD R3, R0.reuse, R62, R67 ;  /* 0x0000003e00037224 */ /* 0x040fe400078e0243 */
[----:B------:R-:W-:Y:S02]  /*3410*/  @!P1 IMAD.IADD R63, R63, 0x1, -R0 ;  /* 0x000000013f3f9824 */ /* 0x000fe400078e0a00 */
[----:B------:R-:W-:Y:S01]  /*3420*/  @!P4 IMAD.MOV R59, RZ, RZ, -R59 ;  /* 0x000000ffff3bc224 */ /* 0x000fe200078e0a3b */
[----:B------:R-:W-:Y:S01]  /*3430*/  ISETP.GT.U32.AND P4, PT, R0, R3, PT ;  /* 0x000000030000720c */ /* 0x000fe20003f84070 */
[----:B------:R-:W-:Y:S01]  /*3440*/  IMAD.HI.U32 R58, R2, R69, RZ ;  /* 0x00000045023a7227 */ /* 0x000fe200078e00ff */
[----:B------:R-:W-:-:S03]  /*3450*/  ISETP.GT.U32.AND P1, PT, R0, R63, PT ;  /* 0x0000003f0000720c */ /* 0x000fc60003f24070 */
[----:B------:R-:W-:Y:S02]  /*3460*/  IMAD.MOV R58, RZ, RZ, -R58 ;  /* 0x000000ffff3a7224 */ /* 0x000fe400078e0a3a */
[C---:B------:R-:W-:Y:S02]  /*3470*/  IMAD R67, R0.reuse, R60, R71 ;  /* 0x0000003c00437224 */ /* 0x040fe400078e0247 */
[----:B------:R-:W-:Y:S02]  /*3480*/  IMAD R65, R0, R58, R69 ;  /* 0x0000003a00417224 */ /* 0x000fe400078e0245 */
[----:B------:R-:W-:Y:S02]  /*3490*/  VIADD R58, R132, 0x37 ;  /* 0x00000037843a7836 */ /* 0x000fe40000000000 */
[----:B------:R-:W-:Y:S02]  /*34a0*/  @!P4 IMAD.IADD R3, R3, 0x1, -R0 ;  /* 0x000000010303c824 */ /* 0x000fe400078e0a00 */
[----:B------:R-:W-:Y:S01]  /*34b0*/  @!P1 IADD3 R63, PT, PT, R63, -R0, RZ ;  /* 0x800000003f3f9210 */ /* 0x000fe20007ffe0ff */
[----:B------:R-:W-:Y:S01]  /*34c0*/  IMAD.HI.U32 R60, R2, R73, RZ ;  /* 0x00000049023c7227 */ /* 0x000fe200078e00ff */
[----:B------:R-:W-:-:S02]  /*34d0*/  ISETP.GE.AND P5, PT, R58, RZ, PT ;  /* 0x000000ff3a00720c */ /* 0x000fc40003fa6270 */
[C---:B------:R-:W-:Y:S01]  /*34e0*/  ISETP.GT.U32.AND P4, PT, R0.reuse, R3, PT ;  /* 0x000000030000720c */ /* 0x040fe20003f84070 */
[----:B------:R-:W-:Y:S01]  /*34f0*/  @!P0 IMAD.MOV R63, RZ, RZ, -R63 ;  /* 0x000000ffff3f8224 */ /* 0x000fe200078e0a3f */
[----:B------:R-:W-:Y:S01]  /*3500*/  ISETP.GT.U32.AND P0, PT, R0, R65, PT ;  /* 0x000000410000720c */ /* 0x000fe20003f04070 */
[----:B------:R-:W-:Y:S01]  /*3510*/  IMAD.MOV R60, RZ, RZ, -R60 ;  /* 0x000000ffff3c7224 */ /* 0x000fe200078e0a3c */
[----:B------:R-:W-:Y:S01]  /*3520*/  IABS R69, R58 ;  /* 0x0000003a00457213 */ /* 0x000fe20000000000 */
[----:B------:R-:W-:Y:S02]  /*3530*/  VIADD R58, R132, 0x38 ;  /* 0x00000038843a7836 */ /* 0x000fe40000000000 */
[----:B------:R-:W-:-:S03]  /*3540*/  IMAD.HI.U32 R62, R2, R75, RZ ;  /* 0x0000004b023e7227 */ /* 0x000fc600078e00ff */
[----:B------:R-:W-:Y:S01]  /*3550*/  ISETP.GE.AND P1, PT, R58, RZ, PT ;  /* 0x000000ff3a00720c */ /* 0x000fe20003f26270 */
[----:B------:R-:W-:Y:S01]  /*3560*/  IMAD R73, R0, R60, R73 ;  /* 0x0000003c00497224 */ /* 0x000fe200078e0249 */
[----:B------:R-:W-:Y:S01]  /*3570*/  IABS R71, R58 ;  /* 0x0000003a00477213 */ /* 0x000fe20000000000 */
[----:B------:R-:W-:Y:S01]  /*3580*/  IMAD.HI.U32 R58, R2, R69, RZ ;  /* 0x00000045023a7227 */ /* 0x000fe200078e00ff */
[----:B------:R-:W-:Y:S02]  /*3590*/  @!P4 IADD3 R3, PT, PT, R3, -R0, RZ ;  /* 0x800000000303c210 */ /* 0x000fe40007ffe0ff */
[----:B------:R-:W-:Y:S01]  /*35a0*/  ISETP.GT.U32.AND P4, PT, R0, R67, PT ;  /* 0x000000430000720c */ /* 0x000fe20003f84070 */
[----:B------:R-:W-:Y:S01]  /*35b0*/  @!P0 IMAD.IADD R65, R65, 0x1, -R0 ;  /* 0x0000000141418824 */ /* 0x000fe200078e0a00 */
[----:B------:R-:W-:Y:S01]  /*35c0*/  IADD3 R62, PT, PT, -R62, RZ, RZ ;  /* 0x000000ff3e3e7210 */ /* 0x000fe20007ffe1ff */
[----:B------:R-:W-:Y:S02]  /*35d0*/  IMAD.MOV R58, RZ, RZ, -R58 ;  /* 0x000000ffff3a7224 */ /* 0x000fe400078e0a3a */
[----:B------:R-:W-:Y:S01]  /*35e0*/  IMAD.HI.U32 R60, R2, R79, RZ ;  /* 0x0000004f023c7227 */ /* 0x000fe200078e00ff */
[----:B------:R-:W-:-:S03]  /*35f0*/  ISETP.GT.U32.AND P0, PT, R0, R65, PT ;  /* 0x000000410000720c */ /* 0x000fc60003f04070 */
[----:B------:R-:W-:Y:S02]  /*3600*/  IMAD R69, R0, R58, R69 ;  /* 0x0000003a00457224 */ /* 0x000fe400078e0245 */
[----:B------:R-:W-:-:S04]  /*3610*/  IMAD.HI.U32 R58, R2, R71, RZ ;  /* 0x00000047023a7227 */ /* 0x000fc800078e00ff */
[----:B------:R-:W-:Y:S02]  /*3620*/  @!P4 IMAD.IADD R67, R67, 0x1, -R0 ;  /* 0x000000014343c824 */ /* 0x000fe400078e0a00 */
[----:B------:R-:W-:Y:S02]  /*3630*/  IMAD.MOV R58, RZ, RZ, -R58 ;  /* 0x000000ffff3a7224 */ /* 0x000fe400078e0a3a */
[----:B------:R-:W-:Y:S01]  /*3640*/  @!P0 IMAD.IADD R65, R65, 0x1, -R0 ;  /* 0x0000000141418824 */ /* 0x000fe200078e0a00 */
[C---:B------:R-:W-:Y:S01]  /*3650*/  ISETP.GT.U32.AND P4, PT, R0.reuse, R67, PT ;  /* 0x000000430000720c */ /* 0x040fe20003f84070 */
[C---:B------:R-:W-:Y:S01]  /*3660*/  IMAD R71, R0.reuse, R58, R71 ;  /* 0x0000003a00477224 */ /* 0x040fe200078e0247 */
[----:B------:R-:W-:Y:S01]  /*3670*/  ISETP.GT.U32.AND P0, PT, R0, R69, PT ;  /* 0x000000450000720c */ /* 0x000fe20003f04070 */
[----:B------:R-:W-:-:S04]  /*3680*/  IMAD.HI.U32 R58, R2, R77, RZ ;  /* 0x0000004d023a7227 */ /* 0x000fc800078e00ff */
[----:B------:R-:W-:Y:S01]  /*3690*/  IMAD R75, R0, R62, R75 ;  /* 0x0000003e004b7224 */ /* 0x000fe200078e024b */
[----:B------:R-:W-:Y:S01]  /*36a0*/  IADD3 R62, PT, PT, -R58, RZ, RZ ;  /* 0x000000ff3a3e7210 */ /* 0x000fe20007ffe1ff */
[----:B------:R-:W-:Y:S02]  /*36b0*/  IMAD.MOV R60, RZ, RZ, -R60 ;  /* 0x000000ffff3c7224 */ /* 0x000fe400078e0a3c */
[----:B------:R-:W-:-:S04]  /*36c0*/  IMAD.HI.U32 R58, R2, R81, RZ ;  /* 0x00000051023a7227 */ /* 0x000fc800078e00ff */
[--C-:B------:R-:W-:Y:S01]  /*36d0*/  @!P4 IMAD.IADD R67, R67, 0x1, -R0.reuse ;  /* 0x000000014343c824 */ /* 0x100fe200078e0a00 */
[C---:B------:R-:W-:Y:S01]  /*36e0*/  ISETP.GT.U32.AND P4, PT, R0.reuse, R71, PT ;  /* 0x000000470000720c */ /* 0x040fe20003f84070 */
[----:B------:R-:W-:Y:S01]  /*36f0*/  @!P0 IMAD.IADD R69, R69, 0x1, -R0 ;  /* 0x0000000145458824 */ /* 0x000fe200078e0a00 */
[C---:B------:R-:W-:Y:S01]  /*3700*/  ISETP.GT.U32.AND P0, PT, R0.reuse, R73, PT ;  /* 0x000000490000720c */ /* 0x040fe20003f04070 */
[----:B------:R-:W-:Y:S02]  /*3710*/  IMAD R79, R0, R60, R79 ;  /* 0x0000003c004f7224 */ /* 0x000fe400078e024f */
[----:B------:R-:W-:Y:S02]  /*3720*/  IMAD.MOV R60, RZ, RZ, -R58 ;  /* 0x000000ffff3c7224 */ /* 0x000fe400078e0a3a */
[----:B------:R-:W-:Y:S02]  /*3730*/  IMAD.MOV.U32 R58, RZ, RZ, R3 ;  /* 0x000000ffff3a7224 */ /* 0x000fe400078e0003 */
[----:B------:R-:W-:-:S03]  /*3740*/  IMAD.HI.U32 R2, R2, R85, RZ ;  /* 0x0000005502027227 */ /* 0x000fc600078e00ff */
[----:B------:R-:W-:Y:S01]  /*3750*/  @!P6 IADD3 R58, PT, PT, -R58, RZ, RZ ;  /* 0x000000ff3a3ae210 */ /* 0x000fe20007ffe1ff */
[--C-:B------:R-:W-:Y:S01]  /*3760*/  @!P4 IMAD.IADD R71, R71, 0x1, -R0.reuse ;  /* 0x000000014747c824 */ /* 0x100fe200078e0a00 */
[----:B------:R-:W-:Y:S01]  /*3770*/  ISETP.GT.U32.AND P4, PT, R0, R69, PT ;  /* 0x000000450000720c */ /* 0x000fe20003f84070 */
[----:B------:R-:W-:Y:S01]  /*3780*/  @!P0 IMAD.IADD R73, R73, 0x1, -R0 ;  /* 0x0000000149498824 */ /* 0x000fe200078e0a00 */
[----:B------:R-:W-:Y:S01]  /*3790*/  IADD3 R2, PT, PT, -R2, RZ, RZ ;  /* 0x000000ff02027210 */ /* 0x000fe20007ffe1ff */
[----:B------:R-:W-:Y:S01]  /*37a0*/  @!P3 IMAD.MOV R65, RZ, RZ, -R65 ;  /* 0x000000ffff41b224 */ /* 0x000fe200078e0a41 */
[C---:B------:R-:W-:Y:S01]  /*37b0*/  ISETP.GT.U32.AND P6, PT, R0.reuse, R71, PT ;  /* 0x000000470000720c */ /* 0x040fe20003fc4070 */
[C---:B------:R-:W-:Y:S01]  /*37c0*/  IMAD R77, R0.reuse, R62, R77 ;  /* 0x0000003e004d7224 */ /* 0x040fe200078e024d */
[C---:B------:R-:W-:Y:S01]  /*37d0*/  ISETP.GT.U32.AND P3, PT, R0.reuse, R75, PT ;  /* 0x0000004b0000720c */ /* 0x040fe20003f64070 */
[C---:B------:R-:W-:Y:S01]  /*37e0*/  IMAD R81, R0.reuse, R60, R81 ;  /* 0x0000003c00517224 */ /* 0x040fe200078e0251 */
[C---:B------:R-:W-:Y:S01]  /*37f0*/  ISETP.GT.U32.AND P0, PT, R0.reuse, R73, PT ;  /* 0x000000490000720c */ /* 0x040fe20003f04070 */
[----:B------:R-:W-:-:S02]  /*3800*/  IMAD R85, R0, R2, R85 ;  /* 0x0000000200557224 */ /* 0x000fc400078e0255 */
[----:B------:R-:W-:Y:S01]  /*3810*/  @!P2 IMAD.MOV R67, RZ, RZ, -R67 ;  /* 0x000000ffff43a224 */ /* 0x000fe200078e0a43 */
[C---:B------:R-:W-:Y:S01]  /*3820*/  ISETP.GT.U32.AND P2, PT, R0.reuse, R77, PT ;  /* 0x0000004d0000720c */ /* 0x040fe20003f44070 */
[--C-:B------:R-:W-:Y:S01]  /*3830*/  @!P4 IMAD.IADD R69, R69, 0x1, -R0.reuse ;  /* 0x000000014545c824 */ /* 0x100fe200078e0a00 */
[C---:B------:R-:W-:Y:S01]  /*3840*/  ISETP.GT.U32.AND P4, PT, R0.reuse, R79, PT ;  /* 0x0000004f0000720c */ /* 0x040fe20003f84070 */
[----:B------:R-:W2:Y:S02]  /*3850*/  LDC.64 R2, c[0x0][0x3a8] ;  /* 0x0000ea00ff027b82 */ /* 0x000ea40000000a00 */
[-C--:B------:R-:W-:Y:S01]  /*3860*/  @!P6 IADD3 R71, PT, PT, R71, -R0.reuse, RZ ;  /* 0x800000004747e210 */ /* 0x080fe20007ffe0ff */
[----:B------:R-:W-:Y:S01]  /*3870*/  @!P5 IMAD.MOV R69, RZ, RZ, -R69 ;  /* 0x000000ffff45d224 */ /* 0x000fe200078e0a45 */
[C---:B------:R-:W-:Y:S01]  /*3880*/  ISETP.GT.U32.AND P6, PT, R0.reuse, R81, PT ;  /* 0x000000510000720c */ /* 0x040fe20003fc4070 */
[--C-:B------:R-:W-:Y:S01]  /*3890*/  @!P3 IMAD.IADD R75, R75, 0x1, -R0.reuse ;  /* 0x000000014b4bb824 */ /* 0x100fe200078e0a00 */
[C---:B------:R-:W-:Y:S01]  /*38a0*/  ISETP.GT.U32.AND P3, PT, R0.reuse, R85, PT ;  /* 0x000000550000720c */ /* 0x040fe20003f64070 */
[--C-:B------:R-:W-:Y:S01]  /*38b0*/  @!P0 IMAD.IADD R73, R73, 0x1, -R0.reuse ;  /* 0x0000000149498824 */ /* 0x100fe200078e0a00 */
[C---:B------:R-:W-:Y:S01]  /*38c0*/  ISETP.GT.U32.AND P0, PT, R0.reuse, R45, PT ;  /* 0x0000002d0000720c */ /* 0x040fe20003f04070 */
[----:B------:R-:W-:Y:S01]  /*38d0*/  @!P1 IMAD.MOV R71, RZ, RZ, -R71 ;  /* 0x000000ffff479224 */ /* 0x000fe200078e0a47 */
[----:B------:R-:W-:Y:S01]  /*38e0*/  ISETP.GT.U32.AND P5, PT, R0, R75, PT ;  /* 0x0000004b0000720c */ /* 0x000fe20003fa4070 */
[----:B------:R-:W-:Y:S01]  /*38f0*/  @!P2 IMAD.IADD R77, R77, 0x1, -R0 ;  /* 0x000000014d4da824 */ /* 0x000fe200078e0a00 */
[----:B------:R-:W-:-:S02]  /*3900*/  @!P4 IADD3 R79, PT, PT, R79, -R0, RZ ;  /* 0x800000004f4fc210 */ /* 0x000fc40007ffe0ff */
[----:B------:R-:W-:Y:S02]  /*3910*/  ISETP.GE.AND P2, PT, R64, RZ, PT ;  /* 0x000000ff4000720c */ /* 0x000fe40003f46270 */
[C---:B------:R-:W-:Y:S01]  /*3920*/  ISETP.GT.U32.AND P4, PT, R0.reuse, R77, PT ;  /* 0x0000004d0000720c */ /* 0x040fe20003f84070 */
[--C-:B------:R-:W-:Y:S01]  /*3930*/  @!P6 IMAD.IADD R81, R81, 0x1, -R0.reuse ;  /* 0x000000015151e824 */ /* 0x100fe200078e0a00 */
[C---:B------:R-:W-:Y:S01]  /*3940*/  ISETP.GT.U32.AND P6, PT, R0.reuse, R79, PT ;  /* 0x0000004f0000720c */ /* 0x040fe20003fc4070 */
[--C-:B------:R-:W-:Y:S02]  /*3950*/  @!P3 IMAD.IADD R85, R85, 0x1, -R0.reuse ;  /* 0x000000015555b824 */ /* 0x100fe400078e0a00 */
[----:B------:R-:W-:Y:S02]  /*3960*/  @!P0 IADD3 R45, PT, PT, R45, -R0, RZ ;  /* 0x800000002d2d8210 */ /* 0x000fe40007ffe0ff */
[C---:B------:R-:W-:Y:S01]  /*3970*/  ISETP.GT.U32.AND P3, PT, R0.reuse, R81, PT ;  /* 0x000000510000720c */ /* 0x040fe20003f64070 */
[----:B------:R-:W-:Y:S01]  /*3980*/  @!P5 IMAD.IADD R75, R75, 0x1, -R0 ;  /* 0x000000014b4bd824 */ /* 0x000fe200078e0a00 */
[----:B------:R-:W-:-:S02]  /*3990*/  ISETP.GT.U32.AND P1, PT, R0, R85, PT ;  /* 0x000000550000720c */ /* 0x000fc40003f24070 */
[----:B------:R-:W-:Y:S02]  /*39a0*/  ISETP.GT.U32.AND P0, PT, R0, R45, PT ;  /* 0x0000002d0000720c */ /* 0x000fe40003f04070 */
[--C-:B------:R-:W-:Y:S01]  /*39b0*/  @!P4 IMAD.IADD R77, R77, 0x1, -R0.reuse ;  /* 0x000000014d4dc824 */ /* 0x100fe200078e0a00 */
[----:B------:R-:W-:Y:S02]  /*39c0*/  ISETP.GE.AND P4, PT, R68, RZ, PT ;  /* 0x000000ff4400720c */ /* 0x000fe40003f86270 */
[----:B------:R-:W-:Y:S02]  /*39d0*/  @!P6 IADD3 R79, PT, PT, R79, -R0, RZ ;  /* 0x800000004f4fe210 */ /* 0x000fe40007ffe0ff */
[----:B------:R-:W-:Y:S02]  /*39e0*/  ISETP.GE.AND P5, PT, R66, RZ, PT ;  /* 0x000000ff4200720c */ /* 0x000fe40003fa6270 */
[--C-:B------:R-:W-:Y:S01]  /*39f0*/  @!P3 IMAD.IADD R81, R81, 0x1, -R0.reuse ;  /* 0x000000015151b824 */ /* 0x100fe200078e0a00 */
[----:B------:R-:W-:Y:S01]  /*3a00*/  ISETP.GE.AND P3, PT, R72, RZ, PT ;  /* 0x000000ff4800720c */ /* 0x000fe20003f66270 */
[--C-:B------:R-:W-:Y:S01]  /*3a10*/  @!P1 IMAD.IADD R85, R85, 0x1, -R0.reuse ;  /* 0x0000000155559824 */ /* 0x100fe200078e0a00 */
[----:B------:R-:W-:Y:S01]  /*3a20*/  ISETP.GE.AND P1, PT, R74, RZ, PT ;  /* 0x000000ff4a00720c */ /* 0x000fe20003f26270 */
[----:B------:R-:W-:Y:S01]  /*3a30*/  @!P0 IMAD.IADD R45, R45, 0x1, -R0 ;  /* 0x000000012d2d8824 */ /* 0x000fe200078e0a00 */
[----:B------:R-:W-:Y:S01]  /*3a40*/  ISETP.GE.AND P0, PT, R132, RZ, PT ;  /* 0x000000ff8400720c */ /* 0x000fe20003f06270 */
[----:B------:R-:W1:Y:S01]  /*3a50*/  LDC R0, c[0x0][0x3a0] ;  /* 0x0000e800ff007b82 */ /* 0x000e620000000800 */
[----:B------:R-:W-:Y:S01]  /*3a60*/  ISETP.GE.AND P6, PT, R70, RZ, PT ;  /* 0x000000ff4600720c */ /* 0x000fe20003fc6270 */
[----:B------:R-:W-:Y:S01]  /*3a70*/  @!P4 IMAD.MOV R77, RZ, RZ, -R77 ;  /* 0x000000ffff4dc224 */ /* 0x000fe200078e0a4d */
[----:B------:R-:W-:-:S02]  /*3a80*/  ISETP.GE.AND P4, PT, R76, RZ, PT ;  /* 0x000000ff4c00720c */ /* 0x000fc40003f86270 */
[----:B------:R-:W-:Y:S01]  /*3a90*/  @!P2 IADD3 R73, PT, PT, -R73, RZ, RZ ;  /* 0x000000ff4949a210 */ /* 0x000fe20007ffe1ff */
[----:B------:R-:W-:Y:S01]  /*3aa0*/  @!P5 IMAD.MOV R75, RZ, RZ, -R75 ;  /* 0x000000ffff4bd224 */ /* 0x000fe200078e0a4b */
[----:B------:R-:W-:Y:S01]  /*3ab0*/  ISETP.NE.AND P2, PT, R5, RZ, PT ;  /* 0x000000ff0500720c */ /* 0x000fe20003f45270 */
[----:B------:R-:W-:Y:S01]  /*3ac0*/  @!P3 IMAD.MOV R81, RZ, RZ, -R81 ;  /* 0x000000ffff51b224 */ /* 0x000fe200078e0a51 */
[----:B------:R-:W-:Y:S01]  /*3ad0*/  ISETP.GE.AND P5, PT, R78, RZ, PT ;  /* 0x000000ff4e00720c */ /* 0x000fe20003fa6270 */
[----:B------:R-:W-:Y:S01]  /*3ae0*/  @!P1 IMAD.MOV R85, RZ, RZ, -R85 ;  /* 0x000000ffff559224 */ /* 0x000fe200078e0a55 */
[----:B------:R-:W-:Y:S01]  /*3af0*/  LOP3.LUT R5, RZ, R5, RZ, 0x33, !PT ;  /* 0x00000005ff057212 */ /* 0x000fe200078e33ff */
[----:B------:R-:W-:Y:S01]  /*3b00*/  @!P0 IMAD.MOV R45, RZ, RZ, -R45 ;  /* 0x000000ffff2d8224 */ /* 0x000fe200078e0a2d */
[----:B------:R-:W-:Y:S02]  /*3b10*/  ISETP.NE.AND P0, PT, R4, RZ, PT ;  /* 0x000000ff0400720c */ /* 0x000fe40003f05270 */
[----:B------:R-:W-:-:S02]  /*3b20*/  SEL R64, R5, R15, !P2 ;  /* 0x0000000f05407207 */ /* 0x000fc40005000000 */
[----:B------:R-:W-:Y:S02]  /*3b30*/  LOP3.LUT R15, RZ, R4, RZ, 0x33, !PT ;  /* 0x00000004ff0f7212 */ /* 0x000fe400078e33ff */
[----:B------:R-:W-:Y:S02]  /*3b40*/  @!P6 IADD3 R79, PT, PT, -R79, RZ, RZ ;  /* 0x000000ff4f4fe210 */ /* 0x000fe40007ffe1ff */
[----:B------:R-:W-:Y:S01]  /*3b50*/  @!P4 IADD3 R7, PT, PT, -R7, RZ, RZ ;  /* 0x000000ff0707c210 */ /* 0x000fe20007ffe1ff */
[----:B------:R-:W-:Y:S01]  /*3b60*/  @!P5 IMAD.MOV R6, RZ, RZ, -R6 ;  /* 0x000000ffff06d224 */ /* 0x000fe200078e0a06 */
[C---:B------:R-:W-:Y:S01]  /*3b70*/  SEL R66, R5.reuse, R18, !P2 ;  /* 0x0000001205427207 */ /* 0x040fe20005000000 */
[----:B-1----:R-:W-:Y:S01]  /*3b80*/  VIADD R4, R0, 0xffffffff ;  /* 0xffffffff00047836 */ /* 0x002fe20000000000 */
[C---:B------:R-:W-:Y:S02]  /*3b90*/  SEL R68, R5.reuse, R19, !P2 ;  /* 0x0000001305447207 */ /* 0x040fe40005000000 */
[----:B------:R-:W-:-:S02]  /*3ba0*/  SEL R88, R5, R30, !P2 ;  /* 0x0000001e05587207 */ /* 0x000fc40005000000 */
[C---:B------:R-:W-:Y:S02]  /*3bb0*/  SEL R89, R5.reuse, R31, !P2 ;  /* 0x0000001f05597207 */ /* 0x040fe40005000000 */
[C---:B------:R-:W-:Y:S02]  /*3bc0*/  SEL R91, R5.reuse, R34, !P2 ;  /* 0x00000022055b7207 */ /* 0x040fe40005000000 */
[----:B------:R-:W-:Y:S01]  /*3bd0*/  ISETP.GE.U32.AND P4, PT, R4, 0x7fffff80, PT ;  /* 0x7fffff800400780c */ /* 0x000fe20003f86070 */
[----:B------:R-:W-:Y:S01]  /*3be0*/  VIADD R4, R0, 0xfffffffe ;  /* 0xfffffffe00047836 */ /* 0x000fe20000000000 */
[C---:B------:R-:W-:Y:S02]  /*3bf0*/  SEL R45, R5.reuse, R45, !P2 ;  /* 0x0000002d052d7207 */ /* 0x040fe40005000000 */
[----:B------:R-:W-:Y:S01]  /*3c00*/  SEL R60, R5, R9, !P2 ;  /* 0x00000009053c7207 */ /* 0x000fe20005000000 */
[----:B--2---:R-:W-:Y:S01]  /*3c10*/  IMAD R9, R83, R3, RZ ;  /* 0x0000000353097224 */ /* 0x004fe200078e02ff */
[----:B------:R-:W-:-:S02]  /*3c20*/  SEL R10, R5, R10, !P2 ;  /* 0x0000000a050a7207 */ /* 0x000fc40005000000 */
[C---:B------:R-:W-:Y:S02]  /*3c30*/  SEL R11, R5.reuse, R11, !P2 ;  /* 0x0000000b050b7207 */ /* 0x040fe40005000000 */
[C---:B------:R-:W-:Y:S02]  /*3c40*/  SEL R12, R5.reuse, R12, !P2 ;  /* 0x0000000c050c7207 */ /* 0x040fe40005000000 */
[C---:B------:R-:W-:Y:S02]  /*3c50*/  SEL R13, R5.reuse, R13, !P2 ;  /* 0x0000000d050d7207 */ /* 0x040fe40005000000 */
[C---:B------:R-:W-:Y:S02]  /*3c60*/  SEL R62, R5.reuse, R14, !P2 ;  /* 0x0000000e053e7207 */ /* 0x040fe40005000000 */
[C---:B------:R-:W-:Y:S02]  /*3c70*/  SEL R16, R5.reuse, R16, !P2 ;  /* 0x0000001005107207 */ /* 0x040fe40005000000 */
[----:B------:R-:W-:-:S02]  /*3c80*/  SEL R17, R5, R17, !P2 ;  /* 0x0000001105117207 */ /* 0x000fc40005000000 */
[C---:B------:R-:W-:Y:S01]  /*3c90*/  SEL R70, R5.reuse, R20, !P2 ;  /* 0x0000001405467207 */ /* 0x040fe20005000000 */
[----:B----4-:R-:W-:Y:S01]  /*3ca0*/  IMAD R20, R16, UR8, RZ ;  /* 0x0000000810147c24 */ /* 0x010fe2000f8e02ff */
[----:B------:R-:W-:Y:S01]  /*3cb0*/  SEL R72, R5, R21, !P2 ;  /* 0x0000001505487207 */ /* 0x000fe20005000000 */
[----:B------:R-:W-:Y:S01]  /*3cc0*/  IMAD R21, R17, UR8, RZ ;  /* 0x0000000811157c24 */ /* 0x000fe2000f8e02ff */
[C---:B------:R-:W-:Y:S01]  /*3cd0*/  SEL R74, R5.reuse, R22, !P2 ;  /* 0x00000016054a7207 */ /* 0x040fe20005000000 */
        /* <DEDUP_REMOVED lines=16> */
[----:B------:R-:W-:Y:S01]  /*3de0*/  UMOV UR9, 0x1 ;  /* 0x0000000100097882 */ /* 0x000fe20000000000 */
[----:B------:R-:W-:-:S02]  /*3df0*/  SEL R33, R5, R33, !P2 ;  /* 0x0000002105217207 */ /* 0x000fc40005000000 */
[C---:B------:R-:W-:Y:S01]  /*3e00*/  SEL R90, R5.reuse, R35, !P2 ;  /* 0x00000023055a7207 */ /* 0x040fe20005000000 */
[----:B-----5:R-:W-:Y:S01]  /*3e10*/  IMAD R35, R84, UR22, RZ ;  /* 0x0000001654237c24 */ /* 0x020fe2000f8e02ff */
[C---:B------:R-:W-:Y:S01]  /*3e20*/  SEL R92, R5.reuse, R36, !P2 ;  /* 0x00000024055c7207 */ /* 0x040fe20005000000 */
[----:B------:R-:W-:Y:S01]  /*3e30*/  IMAD R36, R86, UR23, RZ ;  /* 0x0000001756247c24 */ /* 0x000fe2000f8e02ff */
[----:B------:R-:W-:Y:S01]  /*3e40*/  SEL R93, R5, R37, !P2 ;  /* 0x00000025055d7207 */ /* 0x000fe20005000000 */
[----:B------:R-:W-:Y:S01]  /*3e50*/  IMAD R37, R87, UR24, RZ ;  /* 0x0000001857257c24 */ /* 0x000fe2000f8e02ff */
        /* <DEDUP_REMOVED lines=12> */
[----:B------:R-:W-:-:S02]  /*3f20*/  SEL R44, R5, R44, !P2 ;  /* 0x0000002c052c7207 */ /* 0x000fc40005000000 */
[C---:B------:R-:W-:Y:S02]  /*3f30*/  SEL R46, R5.reuse, R46, !P2 ;  /* 0x0000002e052e7207 */ /* 0x040fe40005000000 */
[C---:B------:R-:W-:Y:S02]  /*3f40*/  SEL R48, R5.reuse, R48, !P2 ;  /* 0x0000003005307207 */ /* 0x040fe40005000000 */
[C---:B------:R-:W-:Y:S02]  /*3f50*/  SEL R47, R5.reuse, R47, !P2 ;  /* 0x0000002f052f7207 */ /* 0x040fe40005000000 */
[C---:B------:R-:W-:Y:S01]  /*3f60*/  SEL R100, R5.reuse, R49, !P2 ;  /* 0x0000003105647207 */ /* 0x040fe20005000000 */
[----:B------:R-:W-:Y:S01]  /*3f70*/  IMAD R49, R92, UR31, RZ ;  /* 0x0000001f5c317c24 */ /* 0x000fe2000f8e02ff */
[C---:B------:R-:W-:Y:S01]  /*3f80*/  SEL R101, R5.reuse, R51, !P2 ;  /* 0x0000003305657207 */ /* 0x040fe20005000000 */
[----:B------:R-:W-:Y:S01]  /*3f90*/  IMAD R51, R94, UR33, RZ ;  /* 0x000000215e337c24 */ /* 0x000fe2000f8e02ff */
[----:B------:R-:W-:Y:S01]  /*3fa0*/  SEL R102, R5, R50, !P2 ;  /* 0x0000003205667207 */ /* 0x000fe20005000000 */
        /* <DEDUP_REMOVED lines=16> */
[C---:B------:R-:W-:Y:S01]  /*40b0*/  SEL R119, R5.reuse, R63, !P2 ;  /* 0x0000003f05777207 */ /* 0x040fe20005000000 */
[----:B------:R-:W-:Y:S01]  /*40c0*/  IMAD R91, R108, UR51, RZ ;  /* 0x000000336c5b7c24 */ /* 0x000fe2000f8e02ff */
[----:B------:R-:W-:-:S02]  /*40d0*/  SEL R120, R5, R58, !P2 ;  /* 0x0000003a05787207 */ /* 0x000fc40005000000 */
[C---:B------:R-:W-:Y:S02]  /*40e0*/  SEL R121, R5.reuse, R65, !P2 ;  /* 0x0000004105797207 */ /* 0x040fe40005000000 */
[C---:B------:R-:W-:Y:S02]  /*40f0*/  SEL R122, R5.reuse, R67, !P2 ;  /* 0x00000043057a7207 */ /* 0x040fe40005000000 */
[----:B------:R-:W-:Y:S01]  /*4100*/  SEL R123, R5, R69, !P2 ;  /* 0x00000045057b7207 */ /* 0x000fe20005000000 */
[----:B------:R-:W-:Y:S01]  /*4110*/  IMAD R92, R121, UR56, RZ ;  /* 0x00000038795c7c24 */ /* 0x000fe2000f8e02ff */
        /* <DEDUP_REMOVED lines=8> */
[----:B------:R-:W-:-:S02]  /*41a0*/  SEL R30, R5, R79, !P2 ;  /* 0x0000004f051e7207 */ /* 0x000fc40005000000 */
[C---:B------:R-:W-:Y:S02]  /*41b0*/  SEL R31, R5.reuse, R81, !P2 ;  /* 0x00000051051f7207 */ /* 0x040fe40005000000 */
[C---:B------:R-:W-:Y:S02]  /*41c0*/  SEL R19, R5.reuse, R85, !P2 ;  /* 0x0000005505137207 */ /* 0x040fe40005000000 */
[----:B------:R-:W-:Y:S01]  /*41d0*/  SEL R18, R5, R8, !P2 ;  /* 0x0000000805127207 */ /* 0x000fe20005000000 */
[----:B------:R-:W-:Y:S01]  /*41e0*/  VIADD R5, R0, 0xfffffffd ;  /* 0xfffffffd00057836 */ /* 0x000fe20000000000 */
[----:B------:R-:W-:Y:S01]  /*41f0*/  SEL R14, R15, R6, !P0 ;  /* 0x000000060f0e7207 */ /* 0x000fe20004000000 */
[----:B------:R-:W-:Y:S01]  /*4200*/  IMAD R136, R31, UR64, RZ ;  /* 0x000000401f887c24 */ /* 0x000fe2000f8e02ff */
[----:B------:R-:W-:Y:S01]  /*4210*/  ISETP.GE.U32.AND P5, PT, R4, 0x7fffff7f, PT ;  /* 0x7fffff7f0400780c */ /* 0x000fe20003fa6070 */
[----:B------:R-:W-:Y:S01]  /*4220*/  IMAD R4, R45, UR8, RZ ;  /* 0x000000082d047c24 */ /* 0x000fe2000f8e02ff */
[----:B------:R-:W-:Y:S01]  /*4230*/  IADD3 R6, PT, PT, R0, -0x4, RZ ;  /* 0xfffffffc00067810 */ /* 0x000fe20007ffe0ff */
[----:B------:R-:W-:Y:S01]  /*4240*/  IMAD R140, R18, UR66, RZ ;  /* 0x00000042128c7c24 */ /* 0x000fe2000f8e02ff */
[----:B------:R-:W-:Y:S01]  /*4250*/  ISETP.GE.U32.AND P6, PT, R5, 0x7fffff7e, PT ;  /* 0x7fffff7e0500780c */ /* 0x000fe20003fc6070 */
[----:B------:R-:W-:Y:S01]  /*4260*/  IMAD R5, R60, UR8, RZ ;  /* 0x000000083c057c24 */ /* 0x000fe2000f8e02ff */
[----:B------:R-:W-:Y:S01]  /*4270*/  LEA R8, P1, R9, UR14, 0x2 ;  /* 0x0000000e09087c11 */ /* 0x000fe2000f8210ff */
[----:B------:R-:W-:Y:S01]  /*4280*/  IMAD R60, R99, UR38, RZ ;  /* 0x00000026633c7c24 */ /* 0x000fe2000f8e02ff */
[----:B------:R-:W-:Y:S01]  /*4290*/  SEL R15, R15, R7, !P0 ;  /* 0x000000070f0f7207 */ /* 0x000fe20004000000 */
[----:B------:R-:W-:Y:S01]  /*42a0*/  IMAD R7, R11, UR8, RZ ;  /* 0x000000080b077c24 */ /* 0x000fe2000f8e02ff */
[----:B------:R-:W-:Y:S01]  /*42b0*/  ISETP.GE.U32.AND P0, PT, R6, 0x7fffff7d, PT ;  /* 0x7fffff7d0600780c */ /* 0x000fe20003f06070 */
[----:B------:R-:W-:Y:S01]  /*42c0*/  IMAD R6, R10, UR8, RZ ;  /* 0x000000080a067c24 */ /* 0x000fe2000f8e02ff */
[----:B------:R-:W-:Y:S01]  /*42d0*/  LEA.HI.X.SX32 R9, R9, UR15, 0x2, P1 ;  /* 0x0000000f09097c11 */ /* 0x000fe200088f16ff */
[----:B------:R-:W-:Y:S01]  /*42e0*/  IMAD R10, R12, UR8, RZ ;  /* 0x000000080c0a7c24 */ /* 0x000fe2000f8e02ff */
[-C--:B------:R-:W-:Y:S01]  /*42f0*/  LEA R54, P1, R4, R8.reuse, 0x2 ;  /* 0x0000000804367211 */ /* 0x080fe200078210ff */
[----:B------:R-:W-:Y:S01]  /*4300*/  IMAD R11, R13, UR8, RZ ;  /* 0x000000080d0b7c24 */ /* 0x000fe2000f8e02ff */
[-C--:B------:R-:W-:Y:S01]  /*4310*/  LEA R76, P2, R5, R8.reuse, 0x2 ;  /* 0x00000008054c7211 */ /* 0x080fe200078410ff */
[----:B------:R-:W-:Y:S01]  /*4320*/  IMAD R12, R62, UR8, RZ ;  /* 0x000000083e0c7c24 */ /* 0x000fe2000f8e02ff */
[-C--:B------:R-:W-:Y:S01]  /*4330*/  LEA.HI.X.SX32 R55, R4, R9.reuse, 0x2, P1 ;  /* 0x0000000904377211 */ /* 0x080fe200008f16ff */
[----:B------:R-:W-:Y:S01]  /*4340*/  IMAD R13, R64, UR8, RZ ;  /* 0x00000008400d7c24 */ /* 0x000fe2000f8e02ff */
[----:B------:R-:W-:Y:S01]  /*4350*/  LEA R94, P1, R6, R8, 0x2 ;  /* 0x00000008065e7211 */ /* 0x000fe200078210ff */
[----:B---3--:R-:W-:Y:S01]  /*4360*/  IMAD R137, R19, UR65, RZ ;  /* 0x0000004113897c24 */ /* 0x008fe2000f8e02ff */
[----:B------:R-:W-:-:S02]  /*4370*/  LEA.HI.X.SX32 R77, R5, R9, 0x2, P2 ;  /* 0x00000009054d7211 */ /* 0x000fc400010f16ff */
[-C--:B------:R-:W-:Y:S02]  /*4380*/  LEA R110, P2, R7, R8.reuse, 0x2 ;  /* 0x00000008076e7211 */ /* 0x080fe400078410ff */
[-C--:B------:R-:W-:Y:S01]  /*4390*/  LEA.HI.X.SX32 R95, R6, R9.reuse, 0x2, P1 ;  /* 0x00000009065f7211 */ /* 0x080fe200008f16ff */
[----:B------:R-:W-:Y:S01]  /*43a0*/  IMAD R6, R72, UR8, RZ ;  /* 0x0000000848067c24 */ /* 0x000fe2000f8e02ff */
[-C--:B------:R-:W-:Y:S01]  /*43b0*/  LEA R126, P1, R10, R8.reuse, 0x2 ;  /* 0x000000080a7e7211 */ /* 0x080fe200078210ff */
[----:B------:R-:W-:Y:S01]  /*43c0*/  IMAD R72, R101, UR44, RZ ;  /* 0x0000002c65487c24 */ /* 0x000fe2000f8e02ff */
[-C--:B------:R-:W-:Y:S01]  /*43d0*/  LEA.HI.X.SX32 R111, R7, R9.reuse, 0x2, P2 ;  /* 0x00000009076f7211 */ /* 0x080fe200010f16ff */
[----:B------:R-:W-:Y:S01]  /*43e0*/  IMAD R7, R46, UR40, RZ ;  /* 0x000000282e077c24 */ /* 0x000fe2000f8e02ff */
[----:B------:R-:W-:Y:S02]  /*43f0*/  LEA R44, P2, R11, R8, 0x2 ;  /* 0x000000080b2c7211 */ /* 0x000fe400078410ff */
[----:B------:R-:W-:-:S02]  /*4400*/  LEA.HI.X.SX32 R127, R10, R9, 0x2, P1 ;  /* 0x000000090a7f7211 */ /* 0x000fc400008f16ff */
[-C--:B------:R-:W-:Y:S02]  /*4410*/  LEA R4, P1, R12, R8.reuse, 0x2 ;  /* 0x000000080c047211 */ /* 0x080fe400078210ff */
[-C--:B------:R-:W-:Y:S01]  /*4420*/  LEA.HI.X.SX32 R45, R11, R9.reuse, 0x2, P2 ;  /* 0x000000090b2d7211 */ /* 0x080fe200010f16ff */
[----:B------:R-:W-:Y:S01]  /*4430*/  IMAD R11, R48, UR41, RZ ;  /* 0x00000029300b7c24 */ /* 0x000fe2000f8e02ff */
[-C--:B------:R-:W-:Y:S02]  /*4440*/  LEA R16, P2, R13, R8.reuse, 0x2 ;  /* 0x000000080d107211 */ /* 0x080fe400078410ff */
[-C--:B------:R-:W-:Y:S01]  /*4450*/  LEA.HI.X.SX32 R5, R12, R9.reuse, 0x2, P1 ;  /* 0x000000090c057211 */ /* 0x080fe200008f16ff */
[----:B------:R-:W-:Y:S01]  /*4460*/  IMAD R12, R47, UR42, RZ ;  /* 0x0000002a2f0c7c24 */ /* 0x000fe2000f8e02ff */
[-C--:B------:R-:W-:Y:S02]  /*4470*/  LEA R62, P1, R20, R8.reuse, 0x2 ;  /* 0x00000008143e7211 */ /* 0x080fe400078210ff */
[----:B------:R-:W-:Y:S01]  /*4480*/  LEA.HI.X.SX32 R17, R13, R9, 0x2, P2 ;  /* 0x000000090d117211 */ /* 0x000fe200010f16ff */
[----:B------:R-:W-:Y:S01]  /*4490*/  IMAD R13, R100, UR43, RZ ;  /* 0x0000002b640d7c24 */ /* 0x000fe2000f8e02ff */
[----:B------:R-:W-:-:S02]  /*44a0*/  LEA R78, P2, R21, R8, 0x2 ;  /* 0x00000008154e7211 */ /* 0x000fc400078410ff */
[-C--:B------:R-:W-:Y:S02]  /*44b0*/  LEA.HI.X.SX32 R63, R20, R9.reuse, 0x2, P1 ;  /* 0x00000009143f7211 */ /* 0x080fe400008f16ff */
[CC--:B------:R-:W-:Y:S02]  /*44c0*/  LEA R96, P1, R22.reuse, R8.reuse, 0x2 ;  /* 0x0000000816607211 */ /* 0x0c0fe400078210ff */
[-C--:B------:R-:W-:Y:S02]  /*44d0*/  LEA.HI.X.SX32 R79, R21, R9.reuse, 0x2, P2 ;  /* 0x00000009154f7211 */ /* 0x080fe400010f16ff */
[-C--:B------:R-:W-:Y:S02]  /*44e0*/  LEA R112, P2, R23, R8.reuse, 0x2 ;  /* 0x0000000817707211 */ /* 0x080fe400078410ff */
[----:B------:R-:W-:Y:S02]  /*44f0*/  LEA.HI.X.SX32 R97, R22, R9, 0x2, P1 ;  /* 0x0000000916617211 */ /* 0x000fe400008f16ff */
[----:B------:R-:W-:-:S02]  /*4500*/  LEA R128, P1, R24, R8, 0x2 ;  /* 0x0000000818807211 */ /* 0x000fc400078210ff */
[-C--:B------:R-:W-:Y:S02]  /*4510*/  LEA.HI.X.SX32 R113, R23, R9.reuse, 0x2, P2 ;  /* 0x0000000917717211 */ /* 0x080fe400010f16ff */
[-C--:B------:R-:W-:Y:S02]  /*4520*/  LEA R46, P2, R6, R8.reuse, 0x2 ;  /* 0x00000008062e7211 */ /* 0x080fe400078410ff */
[-C--:B------:R-:W-:Y:S02]  /*4530*/  LEA.HI.X.SX32 R129, R24, R9.reuse, 0x2, P1 ;  /* 0x0000000918817211 */ /* 0x080fe400008f16ff */
[-C--:B------:R-:W-:Y:S02]  /*4540*/  LEA R58, P1, R25, R8.reuse, 0x2 ;  /* 0x00000008193a7211 */ /* 0x080fe400078210ff */
[----:B------:R-:W-:Y:S02]  /*4550*/  LEA.HI.X.SX32 R47, R6, R9, 0x2, P2 ;  /* 0x00000009062f7211 */ /* 0x000fe400010f16ff */
        /* <DEDUP_REMOVED lines=20> */
[-C--:B------:R-:W-:Y:S01]  /*46a0*/  LEA.HI.X.SX32 R25, R39, R9.reuse, 0x2, P2 ;  /* 0x0000000927197211 */ /* 0x080fe200010f16ff */
[----:B------:R-:W-:Y:S01]  /*46b0*/  IMAD R39, R106, UR49, RZ ;  /* 0x000000316a277c24 */ /* 0x000fe2000f8e02ff */
        /* <DEDUP_REMOVED lines=11> */
[-C--:B------:R-:W-:Y:S01]  /*4770*/  LEA.HI.X.SX32 R49, R50, R9.reuse, 0x2, P2 ;  /* 0x0000000932317211 */ /* 0x080fe200010f16ff */
[----:B------:R-:W-:Y:S01]  /*4780*/  IMAD R50, R109, UR52, RZ ;  /* 0x000000346d327c24 */ /* 0x000fe2000f8e02ff */
[-C--:B------:R-:W-:Y:S01]  /*4790*/  LEA R36, P2, R52, R8.reuse, 0x2 ;  /* 0x0000000834247211 */ /* 0x080fe200078410ff */
[----:B------:R-:W-:Y:S01]  /*47a0*/  IMAD R109, R124, UR59, RZ ;  /* 0x0000003b7c6d7c24 */ /* 0x000fe2000f8e02ff */
[-C--:B------:R-:W-:Y:S01]  /*47b0*/  LEA.HI.X.SX32 R27, R51, R9.reuse, 0x2, P1 ;  /* 0x00000009331b7211 */ /* 0x080fe200008f16ff */
[----:B------:R-:W-:Y:S01]  /*47c0*/  IMAD R51, R118, UR53, RZ ;  /* 0x0000003576337c24 */ /* 0x000fe2000f8e02ff */
[-C--:B------:R-:W-:Y:S01]  /*47d0*/  LEA R68, P1, R53, R8.reuse, 0x2 ;  /* 0x0000000835447211 */ /* 0x080fe200078210ff */
[----:B------:R-:W-:Y:S01]  /*47e0*/  IMAD R124, R125, UR60, RZ ;  /* 0x0000003c7d7c7c24 */ /* 0x000fe2000f8e02ff */
[----:B------:R-:W-:Y:S01]  /*47f0*/  LEA.HI.X.SX32 R37, R52, R9, 0x2, P2 ;  /* 0x0000000934257211 */ /* 0x000fe200010f16ff */
[----:B------:R-:W-:Y:S01]  /*4800*/  IMAD R125, R34, UR62, RZ ;  /* 0x0000003e227d7c24 */ /* 0x000fe2000f8e02ff */
[----:B------:R-:W-:-:S02]  /*4810*/  LEA R86, P2, R56, R8, 0x2 ;  /* 0x0000000838567211 */ /* 0x000fc400078410ff */
[-C--:B------:R-:W-:Y:S01]  /*4820*/  LEA.HI.X.SX32 R69, R53, R9.reuse, 0x2, P1 ;  /* 0x0000000935457211 */ /* 0x080fe200008f16ff */
[----:B------:R-:W-:Y:S01]  /*4830*/  IMAD R53, R119, UR54, RZ ;  /* 0x0000003677357c24 */ /* 0x000fe2000f8e02ff */
[CC--:B------:R-:W-:Y:S02]  /*4840*/  LEA R102, P1, R57.reuse, R8.reuse, 0x2 ;  /* 0x0000000839667211 */ /* 0x0c0fe400078210ff */
[-C--:B------:R-:W-:Y:S02]  /*4850*/  LEA.HI.X.SX32 R87, R56, R9.reuse, 0x2, P2 ;  /* 0x0000000938577211 */ /* 0x080fe400010f16ff */
[-C--:B------:R-:W-:Y:S02]  /*4860*/  LEA R118, P2, R60, R8.reuse, 0x2 ;  /* 0x000000083c767211 */ /* 0x080fe400078410ff */
[----:B------:R-:W-:Y:S01]  /*4870*/  LEA.HI.X.SX32 R103, R57, R9, 0x2, P1 ;  /* 0x0000000939677211 */ /* 0x000fe200008f16ff */
[----:B------:R-:W-:Y:S01]  /*4880*/  IMAD R57, R120, UR55, RZ ;  /* 0x0000003778397c24 */ /* 0x000fe2000f8e02ff */
        /* <DEDUP_REMOVED lines=27> */
[CC--:B------:R-:W-:Y:S01]  /*4a40*/  LEA R90, P2, R50.reuse, R8.reuse, 0x2 ;  /* 0x00000008325a7211 */ /* 0x0c0fe200078410ff */
[----:B------:R-:W-:Y:S01]  /*4a50*/  IMAD R133, R15, UR6, RZ ;  /* 0x000000060f857c24 */ /* 0x000fe2000f8e02ff */
[-C--:B------:R-:W-:Y:S02]  /*4a60*/  LEA.HI.X.SX32 R73, R91, R9.reuse, 0x2, P1 ;  /* 0x000000095b497211 */ /* 0x080fe400008f16ff */
[-C--:B------:R-:W-:Y:S02]  /*4a70*/  LEA R106, P1, R51, R8.reuse, 0x2 ;  /* 0x00000008336a7211 */ /* 0x080fe400078210ff */
[----:B------:R-:W-:Y:S02]  /*4a80*/  LEA.HI.X.SX32 R91, R50, R9, 0x2, P2 ;  /* 0x00000009325b7211 */ /* 0x000fe400010f16ff */
[----:B------:R-:W-:-:S02]  /*4a90*/  LEA R122, P2, R53, R8, 0x2 ;  /* 0x00000008357a7211 */ /* 0x000fc400078410ff */
[-C--:B------:R-:W-:Y:S01]  /*4aa0*/  LEA.HI.X.SX32 R107, R51, R9.reuse, 0x2, P1 ;  /* 0x00000009336b7211 */ /* 0x080fe200008f16ff */
[----:B------:R-:W-:Y:S01]  /*4ab0*/  IMAD R51, R30, UR63, RZ ;  /* 0x0000003f1e337c24 */ /* 0x000fe2000f8e02ff */
[-C--:B------:R-:W-:Y:S02]  /*4ac0*/  LEA R52, P1, R57, R8.reuse, 0x2 ;  /* 0x0000000839347211 */ /* 0x080fe400078210ff */
[-C--:B------:R-:W-:Y:S02]  /*4ad0*/  LEA.HI.X.SX32 R123, R53, R9.reuse, 0x2, P2 ;  /* 0x00000009357b7211 */ /* 0x080fe400010f16ff */
[C---:B------:R-:W-:Y:S02]  /*4ae0*/  LEA R56, P2, R92.reuse, R8, 0x2 ;  /* 0x000000085c387211 */ /* 0x040fe400078410ff */
[-C--:B------:R-:W-:Y:S02]  /*4af0*/  LEA.HI.X.SX32 R53, R57, R9.reuse, 0x2, P1 ;  /* 0x0000000939357211 */ /* 0x080fe400008f16ff */
[----:B------:R-:W-:-:S02]  /*4b00*/  LEA.HI.X.SX32 R57, R92, R9, 0x2, P2 ;  /* 0x000000095c397211 */ /* 0x000fc400010f16ff */
[CC--:B------:R-:W-:Y:S02]  /*4b10*/  LEA R34, P1, R93.reuse, R8.reuse, 0x2 ;  /* 0x000000085d227211 */ /* 0x0c0fe400078210ff */
[CC--:B------:R-:W-:Y:S02]  /*4b20*/  LEA R30, P2, R108.reuse, R8.reuse, 0x2 ;  /* 0x000000086c1e7211 */ /* 0x0c0fe400078410ff */
[-C--:B------:R-:W-:Y:S02]  /*4b30*/  LEA.HI.X.SX32 R35, R93, R9.reuse, 0x2, P1 ;  /* 0x000000095d237211 */ /* 0x080fe400008f16ff */
[----:B------:R-:W-:Y:S02]  /*4b40*/  LEA.HI.X.SX32 R31, R108, R9, 0x2, P2 ;  /* 0x000000096c1f7211 */ /* 0x000fe400010f16ff */
[-C--:B------:R-:W-:Y:S02]  /*4b50*/  LEA R74, P1, R109, R8.reuse, 0x2 ;  /* 0x000000086d4a7211 */ /* 0x080fe400078210ff */
[----:B------:R-:W-:-:S02]  /*4b60*/  LEA R92, P2, R124, R8, 0x2 ;  /* 0x000000087c5c7211 */ /* 0x000fc400078410ff */
[-C--:B------:R-:W-:Y:S02]  /*4b70*/  LEA.HI.X.SX32 R75, R109, R9.reuse, 0x2, P1 ;  /* 0x000000096d4b7211 */ /* 0x080fe400008f16ff */
[-C--:B------:R-:W-:Y:S02]  /*4b80*/  LEA.HI.X.SX32 R93, R124, R9.reuse, 0x2, P2 ;  /* 0x000000097c5d7211 */ /* 0x080fe400010f16ff */
[CC--:B------:R-:W-:Y:S02]  /*4b90*/  LEA R108, P1, R82.reuse, R8.reuse, 0x2 ;  /* 0x00000008526c7211 */ /* 0x0c0fe400078210ff */
[C---:B------:R-:W-:Y:S02]  /*4ba0*/  LEA R124, P2, R125.reuse, R8, 0x2 ;  /* 0x000000087d7c7211 */ /* 0x040fe400078410ff */
[-C--:B------:R-:W-:Y:S01]  /*4bb0*/  LEA.HI.X.SX32 R109, R82, R9.reuse, 0x2, P1 ;  /* 0x00000009526d7211 */ /* 0x080fe200008f16ff */
[----:B------:R-:W-:Y:S01]  /*4bc0*/  IMAD R82, R14, UR6, RZ ;  /* 0x000000060e527c24 */ /* 0x000fe2000f8e02ff */
[----:B------:R-:W-:-:S02]  /*4bd0*/  LEA.HI.X.SX32 R125, R125, R9, 0x2, P2 ;  /* 0x000000097d7d7211 */ /* 0x000fc400010f16ff */
[CC--:B------:R-:W-:Y:S02]  /*4be0*/  LEA R50, P1, R51.reuse, R8.reuse, 0x2 ;  /* 0x0000000833327211 */ /* 0x0c0fe400078210ff */
[CC--:B------:R-:W-:Y:S02]  /*4bf0*/  LEA R18, P2, R136.reuse, R8.reuse, 0x2 ;  /* 0x0000000888127211 */ /* 0x0c0fe400078410ff */
[-C--:B------:R-:W-:Y:S02]  /*4c00*/  LEA.HI.X.SX32 R51, R51, R9.reuse, 0x2, P1 ;  /* 0x0000000933337211 */ /* 0x080fe400008f16ff */
[----:B------:R-:W-:Y:S02]  /*4c10*/  LEA.HI.X.SX32 R19, R136, R9, 0x2, P2 ;  /* 0x0000000988137211 */ /* 0x000fe400010f16ff */
[----:B------:R-:W-:Y:S02]  /*4c20*/  LEA R14, P1, R137, R8, 0x2 ;  /* 0x00000008890e7211 */ /* 0x000fe400078210ff */
[----:B------:R-:W-:-:S02]  /*4c30*/  LEA R138, P2, R82, UR12, 0x2 ;  /* 0x0000000c528a7c11 */ /* 0x000fc4000f8410ff */
[----:B------:R-:W-:Y:S02]  /*4c40*/  LEA.HI.X.SX32 R15, R137, R9, 0x2, P1 ;  /* 0x00000009890f7211 */ /* 0x000fe400008f16ff */
[----:B------:R-:W-:Y:S02]  /*4c50*/  LEA.HI.X.SX32 R139, R82, UR13, 0x2, P2 ;  /* 0x0000000d528b7c11 */ /* 0x000fe400090f16ff */
[----:B------:R-:W-:Y:S02]  /*4c60*/  LEA R136, P1, R133, UR12, 0x2 ;  /* 0x0000000c85887c11 */ /* 0x000fe4000f8210ff */
[----:B------:R-:W-:Y:S02]  /*4c70*/  LEA R8, P2, R140, R8, 0x2 ;  /* 0x000000088c087211 */ /* 0x000fe400078410ff */
[----:B------:R-:W-:Y:S02]  /*4c80*/  ISETP.NE.U32.AND P3, PT, R83, RZ, PT ;  /* 0x000000ff5300720c */ /* 0x000fe40003f65070 */
[----:B------:R-:W-:-:S02]  /*4c90*/  LEA.HI.X.SX32 R137, R133, UR13, 0x2, P1 ;  /* 0x0000000d85897c11 */ /* 0x000fc400088f16ff */
[----:B------:R-:W-:Y:S01]  /*4ca0*/  LEA.HI.X.SX32 R9, R140, R9, 0x2, P2 ;  /* 0x000000098c097211 */ /* 0x000fe200010f16ff */
[----:B------:R-:W-:Y:S08]  /*4cb0*/  BRA.U UP0, `(.L_x_5) ;  /* 0x0000000100187547 */ /* 0x000ff0000b800000 */
[----:B------:R-:W-:Y:S01]  /*4cc0*/  ELECT P1, URZ, PT ;  /* 0x0000000000ff782f */ /* 0x000fe20003820000 */
[----:B------:R-:W-:Y:S01]  /*4cd0*/  IMAD.MOV.U32 R82, RZ, RZ, 0x1 ;  /* 0x00000001ff527424 */ /* 0x000fe200078e00ff */
[----:B------:R-:W-:Y:S01]  /*4ce0*/  UMOV UR6, 0x40 ;  /* 0x0000004000067882 */ /* 0x000fe20000000000 */
[----:B------:R-:W-:Y:S01]  /*4cf0*/  UVIRTCOUNT.DEALLOC.SMPOOL 0x80 ;  /* 0x000000800000784c */ /* 0x000fe20000000000 */
[----:B------:R-:W-:-:S09]  /*4d00*/  ULEA UR6, UR5, UR6, 0x18 ;  /* 0x0000000605067291 */ /* 0x000fd2000f8ec0ff */
[----:B------:R1:W-:Y:S03]  /*4d10*/  @P1 STS.U8 [UR6], R82 ;  /* 0x00000052ff001988 */ /* 0x0003e60008000006 */
.L_x_5:
[----:B------:R-:W-:Y:S01]  /*4d20*/  UIADD3 UR11, UPT, UPT, UR10, UR4, URZ ;  /* 0x000000040a0b7290 */ /* 0x000fe2000fffe0ff */
[C---:B-1----:R-:W-:Y:S01]  /*4d30*/  VIADD R82, R0.reuse, 0xfffffffb ;  /* 0xfffffffb00527836 */ /* 0x042fe20000000000 */
[----:B------:R-:W-:Y:S01]  /*4d40*/  VOTEU.ALL UP1, P3 ;  /* 0x0000000000ff7886 */ /* 0x000fe20001820000 */
[----:B------:R-:W-:Y:S01]  /*4d50*/  UIADD3 UR8, UPT, UPT, UR7, 0x58000, URZ ;  /* 0x0005800007087890 */ /* 0x000fe2000fffe0ff */
[----:B------:R-:W-:Y:S01]  /*4d60*/  VIADD R133, R0, 0xfffffffa ;  /* 0xfffffffa00857836 */ /* 0x000fe20000000000 */
[----:B------:R-:W-:Y:S01]  /*4d70*/  VOTEU.ALL UP2, P3 ;  /* 0x0000000000ff7886 */ /* 0x000fe20001840000 */
[----:B------:R-:W-:Y:S01]  /*4d80*/  ISETP.GE.U32.AND P1, PT, R82, 0x7fffff7c, PT ;  /* 0x7fffff7c5200780c */ /* 0x000fe20003f26070 */
[----:B------:R-:W-:Y:S01]  /*4d90*/  IMAD.WIDE R154, R2, 0x4, R138 ;  /* 0x00000004029a7825 */ /* 0x000fe200078e028a */
[----:B------:R-:W-:-:S04]  /*4da0*/  @!UP1 UIADD3 UR12, UPT, UPT, -UR9, 0x100000, URZ ;  /* 0x00100000090c9890 */ /* 0x000fc8000fffe1ff */
[----:B------:R-:W-:Y:S02]  /*4db0*/  @!UP1 USHF.L.U32 UR13, UR12, 0xb, URZ ;  /* 0x0000000b0c0d9899 */ /* 0x000fe400080006ff */
[----:B------:R-:W-:Y:S01]  /*4dc0*/  @!UP1 USHF.L.U32 UR12, UR12, 0x1, URZ ;  /* 0x000000010c0c9899 */ /* 0x000fe200080006ff */
[----:B------:R-:W-:Y:S01]  /*4dd0*/  STTM.x128 tmem[UR11], RZ ;  /* 0x000000ff000079ed */ /* 0x000fe200083c000b */
[----:B------:R-:W1:Y:S01]  /*4de0*/  FENCE.VIEW.ASYNC.T ;  /* 0x00000000000073c6 */ /* 0x000e620000000200 */
[----:B------:R-:W-:-:S04]  /*4df0*/  @!UP1 UIADD3 UR4, UPT, UPT, -UR9, 0x100000, URZ ;  /* 0x0010000009049890 */ /* 0x000fc8000fffe1ff */
[----:B------:R-:W-:Y:S02]  /*4e00*/  @!UP1 USHF.L.U32 UR5, UR4, 0xb, URZ ;  /* 0x0000000b04059899 */ /* 0x000fe400080006ff */
[----:B------:R-:W-:Y:S01]  /*4e10*/  @!UP1 USHF.L.U32 UR4, UR4, 0x1, URZ ;  /* 0x0000000104049899 */ /* 0x000fe200080006ff */
[----:B-1----:R-:W-:Y:S01]  /*4e20*/  BAR.SYNC.DEFER_BLOCKING 0x0 ;  /* 0x0000000000007b1d */ /* 0x002fe20000010000 */
[----:B------:R-:W-:Y:S01]  /*4e30*/  LEA R82, R83, UR7, 0x2 ;  /* 0x0000000753527c11 */ /* 0x000fe2000f8e10ff */
[----:B------:R-:W-:Y:S01]  /*4e40*/  IMAD.WIDE R156, R2, 0x4, R136 ;  /* 0x00000004029c7825 */ /* 0x000fe200078e0288 */
[----:B------:R-:W-:Y:S02]  /*4e50*/  ISETP.GE.U32.AND P2, PT, R133, 0x7fffff7b, PT ;  /* 0x7fffff7b8500780c */ /* 0x000fe40003f46070 */
[----:B------:R-:W-:Y:S01]  /*4e60*/  IADD3 R133, PT, PT, R0, -0x7, RZ ;  /* 0xfffffff900857810 */ /* 0x000fe20007ffe0ff */
[----:B------:R-:W-:Y:S01]  /*4e70*/  VOTEU.ALL UP1, P3 ;  /* 0x0000000000ff7886 */ /* 0x000fe20001820000 */
[----:B------:R-:W-:Y:S01]  /*4e80*/  IMAD R141, R2, 0x3, RZ ;  /* 0x00000003028d7824 */ /* 0x000fe200078e02ff */
[----:B------:R1:W-:Y:S01]  /*4e90*/  STL [R1+0xe1c], R132 ;  /* 0x000e1c8401007387 */ /* 0x0003e20000100800 */
[----:B------:R-:W-:-:S02]  /*4ea0*/  VIADD R140, R0, 0xfffffff8 ;  /* 0xfffffff8008c7836 */ /* 0x000fc40000000000 */
[----:B------:R-:W-:-:S04]  /*4eb0*/  IMAD.WIDE R152, R141, 0x4, R138 ;  /* 0x000000048d987825 */ /* 0x000fc800078e028a */
[----:B------:R-:W-:Y:S01]  /*4ec0*/  IMAD.WIDE R142, R141, 0x4, R136 ;  /* 0x000000048d8e7825 */ /* 0x000fe200078e0288 */
[----:B-1----:R-:W1:Y:S03]  /*4ed0*/  LDC R132, c[0x0][0x3a0] ;  /* 0x0000e800ff847b82 */ /* 0x002e660000000800 */
[C---:B------:R-:W-:Y:S01]  /*4ee0*/  IMAD R141, R2.reuse, 0x5, RZ ;  /* 0x00000005028d7824 */ /* 0x040fe200078e02ff */
[----:B------:R2:W-:Y:S01]  /*4ef0*/  STL.64 [R1+0x568], R142 ;  /* 0x0005688e01007387 */ /* 0x0005e20000100a00 */
[----:B------:R-:W-:Y:S02]  /*4f00*/  IMAD R248, R2, 0x59, RZ ;  /* 0x0000005902f87824 */ /* 0x000fe400078e02ff */
[--C-:B------:R-:W-:Y:S01]  /*4f10*/  IMAD.WIDE R148, R141, 0x4, R138.reuse ;  /* 0x000000048d947825 */ /* 0x100fe200078e028a */
[----:B------:R-:W3:Y:S02]  /*4f20*/  FENCE.VIEW.ASYNC.S ;  /* 0x00000000000073c6 */ /* 0x000ee40000000000 */
[----:B---3--:R3:W4:Y:S02]  /*4f30*/  @!UP1 SYNCS.EXCH.64 URZ, [UR8], UR12 ;  /* 0x0000000c08ff95b2 */ /* 0x0087240008000100 */
[----:B----4-:R-:W-:Y:S01]  /*4f40*/  BAR.SYNC.DEFER_BLOCKING 0x0 ;  /* 0x0000000000007b1d */ /* 0x010fe20000010000 */
[----:B------:R-:W-:-:S04]  /*4f50*/  IMAD.WIDE R250, R248, 0x4, R138 ;  /* 0x00000004f8fa7825 */ /* 0x000fc800078e028a */
[----:B------:R-:W-:-:S04]  /*4f60*/  IMAD.WIDE R248, R248, 0x4, R136 ;  /* 0x00000004f8f87825 */ /* 0x000fc800078e0288 */
[C---:B------:R-:W-:Y:S02]  /*4f70*/  IMAD R162, R2.reuse, 0x5f, RZ ;  /* 0x0000005f02a27824 */ /* 0x040fe400078e02ff */
[----:B------:R-:W-:Y:S02]  /*4f80*/  IMAD R166, R2, 0x60, RZ ;  /* 0x0000006002a67824 */ /* 0x000fe400078e02ff */
[----:B------:R-:W-:-:S04]  /*4f90*/  IMAD.WIDE R160, R162, 0x4, R138 ;  /* 0x00000004a2a07825 */ /* 0x000fc800078e028a */
[----:B------:R-:W-:-:S04]  /*4fa0*/  IMAD.WIDE R162, R162, 0x4, R136 ;  /* 0x00000004a2a27825 */ /* 0x000fc800078e0288 */
[C---:B------:R-:W-:Y:S01]  /*4fb0*/  IMAD.WIDE R164, R166.reuse, 0x4, R138 ;  /* 0x00000004a6a47825 */ /* 0x040fe200078e028a */
[----:B------:R3:W4:Y:S02]  /*4fc0*/  @!UP2 SYNCS.EXCH.64 URZ, [UR7+0x58008], UR4 ;  /* 0x0580080407ffa5b2 */ /* 0x0007240008000100 */
[----:B------:R-:W-:Y:S01]  /*4fd0*/  @!PT LDS RZ, [RZ] ;  /* 0x00000000fffff984 */ /* 0x000fe20000000800 */
[----:B------:R-:W-:Y:S01]  /*4fe0*/  @!PT LDS RZ, [RZ] ;  /* 0x00000000fffff984 */ /* 0x000fe20000000800 */
[----:B------:R-:W-:Y:S01]  /*4ff0*/  @!PT LDS RZ, [RZ] ;  /* 0x00000000fffff984 */ /* 0x000fe20000000800 */
[----:B----4-:R-:W-:Y:S01]  /*5000*/  LDGSTS.E [R82], desc[UR16][R138.64], !P4 ;  /* 0x000000008a527fae */ /* 0x010fe2000e1a1010 */
[----:B------:R-:W-:-:S03]  /*5010*/  IMAD.WIDE R166, R166, 0x4, R136 ;  /* 0x00000004a6a67825 */ /* 0x000fc600078e0288 */
[----:B------:R-:W-:Y:S01]  /*5020*/  LDGSTS.E [R82+0x200], desc[UR16][R136.64], !P4 ;  /* 0x0020000088527fae */ /* 0x000fe2000e1a1010 */
[----:B------:R-:W-:Y:S01]  /*5030*/  ISETP.GE.U32.AND P4, PT, R133, 0x7fffff7a, PT ;  /* 0x7fffff7a8500780c */ /* 0x000fe20003f86070 */
[C---:B------:R-:W-:Y:S02]  /*5040*/  IMAD.SHL.U32 R133, R2.reuse, 0x2, RZ ;  /* 0x0000000202857824 */ /* 0x040fe400078e00ff */
[----:B------:R-:W-:Y:S01]  /*5050*/  LDGSTS.E [R82+0x400], desc[UR16][R154.64], !P5 ;  /* 0x004000009a527fae */ /* 0x000fe2000e9a1010 */
[----:B------:R-:W-:Y:S02]  /*5060*/  IMAD R170, R2, 0x61, RZ ;  /* 0x0000006102aa7824 */ /* 0x000fe400078e02ff */
[C---:B------:R-:W-:Y:S01]  /*5070*/  IMAD.WIDE R144, R133.reuse, 0x4, R138 ;  /* 0x0000000485907825 */ /* 0x040fe200078e028a */
[----:B------:R-:W-:Y:S01]  /*5080*/  LDGSTS.E [R82+0x600], desc[UR16][R156.64], !P5 ;  /* 0x006000009c527fae */ /* 0x000fe2000e9a1010 */
[----:B------:R-:W-:Y:S02]  /*5090*/  ISETP.GE.U32.AND P5, PT, R140, 0x7fffff79, PT ;  /* 0x7fffff798c00780c */ /* 0x000fe40003fa6070 */
[----:B------:R-:W-:Y:S01]  /*50a0*/  IMAD.WIDE R146, R133, 0x4, R136 ;  /* 0x0000000485927825 */ /* 0x000fe200078e0288 */
[----:B------:R-:W-:Y:S01]  /*50b0*/  LDGSTS.E [R82+0x800], desc[UR16][R144.64], !P6 ;  /* 0x0080000090527fae */ /* 0x000fe2000f1a1010 */
[----:B------:R-:W-:-:S02]  /*50c0*/  IADD3 R140, PT, PT, R0, -0xa, RZ ;  /* 0xfffffff6008c7810 */ /* 0x000fc40007ffe0ff */
[----:B------:R-:W-:Y:S01]  /*50d0*/  VIADD R133, R0, 0xfffffff7 ;  /* 0xfffffff700857836 */ /* 0x000fe20000000000 */
[----:B------:R-:W-:Y:S01]  /*50e0*/  LDGSTS.E [R82+0xa00], desc[UR16][R146.64], !P6 ;  /* 0x00a0000092527fae */ /* 0x000fe2000f1a1010 */
[----:B------:R-:W-:-:S03]  /*50f0*/  IMAD.WIDE R168, R170, 0x4, R138 ;  /* 0x00000004aaa87825 */ /* 0x000fc600078e028a */
[----:B------:R-:W-:Y:S01]  /*5100*/  ISETP.GE.U32.AND P6, PT, R133, 0x7fffff78, PT ;  /* 0x7fffff788500780c */ /* 0x000fe20003fc6070 */
[----:B------:R-:W-:Y:S01]  /*5110*/  IMAD.SHL.U32 R133, R2, 0x4, RZ ;  /* 0x0000000402857824 */ /* 0x000fe200078e00ff */
[----:B------:R-:W-:Y:S01]  /*5120*/  LDGSTS.E [R82+0xc00], desc[UR16][R152.64], !P0 ;  /* 0x00c0000098527fae */ /* 0x000fe2000c1a1010 */
[----:B------:R-:W-:-:S03]  /*5130*/  IMAD.WIDE R170, R170, 0x4, R136 ;  /* 0x00000004aaaa7825 */ /* 0x000fc600078e0288 */
[----:B------:R2:W-:Y:S01]  /*5140*/  LDGSTS.E [R82+0xe00], desc[UR16][R142.64], !P0 ;  /* 0x00e000008e527fae */ /* 0x0005e2000c1a1010 */
[----:B------:R-:W-:Y:S01]  /*5150*/  IMAD.WIDE R158, R133, 0x4, R138 ;  /* 0x00000004859e7825 */ /* 0x000fe200078e028a */
[----:B------:R-:W-:-:S03]  /*5160*/  ISETP.GE.U32.AND P0, PT, R140, 0x7fffff77, PT ;  /* 0x7fffff778c00780c */ /* 0x000fc60003f06070 */
[--C-:B------:R-:W-:Y:S01]  /*5170*/  IMAD.WIDE R150, R133, 0x4, R136.reuse ;  /* 0x0000000485967825 */ /* 0x100fe200078e0288 */
[----:B------:R4:W-:Y:S03]  /*5180*/  LDGSTS.E [R82+0x1000], desc[UR16][R158.64], !P1 ;  /* 0x010000009e527fae */ /* 0x0009e6000c9a1010 */
[C---:B------:R-:W-:Y:S01]  /*5190*/  VIADD R133, R0.reuse, 0xfffffff5 ;  /* 0xfffffff500857836 */ /* 0x040fe20000000000 */
[----:B------:R1:W-:Y:S01]  /*51a0*/  LDGSTS.E [R82+0x1200], desc[UR16][R150.64], !P1 ;  /* 0x0120000096527fae */ /* 0x0003e2000c9a1010 */
[----:B------:R-:W-:Y:S02]  /*51b0*/  VIADD R140, R0, 0xfffffff4 ;  /* 0xfffffff4008c7836 */ /* 0x000fe40000000000 */
[----:B--2---:R-:W-:Y:S01]  /*51c0*/  IMAD.WIDE R142, R141, 0x4, R136 ;  /* 0x000000048d8e7825 */ /* 0x004fe200078e0288 */
[----:B------:R-:W-:Y:S01]  /*51d0*/  ISETP.GE.U32.AND P1, PT, R133, 0x7fffff76, PT ;  /* 0x7fffff768500780c */ /* 0x000fe20003f26070 */
[----:B------:R4:W-:Y:S02]  /*51e0*/  STL.64 [R1+0x560], R158 ;  /* 0x0005609e01007387 */ /* 0x0009e40000100a00 */
[----:B------:R-:W-:-:S02]  /*51f0*/  IMAD R133, R2, 0x6, RZ ;  /* 0x0000000602857824 */ /* 0x000fc400078e02ff */
[----:B------:R1:W-:Y:S01]  /*5200*/  STL.64 [R1+0x558], R150 ;  /* 0x0005589601007387 */ /* 0x0003e20000100a00 */
[C---:B------:R-:W-:Y:S02]  /*5210*/  IMAD R141, R2.reuse, 0x7, RZ ;  /* 0x00000007028d7824 */ /* 0x040fe400078e02ff */
[C---:B------:R-:W-:Y:S01]  /*5220*/  IMAD R174, R2.reuse, 0x62, RZ ;  /* 0x0000006202ae7824 */ /* 0x040fe200078e02ff */
[----:B------:R2:W-:Y:S01]  /*5230*/  LDGSTS.E [R82+0x1400], desc[UR16][R148.64], !P2 ;  /* 0x0140000094527fae */ /* 0x0005e2000d1a1010 */
[----:B------:R-:W-:Y:S02]  /*5240*/  IMAD R178, R2, 0x63, RZ ;  /* 0x0000006302b27824 */ /* 0x000fe400078e02ff */
[--C-:B------:R-:W-:Y:S01]  /*5250*/  IMAD.WIDE R172, R174, 0x4, R138.reuse ;  /* 0x00000004aeac7825 */ /* 0x100fe200078e028a */
[----:B------:R2:W-:Y:S01]  /*5260*/  LDGSTS.E [R82+0x1600], desc[UR16][R142.64], !P2 ;  /* 0x016000008e527fae */ /* 0x0005e2000d1a1010 */
[----:B------:R-:W-:Y:S02]  /*5270*/  ISETP.GE.U32.AND P2, PT, R140, 0x7fffff75, PT ;  /* 0x7fffff758c00780c */ /* 0x000fe40003f46070 */
[C---:B----4-:R-:W-:Y:S01]  /*5280*/  IMAD.WIDE R158, R133.reuse, 0x4, R138 ;  /* 0x00000004859e7825 */ /* 0x050fe200078e028a */
[----:B------:R2:W-:Y:S03]  /*5290*/  STL.64 [R1+0x550], R148 ;  /* 0x0005509401007387 */ /* 0x0005e60000100a00 */
[----:B-1----:R-:W-:Y:S01]  /*52a0*/  IMAD.WIDE R150, R133, 0x4, R136 ;  /* 0x0000000485967825 */ /* 0x002fe200078e0288 */
[C---:B------:R-:W-:Y:S01]  /*52b0*/  IADD3 R133, PT, PT, R0.reuse, -0xd, RZ ;  /* 0xfffffff300857810 */ /* 0x040fe20007ffe0ff */
[----:B------:R1:W-:Y:S02]  /*52c0*/  LDGSTS.E [R82+0x1800], desc[UR16][R158.64], !P4 ;  /* 0x018000009e527fae */ /* 0x0003e4000e1a1010 */
[----:B------:R-:W-:-:S02]  /*52d0*/  VIADD R140, R0, 0xfffffff2 ;  /* 0xfffffff2008c7836 */ /* 0x000fc40000000000 */
[----:B------:R4:W-:Y:S01]  /*52e0*/  LDGSTS.E [R82+0x1a00], desc[UR16][R150.64], !P4 ;  /* 0x01a0000096527fae */ /* 0x0009e2000e1a1010 */
[----:B------:R-:W-:Y:S01]  /*52f0*/  ISETP.GE.U32.AND P4, PT, R133, 0x7fffff74, PT ;  /* 0x7fffff748500780c */ /* 0x000fe20003f86070 */
[----:B------:R-:W-:Y:S02]  /*5300*/  IMAD.SHL.U32 R133, R2, 0x8, RZ ;  /* 0x0000000802857824 */ /* 0x000fe400078e00ff */
[----:B------:R1:W-:Y:S01]  /*5310*/  STL.64 [R1+0x548], R142 ;  /* 0x0005488e01007387 */ /* 0x0003e20000100a00 */
[----:B--2---:R-:W-:-:S03]  /*5320*/  IMAD.WIDE R148, R141, 0x4, R138 ;  /* 0x000000048d947825 */ /* 0x004fc600078e028a */
[----:B------:R2:W-:Y:S01]  /*5330*/  STL.64 [R1+0x540], R158 ;  /* 0x0005409e01007387 */ /* 0x0005e20000100a00 */
[----:B------:R-:W-:-:S03]  /*5340*/  IMAD.WIDE R174, R174, 0x4, R136 ;  /* 0x00000004aeae7825 */ /* 0x000fc600078e0288 */
[----:B------:R4:W-:Y:S01]  /*5350*/  STL.64 [R1+0x538], R150 ;  /* 0x0005389601007387 */ /* 0x0009e20000100a00 */
[----:B------:R-:W-:-:S03]  /*5360*/  IMAD.WIDE R176, R178, 0x4, R138 ;  /* 0x00000004b2b07825 */ /* 0x000fc600078e028a */
[----:B------:R3:W-:Y:S01]  /*5370*/  LDGSTS.E [R82+0x1c00], desc[UR16][R148.64], !P5 ;  /* 0x01c0000094527fae */ /* 0x0007e2000e9a1010 */
[----:B-1----:R-:W-:-:S03]  /*5380*/  IMAD.WIDE R142, R141, 0x4, R136 ;  /* 0x000000048d8e7825 */ /* 0x002fc600078e0288 */
[----:B------:R3:W-:Y:S01]  /*5390*/  STL.64 [R1+0x530], R148 ;  /* 0x0005309401007387 */ /* 0x0007e20000100a00 */
[----:B--2---:R-:W-:-:S03]  /*53a0*/  IMAD.WIDE R158, R133, 0x4, R138 ;  /* 0x00000004859e7825 */ /* 0x004fc600078e028a */
[----:B------:R1:W-:Y:S01]  /*53b0*/  LDGSTS.E [R82+0x1e00], desc[UR16][R142.64], !P5 ;  /* 0x01e000008e527fae */ /* 0x0003e2000e9a1010 */
[----:B----4-:R-:W-:Y:S01]  /*53c0*/  IMAD.WIDE R150, R133, 0x4, R136 ;  /* 0x0000000485967825 */ /* 0x010fe200078e0288 */
[----:B------:R-:W-:Y:S02]  /*53d0*/  ISETP.GE.U32.AND P5, PT, R140, 0x7fffff73, PT ;  /* 0x7fffff738c00780c */ /* 0x000fe40003fa6070 */
[----:B------:R2:W-:Y:S01]  /*53e0*/  LDGSTS.E [R82+0x2000], desc[UR16][R158.64], !P6 ;  /* 0x020000009e527fae */ /* 0x0005e2000f1a1010 */
[C---:B------:R-:W-:Y:S01]  /*53f0*/  VIADD R133, R0.reuse, 0xfffffff1 ;  /* 0xfffffff100857836 */ /* 0x040fe20000000000 */
[----:B------:R-:W-:Y:S01]  /*5400*/  IADD3 R140, PT, PT, R0, -0x10, RZ ;  /* 0xfffffff0008c7810 */ /* 0x000fe20007ffe0ff */
[C---:B------:R-:W-:Y:S01]  /*5410*/  IMAD R141, R2.reuse, 0x9, RZ ;  /* 0x00000009028d7824 */ /* 0x040fe200078e02ff */
[----:B------:R4:W-:Y:S01]  /*5420*/  LDGSTS.E [R82+0x2200], desc[UR16][R150.64], !P6 ;  /* 0x0220000096527fae */ /* 0x0009e2000f1a1010 */
[C---:B------:R-:W-:Y:S01]  /*5430*/  IMAD R182, R2.reuse, 0x64, RZ ;  /* 0x0000006402b67824 */ /* 0x040fe200078e02ff */
[----:B------:R-:W-:Y:S01]  /*5440*/  ISETP.GE.U32.AND P6, PT, R133, 0x7fffff72, PT ;  /* 0x7fffff728500780c */ /* 0x000fe20003fc6070 */
[----:B------:R-:W-:Y:S01]  /*5450*/  IMAD R133, R2, 0xa, RZ ;  /* 0x0000000a02857824 */ /* 0x000fe200078e02ff */
[----:B------:R1:W-:Y:S01]  /*5460*/  STL.64 [R1+0x528], R142 ;  /* 0x0005288e01007387 */ /* 0x0003e20000100a00 */
[----:B---3--:R-:W-:-:S03]  /*5470*/  IMAD.WIDE R148, R141, 0x4, R138 ;  /* 0x000000048d947825 */ /* 0x008fc600078e028a */
        /* <DEDUP_REMOVED lines=12> */
[----:B------:R-:W-:Y:S02]  /*5540*/  VIADD R133, R0, 0xffffffef ;  /* 0xffffffef00857836 */ /* 0x000fe40000000000 */
[----:B------:R-:W-:Y:S01]  /*5550*/  IMAD R141, R2, 0xb, RZ ;  /* 0x0000000b028d7824 */ /* 0x000fe200078e02ff */
[----:B------:R4:W-:Y:S01]  /*5560*/  LDGSTS.E [R82+0x2a00], desc[UR16][R150.64], !P1 ;  /* 0x02a0000096527fae */ /* 0x0009e2000c9a1010 */
[----:B------:R-:W-:Y:S01]  /*5570*/  VIADD R140, R0, 0xffffffee ;  /* 0xffffffee008c7836 */ /* 0x000fe20000000000 */
[----:B------:R-:W-:Y:S01]  /*5580*/  ISETP.GE.U32.AND P1, PT, R133, 0x7fffff70, PT ;  /* 0x7fffff708500780c */ /* 0x000fe20003f26070 */
[----:B------:R-:W-:Y:S01]  /*5590*/  IMAD R133, R2, 0xc, RZ ;  /* 0x0000000c02857824 */ /* 0x000fe200078e02ff */
[----:B------:R1:W-:Y:S01]  /*55a0*/  STL.64 [R1+0x508], R142 ;  /* 0x0005088e01007387 */ /* 0x0003e20000100a00 */
[----:B---3--:R-:W-:-:S03]  /*55b0*/  IMAD.WIDE R148, R141, 0x4, R138 ;  /* 0x000000048d947825 */ /* 0x008fc600078e028a */
[----:B------:R2:W-:Y:S01]  /*55c0*/  STL.64 [R1+0x500], R158 ;  /* 0x0005009e01007387 */ /* 0x0005e20000100a00 */
[----:B------:R-:W-:-:S03]  /*55d0*/  IMAD.WIDE R182, R182, 0x4, R136 ;  /* 0x00000004b6b67825 */ /* 0x000fc600078e0288 */
[----:B------:R4:W-:Y:S01]  /*55e0*/  STL.64 [R1+0x4f8], R150 ;  /* 0x0004f89601007387 */ /* 0x0009e20000100a00 */
[C---:B------:R-:W-:Y:S02]  /*55f0*/  IMAD R186, R2.reuse, 0x65, RZ ;  /* 0x0000006502ba7824 */ /* 0x040fe400078e02ff */
[----:B------:R-:W-:Y:S01]  /*5600*/  IMAD R190, R2, 0x66, RZ ;  /* 0x0000006602be7824 */ /* 0x000fe200078e02ff */
        /* <DEDUP_REMOVED lines=10> */
[----:B------:R-:W-:Y:S01]  /*56b0*/  IMAD R141, R2, 0xd, RZ ;  /* 0x0000000d028d7824 */ /* 0x000fe200078e02ff */
[----:B------:R4:W-:Y:S01]  /*56c0*/  LDGSTS.E [R82+0x3200], desc[UR16][R150.64], !P4 ;  /* 0x0320000096527fae */ /* 0x0009e2000e1a1010 */
[----:B------:R-:W-:Y:S01]  /*56d0*/  IMAD.WIDE R184, R186, 0x4, R138 ;  /* 0x00000004bab87825 */ /* 0x000fe200078e028a */
[----:B------:R-:W-:-:S02]  /*56e0*/  ISETP.GE.U32.AND P4, PT, R133, 0x7fffff6e, PT ;  /* 0x7fffff6e8500780c */ /* 0x000fc40003f86070 */
[----:B------:R1:W-:Y:S01]  /*56f0*/  STL.64 [R1+0x4e8], R142 ;  /* 0x0004e88e01007387 */ /* 0x0003e20000100a00 */
[----:B------:R-:W-:Y:S02]  /*5700*/  IMAD R133, R2, 0xe, RZ ;  /* 0x0000000e02857824 */ /* 0x000fe400078e02ff */
[C---:B---3--:R-:W-:Y:S01]  /*5710*/  IMAD.WIDE R148, R141.reuse, 0x4, R138 ;  /* 0x000000048d947825 */ /* 0x048fe200078e028a */
[----:B------:R2:W-:Y:S03]  /*5720*/  STL.64 [R1+0x4e0], R158 ;  /* 0x0004e09e01007387 */ /* 0x0005e60000100a00 */
[----:B------:R-:W-:Y:S01]  /*5730*/  IMAD.WIDE R186, R186, 0x4, R136 ;  /* 0x00000004baba7825 */ /* 0x000fe200078e0288 */
[----:B------:R4:W-:Y:S03]  /*5740*/  STL.64 [R1+0x4d8], R150 ;  /* 0x0004d89601007387 */ /* 0x0009e60000100a00 */
[----:B------:R-:W-:Y:S01]  /*5750*/  IMAD.WIDE R188, R190, 0x4, R138 ;  /* 0x00000004bebc7825 */ /* 0x000fe200078e028a */
[----:B------:R3:W-:Y:S03]  /*5760*/  LDGSTS.E [R82+0x3400], desc[UR16][R148.64], !P5 ;  /* 0x0340000094527fae */ /* 0x0007e6000e9a1010 */
[----:B-1----:R-:W-:Y:S01]  /*5770*/  IMAD.WIDE R142, R141, 0x4, R136 ;  /* 0x000000048d8e7825 */ /* 0x002fe200078e0288 */
[----:B------:R3:W-:Y:S03]  /*5780*/  STL.64 [R1+0x4d0], R148 ;  /* 0x0004d09401007387 */ /* 0x0007e60000100a00 */
[----:B--2---:R-:W-:Y:S01]  /*5790*/  IMAD.WIDE R158, R133, 0x4, R138 ;  /* 0x00000004859e7825 */ /* 0x004fe200078e028a */
[----:B------:R1:W-:Y:S01]  /*57a0*/  LDGSTS.E [R82+0x3600], desc[UR16][R142.64], !P5 ;  /* 0x036000008e527fae */ /* 0x0003e2000e9a1010 */
[----:B------:R-:W-:-:S02]  /*57b0*/  ISETP.GE.U32.AND P5, PT, R140, 0x7fffff6d, PT ;  /* 0x7fffff6d8c00780c */ /* 0x000fc40003fa6070 */
[----:B----4-:R-:W-:Y:S01]  /*57c0*/  IMAD.WIDE R150, R133, 0x4, R136 ;  /* 0x0000000485967825 */ /* 0x010fe200078e0288 */
[----:B------:R2:W-:Y:S03]  /*57d0*/  LDGSTS.E [R82+0x3800], desc[UR16][R158.64], !P6 ;  /* 0x038000009e527fae */ /* 0x0005e6000f1a1010 */
[----:B------:R-:W-:Y:S01]  /*57e0*/  VIADD R133, R0, 0xffffffeb ;  /* 0xffffffeb00857836 */ /* 0x000fe20000000000 */
[----:B------:R4:W-:Y:S01]  /*57f0*/  LDGSTS.E [R82+0x3a00], desc[UR16][R150.64], !P6 ;  /* 0x03a0000096527fae */ /* 0x0009e2000f1a1010 */
[----:B------:R-:W-:Y:S02]  /*5800*/  IMAD R141, R2, 0xf, RZ ;  /* 0x0000000f028d7824 */ /* 0x000fe400078e02ff */
[----:B------:R-:W-:Y:S01]  /*5810*/  VIADD R140, R0, 0xffffffea ;  /* 0xffffffea008c7836 */ /* 0x000fe20000000000 */
[----:B------:R-:W-:Y:S01]  /*5820*/  ISETP.GE.U32.AND P6, PT, R133, 0x7fffff6c, PT ;  /* 0x7fffff6c8500780c */ /* 0x000fe20003fc6070 */
[----:B------:R-:W-:Y:S01]  /*5830*/  IMAD.SHL.U32 R133, R2, 0x10, RZ ;  /* 0x0000001002857824 */ /* 0x000fe200078e00ff */
        /* <DEDUP_REMOVED lines=13> */
[----:B------:R-:W-:Y:S02]  /*5910*/  IADD3 R133, PT, PT, R0, -0x17, RZ ;  /* 0xffffffe900857810 */ /* 0x000fe40007ffe0ff */
[----:B------:R2:W-:Y:S01]  /*5920*/  LDGSTS.E [R82+0x4000], desc[UR16][R158.64], !P1 ;  /* 0x040000009e527fae */ /* 0x0005e2000c9a1010 */
[----:B------:R-:W-:Y:S01]  /*5930*/  IMAD R141, R2, 0x11, RZ ;  /* 0x00000011028d7824 */ /* 0x000fe200078e02ff */
[----:B------:R-:W-:Y:S01]  /*5940*/  ISETP.GE.U32.AND P0, PT, R140, 0x7fffff6b, PT ;  /* 0x7fffff6b8c00780c */ /* 0x000fe20003f06070 */
[----:B------:R-:W-:Y:S01]  /*5950*/  VIADD R140, R0, 0xffffffe8 ;  /* 0xffffffe8008c7836 */ /* 0x000fe20000000000 */
[----:B------:R4:W-:Y:S01]  /*5960*/  LDGSTS.E [R82+0x4200], desc[UR16][R150.64], !P1 ;  /* 0x0420000096527fae */ /* 0x0009e2000c9a1010 */
[----:B------:R-:W-:Y:S01]  /*5970*/  ISETP.GE.U32.AND P1, PT, R133, 0x7fffff6a, PT ;  /* 0x7fffff6a8500780c */ /* 0x000fe20003f26070 */
[----:B------:R-:W-:-:S02]  /*5980*/  IMAD R133, R2, 0x12, RZ ;  /* 0x0000001202857824 */ /* 0x000fc400078e02ff */
        /* <DEDUP_REMOVED lines=43> */
[C---:B------:R-:W-:Y:S02]  /*5c40*/  IMAD R202, R2.reuse, 0x69, RZ ;  /* 0x0000006902ca7824 */ /* 0x040fe400078e02ff */
[----:B------:R-:W-:Y:S01]  /*5c50*/  IMAD R206, R2, 0x6a, RZ ;  /* 0x0000006a02ce7824 */ /* 0x000fe200078e02ff */
        /* <DEDUP_REMOVED lines=51> */
[----:B------:R-:W-:Y:S02]  /*5f90*/  IMAD R141, R2, 0x1b, RZ ;  /* 0x0000001b028d7824 */ /* 0x000fe400078e02ff */
[----:B------:R-:W-:Y:S01]  /*5fa0*/  VIADD R133, R0, 0xffffffdf ;  /* 0xffffffdf00857836 */ /* 0x000fe20000000000 */
[----:B------:R1:W-:Y:S01]  /*5fb0*/  STL.64 [R1+0x408], R142 ;  /* 0x0004088e01007387 */ /* 0x0003e20000100a00 */
[----:B---3--:R-:W-:-:S03]  /*5fc0*/  IMAD.WIDE R148, R141, 0x4, R138 ;  /* 0x000000048d947825 */ /* 0x008fc600078e028a */
[----:B------:R3:W-:Y:S01]  /*5fd0*/  LDGSTS.E [R82+0x6a00], desc[UR16][R150.64], !P6 ;  /* 0x06a0000096527fae */ /* 0x0007e2000f1a1010 */
[----:B------:R-:W-:Y:S01]  /*5fe0*/  ISETP.GE.U32.AND P6, PT, R133, 0x7fffff60, PT ;  /* 0x7fffff608500780c */ /* 0x000fe20003fc6070 */
[----:B------:R-:W-:Y:S02]  /*5ff0*/  VIADD R133, R0, 0xffffffde ;  /* 0xffffffde00857836 */ /* 0x000fe40000000000 */
[----:B------:R-:W-:Y:S01]  /*6000*/  IMAD R140, R2, 0x1c, RZ ;  /* 0x0000001c028c7824 */ /* 0x000fe200078e02ff */
[----:B------:R2:W-:Y:S01]  /*6010*/  STL.64 [R1+0x400], R158 ;  /* 0x0004009e01007387 */ /* 0x0005e20000100a00 */
[----:B------:R-:W-:-:S03]  /*6020*/  IMAD.WIDE R208, R210, 0x4, R138 ;  /* 0x00000004d2d07825 */ /* 0x000fc600078e028a */
[----:B------:R4:W-:Y:S01]  /*6030*/  LDGSTS.E [R82+0x6c00], desc[UR16][R148.64], !P0 ;  /* 0x06c0000094527fae */ /* 0x0009e2000c1a1010 */
[----:B-1----:R-:W-:-:S03]  /*6040*/  IMAD.WIDE R142, R141, 0x4, R136 ;  /* 0x000000048d8e7825 */ /* 0x002fc600078e0288 */
[----:B------:R3:W-:Y:S01]  /*6050*/  STL.64 [R1+0x3f8], R150 ;  /* 0x0003f89601007387 */ /* 0x0007e20000100a00 */
[----:B------:R-:W-:Y:S02]  /*6060*/  VIADD R141, R0, 0xffffffbb ;  /* 0xffffffbb008d7836 */ /* 0x000fe40000000000 */
[----:B------:R-:W-:Y:S01]  /*6070*/  IMAD.WIDE R210, R210, 0x4, R136 ;  /* 0x00000004d2d27825 */ /* 0x000fe200078e0288 */
[----:B------:R1:W-:Y:S01]  /*6080*/  LDGSTS.E [R82+0x6e00], desc[UR16][R142.64], !P0 ;  /* 0x06e000008e527fae */ /* 0x0003e2000c1a1010 */
[----:B------:R-:W-:Y:S02]  /*6090*/  ISETP.GE.U32.AND P0, PT, R133, 0x7fffff5f, PT ;  /* 0x7fffff5f8500780c */ /* 0x000fe40003f06070 */
[----:B--2---:R-:W-:Y:S01]  /*60a0*/  IMAD.WIDE R158, R140, 0x4, R138 ;  /* 0x000000048c9e7825 */ /* 0x004fe200078e028a */
[----:B------:R4:W-:Y:S03]  /*60b0*/  STL.64 [R1+0x3f0], R148 ;  /* 0x0003f09401007387 */ /* 0x0009e60000100a00 */
[----:B------:R-:W-:Y:S01]  /*60c0*/  IMAD R133, R2, 0x1d, RZ ;  /* 0x0000001d02857824 */ /* 0x000fe200078e02ff */
[----:B------:R2:W-:Y:S01]  /*60d0*/  LDGSTS.E [R82+0x7000], desc[UR16][R158.64], !P1 ;  /* 0x070000009e527fae */ /* 0x0005e2000c9a1010 */
[----:B---3--:R-:W-:Y:S01]  /*60e0*/  IMAD.WIDE R150, R140, 0x4, R136 ;  /* 0x000000048c967825 */ /* 0x008fe200078e0288 */
[----:B------:R-:W-:-:S02]  /*60f0*/  IADD3 R140, PT, PT, R0, -0x23, RZ ;  /* 0xffffffdd008c7810 */ /* 0x000fc40007ffe0ff */
[----:B------:R1:W-:Y:S01]  /*6100*/  STL.64 [R1+0x3e8], R142 ;  /* 0x0003e88e01007387 */ /* 0x0003e20000100a00 */
[----:B------:R-:W-:-:S03]  /*6110*/  IMAD.WIDE R212, R214, 0x4, R138 ;  /* 0x00000004d6d47825 */ /* 0x000fc600078e028a */
[----:B------:R3:W-:Y:S01]  /*6120*/  LDGSTS.E [R82+0x7200], desc[UR16][R150.64], !P1 ;  /* 0x0720000096527fae */ /* 0x0007e2000c9a1010 */
[C---:B----4-:R-:W-:Y:S01]  /*6130*/  IMAD.WIDE R148, R133.reuse, 0x4, R138 ;  /* 0x0000000485947825 */ /* 0x050fe200078e028a */
[----:B------:R-:W-:Y:S02]  /*6140*/  ISETP.GE.U32.AND P1, PT, R140, 0x7fffff5e, PT ;  /* 0x7fffff5e8c00780c */ /* 0x000fe40003f26070 */
[----:B------:R2:W-:Y:S01]  /*6150*/  STL.64 [R1+0x3e0], R158 ;  /* 0x0003e09e01007387 */ /* 0x0005e20000100a00 */
[----:B------:R-:W-:Y:S02]  /*6160*/  VIADD R140, R0, 0xffffffdc ;  /* 0xffffffdc008c7836 */ /* 0x000fe40000000000 */
[--C-:B------:R-:W-:Y:S01]  /*6170*/  IMAD.WIDE R214, R214, 0x4, R136.reuse ;  /* 0x00000004d6d67825 */ /* 0x100fe200078e0288 */
[----:B------:R4:W-:Y:S03]  /*6180*/  LDGSTS.E [R82+0x7400], desc[UR16][R148.64], !P2 ;  /* 0x0740000094527fae */ /* 0x0009e6000d1a1010 */
[----:B-1----:R-:W-:Y:S01]  /*6190*/  IMAD.WIDE R142, R133, 0x4, R136 ;  /* 0x00000004858e7825 */ /* 0x002fe200078e0288 */
[----:B------:R3:W-:Y:S03]  /*61a0*/  STL.64 [R1+0x3d8], R150 ;  /* 0x0003d89601007387 */ /* 0x0007e60000100a00 */
[----:B------:R-:W-:Y:S01]  /*61b0*/  IMAD R133, R2, 0x1e, RZ ;  /* 0x0000001e02857824 */ /* 0x000fe200078e02ff */
[----:B------:R1:W-:Y:S01]  /*61c0*/  LDGSTS.E [R82+0x7600], desc[UR16][R142.64], !P2 ;  /* 0x076000008e527fae */ /* 0x0003e2000d1a1010 */
[----:B------:R-:W-:Y:S01]  /*61d0*/  ISETP.GE.U32.AND P2, PT, R140, 0x7fffff5d, PT ;  /* 0x7fffff5d8c00780c */ /* 0x000fe20003f46070 */
[----:B------:R-:W-:-:S02]  /*61e0*/  IMAD R140, R2, 0x1f, RZ ;  /* 0x0000001f028c7824 */ /* 0x000fc400078e02ff */
[C---:B--2---:R-:W-:Y:S01]  /*61f0*/  IMAD.WIDE R158, R133.reuse, 0x4, R138 ;  /* 0x00000004859e7825 */ /* 0x044fe200078e028a */
[----:B------:R4:W-:Y:S03]  /*6200*/  STL.64 [R1+0x3d0], R148 ;  /* 0x0003d09401007387 */ /* 0x0009e60000100a00 */
[----:B---3--:R-:W-:Y:S01]  /*6210*/  IMAD.WIDE R150, R133, 0x4, R136 ;  /* 0x0000000485967825 */ /* 0x008fe200078e0288 */
[----:B------:R2:W-:Y:S03]  /*6220*/  LDGSTS.E [R82+0x7800], desc[UR16][R158.64], !P4 ;  /* 0x078000009e527fae */ /* 0x0005e6000e1a1010 */
[----:B------:R-:W-:Y:S01]  /*6230*/  VIADD R133, R0, 0xffffffdb ;  /* 0xffffffdb00857836 */ /* 0x000fe20000000000 */
[----:B------:R1:W-:Y:S01]  /*6240*/  STL.64 [R1+0x3c8], R142 ;  /* 0x0003c88e01007387 */ /* 0x0003e20000100a00 */
[----:B------:R-:W-:-:S02]  /*6250*/  IMAD R218, R2, 0x6d, RZ ;  /* 0x0000006d02da7824 */ /* 0x000fc400078e02ff */
[----:B------:R-:W-:Y:S01]  /*6260*/  IMAD R222, R2, 0x6e, RZ ;  /* 0x0000006e02de7824 */ /* 0x000fe200078e02ff */
[----:B------:R3:W-:Y:S01]  /*6270*/  LDGSTS.E [R82+0x7a00], desc[UR16][R150.64], !P4 ;  /* 0x07a0000096527fae */ /* 0x0007e2000e1a1010 */
[--C-:B----4-:R-:W-:Y:S01]  /*6280*/  IMAD.WIDE R148, R140, 0x4, R138.reuse ;  /* 0x000000048c947825 */ /* 0x110fe200078e028a */
[----:B------:R-:W-:Y:S02]  /*6290*/  ISETP.GE.U32.AND P4, PT, R133, 0x7fffff5c, PT ;  /* 0x7fffff5c8500780c */ /* 0x000fe40003f86070 */
[----:B------:R-:W-:Y:S01]  /*62a0*/  SHF.L.U32 R133, R2, 0x5, RZ ;  /* 0x0000000502857819 */ /* 0x000fe200000006ff */
[----:B------:R2:W-:Y:S01]  /*62b0*/  STL.64 [R1+0x3c0], R158 ;  /* 0x0003c09e01007387 */ /* 0x0005e20000100a00 */
[----:B------:R-:W-:-:S03]  /*62c0*/  IMAD.WIDE R216, R218, 0x4, R138 ;  /* 0x00000004dad87825 */ /* 0x000fc600078e028a */
[----:B------:R4:W-:Y:S01]  /*62d0*/  LDGSTS.E [R82+0x7c00], desc[UR16][R148.64], !P5 ;  /* 0x07c0000094527fae */ /* 0x0009e2000e9a1010 */
[----:B-1----:R-:W-:-:S03]  /*62e0*/  IMAD.WIDE R142, R140, 0x4, R136 ;  /* 0x000000048c8e7825 */ /* 0x002fc600078e0288 */
[----:B------:R3:W-:Y:S01]  /*62f0*/  STL.64 [R1+0x3b8], R150 ;  /* 0x0003b89601007387 */ /* 0x0007e20000100a00 */
[----:B------:R-:W-:Y:S02]  /*6300*/  VIADD R140, R0, 0xffffffda ;  /* 0xffffffda008c7836 */ /* 0x000fe40000000000 */
[----:B------:R-:W-:Y:S01]  /*6310*/  IMAD.WIDE R218, R218, 0x4, R136 ;  /* 0x00000004dada7825 */ /* 0x000fe200078e0288 */
[----:B------:R1:W-:Y:S02]  /*6320*/  LDGSTS.E [R82+0x7e00], desc[UR16][R142.64], !P5 ;  /* 0x07e000008e527fae */ /* 0x0003e4000e9a1010 */
[----:B------:R-:W-:Y:S01]  /*6330*/  ISETP.GE.U32.AND P5, PT, R140, 0x7fffff5b, PT ;  /* 0x7fffff5b8c00780c */ /* 0x000fe20003fa6070 */
[C---:B--2---:R-:W-:Y:S01]  /*6340*/  IMAD.WIDE R158, R133.reuse, 0x4, R138 ;  /* 0x00000004859e7825 */ /* 0x044fe200078e028a */
[----:B------:R4:W-:Y:S03]  /*6350*/  STL.64 [R1+0x3b0], R148 ;  /* 0x0003b09401007387 */ /* 0x0009e60000100a00 */
[----:B------:R-:W-:Y:S01]  /*6360*/  IMAD R140, R2, 0x21, RZ ;  /* 0x00000021028c7824 */ /* 0x000fe200078e02ff */
[----:B------:R1:W-:Y:S01]  /*6370*/  STL.64 [R1+0x3a8], R142 ;  /* 0x0003a88e01007387 */ /* 0x0003e20000100a00 */
[----:B---3--:R-:W-:-:S03]  /*6380*/  IMAD.WIDE R150, R133, 0x4, R136 ;  /* 0x0000000485967825 */ /* 0x008fc600078e0288 */
[----:B------:R2:W-:Y:S01]  /*6390*/  LDGSTS.E [R82+0x8000], desc[UR16][R158.64], !P6 ;  /* 0x080000009e527fae */ /* 0x0005e2000f1a1010 */
[----:B------:R-:W-:Y:S02]  /*63a0*/  VIADD R133, R0, 0xffffffd9 ;  /* 0xffffffd900857836 */ /* 0x000fe40000000000 */
[--C-:B------:R-:W-:Y:S01]  /*63b0*/  IMAD.WIDE R220, R222, 0x4, R138.reuse ;  /* 0x00000004dedc7825 */ /* 0x100fe200078e028a */
[----:B------:R3:W-:Y:S02]  /*63c0*/  LDGSTS.E [R82+0x8200], desc[UR16][R150.64], !P6 ;  /* 0x0820000096527fae */ /* 0x0007e4000f1a1010 */
[----:B------:R-:W-:Y:S01]  /*63d0*/  ISETP.GE.U32.AND P6, PT, R133, 0x7fffff5a, PT ;  /* 0x7fffff5a8500780c */ /* 0x000fe20003fc6070 */
[C---:B----4-:R-:W-:Y:S01]  /*63e0*/  IMAD.WIDE R148, R140.reuse, 0x4, R138 ;  /* 0x000000048c947825 */ /* 0x050fe200078e028a */
[----:B------:R2:W-:Y:S03]  /*63f0*/  STL.64 [R1+0x3a0], R158 ;  /* 0x0003a09e01007387 */ /* 0x0005e60000100a00 */
[----:B-1----:R-:W-:Y:S01]  /*6400*/  IMAD.WIDE R142, R140, 0x4, R136 ;  /* 0x000000048c8e7825 */ /* 0x002fe200078e0288 */
[----:B------:R1:W-:Y:S03]  /*6410*/  LDGSTS.E [R82+0x8400], desc[UR16][R148.64], !P0 ;  /* 0x0840000094527fae */ /* 0x0003e6000c1a1010 */
[----:B------:R-:W-:Y:S01]  /*6420*/  VIADD R140, R0, 0xffffffd8 ;  /* 0xffffffd8008c7836 */ /* 0x000fe20000000000 */
[----:B------:R4:W-:Y:S01]  /*6430*/  LDGSTS.E [R82+0x8600], desc[UR16][R142.64], !P0 ;  /* 0x086000008e527fae */ /* 0x0009e2000c1a1010 */
[----:B------:R-:W-:-:S02]  /*6440*/  IMAD R133, R2, 0x22, RZ ;  /* 0x0000002202857824 */ /* 0x000fc400078e02ff */
[----:B------:R-:W-:Y:S01]  /*6450*/  IMAD.WIDE R222, R222, 0x4, R136 ;  /* 0x00000004dede7825 */ /* 0x000fe200078e0288 */
[----:B------:R3:W-:Y:S01]  /*6460*/  STL.64 [R1+0x398], R150 ;  /* 0x0003989601007387 */ /* 0x0007e20000100a00 */
[----:B------:R-:W-:Y:S02]  /*6470*/  ISETP.GE.U32.AND P0, PT, R140, 0x7fffff59, PT ;  /* 0x7fffff598c00780c */ /* 0x000fe40003f06070 */
[----:B--2---:R-:W-:Y:S01]  /*6480*/  IMAD.WIDE R158, R133, 0x4, R138 ;  /* 0x00000004859e7825 */ /* 0x004fe200078e028a */
[----:B------:R1:W-:Y:S03]  /*6490*/  STL.64 [R1+0x390], R148 ;  /* 0x0003909401007387 */ /* 0x0003e60000100a00 */
[C---:B------:R-:W-:Y:S01]  /*64a0*/  IMAD R140, R2.reuse, 0x23, RZ ;  /* 0x00000023028c7824 */ /* 0x040fe200078e02ff */
[----:B------:R4:W-:Y:S01]  /*64b0*/  STL.64 [R1+0x388], R142 ;  /* 0x0003888e01007387 */ /* 0x0009e20000100a00 */
[----:B------:R-:W-:-:S02]  /*64c0*/  IMAD R226, R2, 0x6f, RZ ;  /* 0x0000006f02e27824 */ /* 0x000fc400078e02ff */
[----:B------:R-:W-:Y:S01]  /*64d0*/  IMAD R230, R2, 0x70, RZ ;  /* 0x0000007002e67824 */ /* 0x000fe200078e02ff */
[----:B------:R2:W-:Y:S01]  /*64e0*/  LDGSTS.E [R82+0x8800], desc[UR16][R158.64], !P1 ;  /* 0x088000009e527fae */ /* 0x0005e2000c9a1010 */
[----:B---3--:R-:W-:-:S03]  /*64f0*/  IMAD.WIDE R150, R133, 0x4, R136 ;  /* 0x0000000485967825 */ /* 0x008fc600078e0288 */
[----:B------:R2:W-:Y:S01]  /*6500*/  STL.64 [R1+0x380], R158 ;  /* 0x0003809e01007387 */ /* 0x0005e20000100a00 */
[----:B------:R-:W-:Y:S02]  /*6510*/  VIADD R133, R0, 0xffffffd7 ;  /* 0xffffffd700857836 */ /* 0x000fe40000000000 */
[C---:B-1----:R-:W-:Y:S01]  /*6520*/  IMAD.WIDE R148, R140.reuse, 0x4, R138 ;  /* 0x000000048c947825 */ /* 0x042fe200078e028a */
[----:B------:R1:W-:Y:S02]  /*6530*/  LDGSTS.E [R82+0x8a00], desc[UR16][R150.64], !P1 ;  /* 0x08a0000096527fae */ /* 0x0003e4000c9a1010 */
[----:B------:R-:W-:Y:S01]  /*6540*/  ISETP.GE.U32.AND P1, PT, R133, 0x7fffff58, PT ;  /* 0x7fffff588500780c */ /* 0x000fe20003f26070 */
[----:B----4-:R-:W-:Y:S01]  /*6550*/  IMAD.WIDE R142, R140, 0x4, R136 ;  /* 0x000000048c8e7825 */ /* 0x010fe200078e0288 */
[----:B------:R-:W-:Y:S01]  /*6560*/  IADD3 R140, PT, PT, R0, -0x2a, RZ ;  /* 0xffffffd6008c7810 */ /* 0x000fe20007ffe0ff */
[----:B------:R3:W-:Y:S02]  /*6570*/  LDGSTS.E [R82+0x8c00], desc[UR16][R148.64], !P2 ;  /* 0x08c0000094527fae */ /* 0x0007e4000d1a1010 */
[----:B------:R-:W-:-:S02]  /*6580*/  IMAD R133, R2, 0x24, RZ ;  /* 0x0000002402857824 */ /* 0x000fc400078e02ff */
[----:B------:R4:W-:Y:S01]  /*6590*/  LDGSTS.E [R82+0x8e00], desc[UR16][R142.64], !P2 ;  /* 0x08e000008e527fae */ /* 0x0009e2000d1a1010 */
[----:B------:R-:W-:Y:S01]  /*65a0*/  ISETP.GE.U32.AND P2, PT, R140, 0x7fffff57, PT ;  /* 0x7fffff578c00780c */ /* 0x000fe20003f46070 */
[--C-:B--2---:R-:W-:Y:S02]  /*65b0*/  IMAD.WIDE R158, R133, 0x4, R138.reuse ;  /* 0x00000004859e7825 */ /* 0x104fe400078e028a */
[----:B------:R1:W-:Y:S02]  /*65c0*/  STL.64 [R1+0x378], R150 ;  /* 0x0003789601007387 */ /* 0x0003e40000100a00 */
[----:B------:R-:W-:Y:S02]  /*65d0*/  IMAD R140, R2, 0x25, RZ ;  /* 0x00000025028c7824 */ /* 0x000fe400078e02ff */
[----:B------:R3:W-:Y:S01]  /*65e0*/  STL.64 [R1+0x370], R148 ;  /* 0x0003709401007387 */ /* 0x0007e20000100a00 */
[----:B------:R-:W-:-:S03]  /*65f0*/  IMAD.WIDE R224, R226, 0x4, R138 ;  /* 0x00000004e2e07825 */ /* 0x000fc600078e028a */
[----:B------:R4:W-:Y:S01]  /*6600*/  STL.64 [R1+0x368], R142 ;  /* 0x0003688e01007387 */ /* 0x0009e20000100a00 */
[----:B------:R-:W-:-:S03]  /*6610*/  IMAD.WIDE R226, R226, 0x4, R136 ;  /* 0x00000004e2e27825 */ /* 0x000fc600078e0288 */
[----:B------:R2:W-:Y:S01]  /*6620*/  LDGSTS.E [R82+0x9000], desc[UR16][R158.64], !P4 ;  /* 0x090000009e527fae */ /* 0x0005e2000e1a1010 */
[----:B-1----:R-:W-:-:S03]  /*6630*/  IMAD.WIDE R150, R133, 0x4, R136 ;  /* 0x0000000485967825 */ /* 0x002fc600078e0288 */
[----:B------:R2:W-:Y:S01]  /*6640*/  STL.64 [R1+0x360], R158 ;  /* 0x0003609e01007387 */ /* 0x0005e20000100a00 */
[----:B------:R-:W-:Y:S02]  /*6650*/  VIADD R133, R0, 0xffffffd5 ;  /* 0xffffffd500857836 */ /* 0x000fe40000000000 */
[C---:B---3--:R-:W-:Y:S01]  /*6660*/  IMAD.WIDE R148, R140.reuse, 0x4, R138 ;  /* 0x000000048c947825 */ /* 0x048fe200078e028a */
[----:B------:R1:W-:Y:S02]  /*6670*/  LDGSTS.E [R82+0x9200], desc[UR16][R150.64], !P4 ;  /* 0x0920000096527fae */ /* 0x0003e4000e1a1010 */
[----:B------:R-:W-:Y:S01]  /*6680*/  ISETP.GE.U32.AND P4, PT, R133, 0x7fffff56, PT ;  /* 0x7fffff568500780c */ /* 0x000fe20003f86070 */
[----:B----4-:R-:W-:Y:S01]  /*6690*/  IMAD.WIDE R142, R140, 0x4, R136 ;  /* 0x000000048c8e7825 */ /* 0x010fe200078e0288 */
[----:B------:R3:W-:Y:S03]  /*66a0*/  LDGSTS.E [R82+0x9400], desc[UR16][R148.64], !P5 ;  /* 0x0940000094527fae */ /* 0x0007e6000e9a1010 */
[----:B------:R-:W-:Y:S01]  /*66b0*/  VIADD R140, R0, 0xffffffd4 ;  /* 0xffffffd4008c7836 */ /* 0x000fe20000000000 */
[----:B------:R4:W-:Y:S01]  /*66c0*/  LDGSTS.E [R82+0x9600], desc[UR16][R142.64], !P5 ;  /* 0x096000008e527fae */ /* 0x0009e2000e9a1010 */
[----:B------:R-:W-:-:S02]  /*66d0*/  IMAD R133, R2, 0x26, RZ ;  /* 0x0000002602857824 */ /* 0x000fc400078e02ff */
[--C-:B------:R-:W-:Y:S01]  /*66e0*/  IMAD.WIDE R228, R230, 0x4, R138.reuse ;  /* 0x00000004e6e47825 */ /* 0x100fe200078e028a */
[----:B------:R1:W-:Y:S01]  /*66f0*/  STL.64 [R1+0x358], R150 ;  /* 0x0003589601007387 */ /* 0x0003e20000100a00 */
[----:B------:R-:W-:Y:S02]  /*6700*/  ISETP.GE.U32.AND P5, PT, R140, 0x7fffff55, PT ;  /* 0x7fffff558c00780c */ /* 0x000fe40003fa6070 */
[----:B--2---:R-:W-:Y:S01]  /*6710*/  IMAD.WIDE R158, R133, 0x4, R138 ;  /* 0x00000004859e7825 */ /* 0x004fe200078e028a */
[----:B------:R3:W-:Y:S03]  /*6720*/  STL.64 [R1+0x350], R148 ;  /* 0x0003509401007387 */ /* 0x0007e60000100a00 */
[----:B------:R-:W-:Y:S01]  /*6730*/  IMAD R140, R2, 0x27, RZ ;  /* 0x00000027028c7824 */ /* 0x000fe200078e02ff */
        /* <DEDUP_REMOVED lines=17> */
[C---:B------:R-:W-:Y:S02]  /*6850*/  IMAD R140, R2.reuse, 0x29, RZ ;  /* 0x00000029028c7824 */ /* 0x040fe400078e02ff */
        /* <DEDUP_REMOVED lines=17> */
[----:B------:R-:W-:Y:S01]  /*6970*/  IMAD.WIDE R234, R234, 0x4, R136 ;  /* 0x00000004eaea7825 */ /* 0x000fe200078e0288 */
[----:B------:R1:W-:Y:S01]  /*6980*/  STL.64 [R1+0x318], R150 ;  /* 0x0003189601007387 */ /* 0x0003e20000100a00 */
[----:B------:R-:W-:Y:S02]  /*6990*/  ISETP.GE.U32.AND P2, PT, R140, 0x7fffff51, PT ;  /* 0x7fffff518c00780c */ /* 0x000fe40003f46070 */
[--C-:B--2---:R-:W-:Y:S01]  /*69a0*/  IMAD.WIDE R158, R133, 0x4, R138.reuse ;  /* 0x00000004859e7825 */ /* 0x104fe200078e028a */
        /* <DEDUP_REMOVED lines=17> */
[----:B--2---:R-:W-:Y:S02]  /*6ac0*/  IMAD.WIDE R158, R133, 0x4, R138 ;  /* 0x00000004859e7825 */ /* 0x004fe400078e028a */
[----:B------:R1:W-:Y:S02]  /*6ad0*/  STL.64 [R1+0x2f8], R150 ;  /* 0x0002f89601007387 */ /* 0x0003e40000100a00 */
[----:B------:R-:W-:Y:S02]  /*6ae0*/  IMAD R140, R2, 0x2d, RZ ;  /* 0x0000002d028c7824 */ /* 0x000fe400078e02ff */
[----:B------:R3:W-:Y:S01]  /*6af0*/  STL.64 [R1+0x2f0], R148 ;  /* 0x0002f09401007387 */ /* 0x0007e20000100a00 */
[----:B------:R-:W-:-:S03]  /*6b00*/  IMAD.WIDE R238, R238, 0x4, R136 ;  /* 0x00000004eeee7825 */ /* 0x000fc600078e0288 */
[----:B------:R4:W-:Y:S01]  /*6b10*/  STL.64 [R1+0x2e8], R142 ;  /* 0x0002e88e01007387 */ /* 0x0009e20000100a00 */
[----:B------:R-:W-:Y:S02]  /*6b20*/  IMAD R242, R2, 0x73, RZ ;  /* 0x0000007302f27824 */ /* 0x000fe400078e02ff */
[----:B------:R-:W-:Y:S01]  /*6b30*/  VIADD R246, R0, 0xffffff86 ;  /* 0xffffff8600f67836 */ /* 0x000fe20000000000 */
        /* <DEDUP_REMOVED lines=35> */
[C---:B------:R-:W-:Y:S02]  /*6d70*/  IMAD R140, R2.reuse, 0x31, RZ ;  /* 0x00000031028c7824 */ /* 0x040fe400078e02ff */
[----:B------:R3:W-:Y:S01]  /*6d80*/  STL.64 [R1+0x2b0], R148 ;  /* 0x0002b09401007387 */ /* 0x0007e20000100a00 */
[----:B------:R-:W-:-:S03]  /*6d90*/  IMAD R252, R2, 0x76, RZ ;  /* 0x0000007602fc7824 */ /* 0x000fc600078e02ff */
[----:B------:R4:W-:Y:S01]  /*6da0*/  STL.64 [R1+0x2a8], R142 ;  /* 0x0002a88e01007387 */ /* 0x0009e20000100a00 */
[----:B-1----:R-:W-:-:S03]  /*6db0*/  IMAD.WIDE R150, R133, 0x4, R136 ;  /* 0x0000000485967825 */ /* 0x002fc600078e0288 */
[----:B------:R1:W-:Y:S01]  /*6dc0*/  LDGSTS.E [R82+0xc000], desc[UR16][R158.64], !P4 ;  /* 0x0c0000009e527fae */ /* 0x0003e2000e1a1010 */
[----:B------:R-:W-:-:S03]  /*6dd0*/  VIADD R133, R0, 0xffffffc9 ;  /* 0xffffffc900857836 */ /* 0x000fc60000000000 */
[----:B------:R2:W-:Y:S01]  /*6de0*/  LDGSTS.E [R82+0xc200], desc[UR16][R150.64], !P4 ;  /* 0x0c20000096527fae */ /* 0x0005e2000e1a1010 */
[----:B---3--:R-:W-:Y:S01]  /*6df0*/  IMAD.WIDE R148, R140, 0x4, R138 ;  /* 0x000000048c947825 */ /* 0x008fe200078e028a */
[----:B------:R-:W-:-:S03]  /*6e00*/  ISETP.GE.U32.AND P4, PT, R133, 0x7fffff4a, PT ;  /* 0x7fffff4a8500780c */ /* 0x000fc60003f86070 */
[----:B----4-:R-:W-:Y:S01]  /*6e10*/  IMAD.WIDE R142, R140, 0x4, R136 ;  /* 0x000000048c8e7825 */ /* 0x010fe200078e0288 */
[----:B------:R3:W-:Y:S03]  /*6e20*/  LDGSTS.E [R82+0xc400], desc[UR16][R148.64], !P5 ;  /* 0x0c40000094527fae */ /* 0x0007e6000e9a1010 */
[----:B------:R-:W-:Y:S01]  /*6e30*/  VIADD R140, R0, 0xffffffc8 ;  /* 0xffffffc8008c7836 */ /* 0x000fe20000000000 */
[----:B------:R1:W-:Y:S01]  /*6e40*/  STL.64 [R1+0x2a0], R158 ;  /* 0x0002a09e01007387 */ /* 0x0003e20000100a00 */
[----:B------:R-:W-:-:S03]  /*6e50*/  IMAD R133, R2, 0x32, RZ ;  /* 0x0000003202857824 */ /* 0x000fc600078e02ff */
[----:B------:R4:W-:Y:S01]  /*6e60*/  LDGSTS.E [R82+0xc600], desc[UR16][R142.64], !P5 ;  /* 0x0c6000008e527fae */ /* 0x0009e2000e9a1010 */
[----:B------:R-:W-:Y:S01]  /*6e70*/  ISETP.GE.U32.AND P5, PT, R140, 0x7fffff49, PT ;  /* 0x7fffff498c00780c */ /* 0x000fe20003fa6070 */
[----:B------:R-:W-:Y:S02]  /*6e80*/  IMAD R140, R2, 0x33, RZ ;  /* 0x00000033028c7824 */ /* 0x000fe400078e02ff */
[----:B------:R2:W-:Y:S01]  /*6e90*/  STL.64 [R1+0x298], R150 ;  /* 0x0002989601007387 */ /* 0x0005e20000100a00 */
[----:B-1----:R-:W-:-:S03]  /*6ea0*/  IMAD.WIDE R158, R133, 0x4, R138 ;  /* 0x00000004859e7825 */ /* 0x002fc600078e028a */
[----:B------:R3:W-:Y:S04]  /*6eb0*/  STL.64 [R1+0x290], R148 ;  /* 0x0002909401007387 */ /* 0x0007e80000100a00 */
[----:B------:R4:W-:Y:S01]  /*6ec0*/  STL.64 [R1+0x288], R142 ;  /* 0x0002888e01007387 */ /* 0x0009e20000100a00 */
[----:B--2---:R-:W-:-:S03]  /*6ed0*/  IMAD.WIDE R150, R133, 0x4, R136 ;  /* 0x0000000485967825 */ /* 0x004fc600078e0288 */
[----:B------:R1:W-:Y:S01]  /*6ee0*/  LDGSTS.E [R82+0xc800], desc[UR16][R158.64], !P6 ;  /* 0x0c8000009e527fae */ /* 0x0003e2000f1a1010 */
[----:B------:R-:W-:-:S03]  /*6ef0*/  VIADD R133, R0, 0xffffffc7 ;  /* 0xffffffc700857836 */ /* 0x000fc60000000000 */
[----:B------:R2:W-:Y:S01]  /*6f00*/  LDGSTS.E [R82+0xca00], desc[UR16][R150.64], !P6 ;  /* 0x0ca0000096527fae */ /* 0x0005e2000f1a1010 */
[----:B---3--:R-:W-:Y:S01]  /*6f10*/  IMAD.WIDE R148, R140, 0x4, R138 ;  /* 0x000000048c947825 */ /* 0x008fe200078e028a */
[----:B------:R-:W-:-:S03]  /*6f20*/  ISETP.GE.U32.AND P6, PT, R133, 0x7fffff48, PT ;  /* 0x7fffff488500780c */ /* 0x000fc60003fc6070 */
[----:B----4-:R-:W-:Y:S01]  /*6f30*/  IMAD.WIDE R142, R140, 0x4, R136 ;  /* 0x000000048c8e7825 */ /* 0x010fe200078e0288 */
[----:B------:R-:W-:Y:S01]  /*6f40*/  IADD3 R140, PT, PT, R0, -0x3a, RZ ;  /* 0xffffffc6008c7810 */ /* 0x000fe20007ffe0ff */
[----:B------:R3:W-:Y:S02]  /*6f50*/  LDGSTS.E [R82+0xcc00], desc[UR16][R148.64], !P0 ;  /* 0x0cc0000094527fae */ /* 0x0007e4000c1a1010 */
[----:B------:R-:W-:Y:S02]  /*6f60*/  IMAD R133, R2, 0x34, RZ ;  /* 0x0000003402857824 */ /* 0x000fe400078e02ff */
[----:B------:R1:W-:Y:S04]  /*6f70*/  STL.64 [R1+0x280], R158 ;  /* 0x0002809e01007387 */ /* 0x0003e80000100a00 */
[----:B------:R4:W-:Y:S01]  /*6f80*/  LDGSTS.E [R82+0xce00], desc[UR16][R142.64], !P0 ;  /* 0x0ce000008e527fae */ /* 0x0009e2000c1a1010 */
[----:B------:R-:W-:Y:S01]  /*6f90*/  ISETP.GE.U32.AND P0, PT, R140, 0x7fffff47, PT ;  /* 0x7fffff478c00780c */ /* 0x000fe20003f06070 */
[----:B------:R-:W-:-:S02]  /*6fa0*/  IMAD R140, R2, 0x35, RZ ;  /* 0x00000035028c7824 */ /* 0x000fc400078e02ff */
        /* <DEDUP_REMOVED lines=77> */
[----:B------:R-:W-:Y:S01]  /*7480*/  LDGSTS.E [R82+0xf000], desc[UR16][R158.64], !P4 ;  /* 0x0f0000009e527fae */ /* 0x000fe2000e1a1010 */
[----:B------:R-:W-:-:S03]  /*7490*/  VIADD R133, R0, 0xffffffbd ;  /* 0xffffffbd00857836 */ /* 0x000fc60000000000 */
[----:B------:R-:W-:Y:S01]  /*74a0*/  LDGSTS.E [R82+0xf200], desc[UR16][R150.64], !P4 ;  /* 0x0f20000096527fae */ /* 0x000fe2000e1a1010 */
[----:B---3--:R-:W-:Y:S01]  /*74b0*/  IMAD.WIDE R148, R140, 0x4, R138 ;  /* 0x000000048c947825 */ /* 0x008fe200078e028a */
[----:B------:R-:W-:-:S03]  /*74c0*/  ISETP.GE.U32.AND P4, PT, R133, 0x7fffff3e, PT ;  /* 0x7fffff3e8500780c */ /* 0x000fc60003f86070 */
[----:B----4-:R-:W-:Y:S01]  /*74d0*/  IMAD.WIDE R142, R140, 0x4, R136 ;  /* 0x000000048c8e7825 */ /* 0x010fe200078e0288 */
[----:B------:R-:W-:Y:S03]  /*74e0*/  STL.64 [R1+0x1e0], R158 ;  /* 0x0001e09e01007387 */ /* 0x000fe60000100a00 */
[----:B------:R-:W-:Y:S01]  /*74f0*/  IMAD R133, R2, 0x3e, RZ ;  /* 0x0000003e02857824 */ /* 0x000fe200078e02ff */
[----:B------:R-:W-:Y:S01]  /*7500*/  STL.64 [R1+0x1d8], R150 ;  /* 0x0001d89601007387 */ /* 0x000fe20000100a00 */
[----:B------:R-:W-:-:S03]  /*7510*/  VIADD R140, R0, 0xffffffbc ;  /* 0xffffffbc008c7836 */ /* 0x000fc60000000000 */
[----:B------:R1:W-:Y:S04]  /*7520*/  STL.64 [R1+0x1d0], R148 ;  /* 0x0001d09401007387 */ /* 0x0003e80000100a00 */
[----:B------:R1:W-:Y:S04]  /*7530*/  LDGSTS.E [R82+0xf400], desc[UR16][R148.64], !P5 ;  /* 0x0f40000094527fae */ /* 0x0003e8000e9a1010 */
[----:B------:R2:W-:Y:S04]  /*7540*/  STL.64 [R1+0x1c8], R142 ;  /* 0x0001c88e01007387 */ /* 0x0005e80000100a00 */
[----:B------:R2:W-:Y:S01]  /*7550*/  LDGSTS.E [R82+0xf600], desc[UR16][R142.64], !P5 ;  /* 0x0f6000008e527fae */ /* 0x0005e2000e9a1010 */
[----:B------:R-:W-:-:S02]  /*7560*/  ISETP.GE.U32.AND P5, PT, R140, 0x7fffff3d, PT ;  /* 0x7fffff3d8c00780c */ /* 0x000fc40003fa6070 */
[----:B------:R-:W-:Y:S01]  /*7570*/  SHF.L.U32 R140, R2, 0x6, RZ ;  /* 0x00000006028c7819 */ /* 0x000fe200000006ff */
[----:B-1----:R-:W-:-:S05]  /*7580*/  IMAD.WIDE R148, R133, 0x4, R138 ;  /* 0x0000000485947825 */ /* 0x002fca00078e028a */
[----:B------:R1:W-:Y:S01]  /*7590*/  LDGSTS.E [R82+0xf800], desc[UR16][R148.64], !P6 ;  /* 0x0f80000094527fae */ /* 0x0003e2000f1a1010 */
[----:B--2---:R-:W-:-:S03]  /*75a0*/  IMAD.WIDE R142, R133, 0x4, R136 ;  /* 0x00000004858e7825 */ /* 0x004fc600078e0288 */
[----:B------:R1:W-:Y:S01]  /*75b0*/  STL.64 [R1+0x1c0], R148 ;  /* 0x0001c09401007387 */ /* 0x0003e20000100a00 */
[----:B------:R-:W-:-:S03]  /*75c0*/  IMAD R133, R2, 0x3f, RZ ;  /* 0x0000003f02857824 */ /* 0x000fc600078e02ff */
[----:B------:R2:W-:Y:S01]  /*75d0*/  LDGSTS.E [R82+0xfa00], desc[UR16][R142.64], !P6 ;  /* 0x0fa000008e527fae */ /* 0x0005e2000f1a1010 */
[----:B------:R-:W-:Y:S01]  /*75e0*/  ISETP.GE.U32.AND P6, PT, R141, 0x7fffff3c, PT ;  /* 0x7fffff3c8d00780c */ /* 0x000fe20003fc6070 */
[C---:B------:R-:W-:Y:S02]  /*75f0*/  IMAD.WIDE R158, R133.reuse, 0x4, R138 ;  /* 0x00000004859e7825 */ /* 0x040fe400078e028a */
[----:B------:R2:W-:Y:S02]  /*7600*/  STL.64 [R1+0x1b8], R142 ;  /* 0x0001b88e01007387 */ /* 0x0005e40000100a00 */
[----:B------:R-:W-:Y:S02]  /*7610*/  IMAD.WIDE R150, R133, 0x4, R136 ;  /* 0x0000000485967825 */ /* 0x000fe400078e0288 */
[----:B------:R3:W-:Y:S02]  /*7620*/  LDGSTS.E [R82+0xfc00], desc[UR16][R158.64], !P0 ;  /* 0x0fc000009e527fae */ /* 0x0007e4000c1a1010 */
[----:B------:R-:W-:-:S02]  /*7630*/  VIADD R133, R0, 0xffffffba ;  /* 0xffffffba00857836 */ /* 0x000fc40000000000 */
[----:B------:R4:W-:Y:S01]  /*7640*/  LDGSTS.E [R82+0xfe00], desc[UR16][R150.64], !P0 ;  /* 0x0fe0000096527fae */ /* 0x0009e2000c1a1010 */
[C---:B-1----:R-:W-:Y:S02]  /*7650*/  IMAD.WIDE R148, R140.reuse, 0x4, R138 ;  /* 0x000000048c947825 */ /* 0x042fe400078e028a */
[----:B------:R-:W-:Y:S02]  /*7660*/  ISETP.GE.U32.AND P0, PT, R133, 0x7fffff3b, PT ;  /* 0x7fffff3b8500780c */ /* 0x000fe40003f06070 */
[----:B--2---:R-:W-:Y:S01]  /*7670*/  IMAD.WIDE R142, R140, 0x4, R136 ;  /* 0x000000048c8e7825 */ /* 0x004fe200078e0288 */
[----:B------:R3:W-:Y:S03]  /*7680*/  STL.64 [R1+0x1b0], R158 ;  /* 0x0001b09e01007387 */ /* 0x0007e60000100a00 */
[----:B------:R-:W-:Y:S01]  /*7690*/  VIADD R140, R0, 0xffffffb9 ;  /* 0xffffffb9008c7836 */ /* 0x000fe20000000000 */
[----:B------:R1:W-:Y:S01]  /*76a0*/  LDGSTS.E [R82+0x10000], desc[UR16][R148.64], !P1 ;  /* 0x1000000094527fae */ /* 0x0003e2000c9a1010 */
[----:B------:R-:W-:-:S03]  /*76b0*/  IMAD R133, R2, 0x41, RZ ;  /* 0x0000004102857824 */ /* 0x000fc600078e02ff */
[----:B------:R4:W-:Y:S04]  /*76c0*/  STL.64 [R1+0x1a8], R150 ;  /* 0x0001a89601007387 */ /* 0x0009e80000100a00 */
[----:B------:R2:W-:Y:S01]  /*76d0*/  LDGSTS.E [R82+0x10200], desc[UR16][R142.64], !P1 ;  /* 0x102000008e527fae */ /* 0x0005e2000c9a1010 */
[C---:B---3--:R-:W-:Y:S01]  /*76e0*/  IMAD.WIDE R158, R133.reuse, 0x4, R138 ;  /* 0x00000004859e7825 */ /* 0x048fe200078e028a */
[----:B------:R-:W-:Y:S02]  /*76f0*/  ISETP.GE.U32.AND P1, PT, R140, 0x7fffff3a, PT ;  /* 0x7fffff3a8c00780c */ /* 0x000fe40003f26070 */
[----:B------:R1:W-:Y:S01]  /*7700*/  STL.64 [R1+0x1a0], R148 ;  /* 0x0001a09401007387 */ /* 0x0003e20000100a00 */
[----:B------:R-:W-:Y:S02]  /*7710*/  IMAD R140, R2, 0x42, RZ ;  /* 0x00000042028c7824 */ /* 0x000fe400078e02ff */
[----:B----4-:R-:W-:Y:S01]  /*7720*/  IMAD.WIDE R150, R133, 0x4, R136 ;  /* 0x0000000485967825 */ /* 0x010fe200078e0288 */
[----:B------:R3:W-:Y:S03]  /*7730*/  LDGSTS.E [R82+0x10400], desc[UR16][R158.64], !P2 ;  /* 0x104000009e527fae */ /* 0x0007e6000d1a1010 */
[----:B------:R-:W-:Y:S01]  /*7740*/  VIADD R133, R0, 0xffffffb8 ;  /* 0xffffffb800857836 */ /* 0x000fe20000000000 */
[----:B------:R2:W-:Y:S01]  /*7750*/  STL.64 [R1+0x198], R142 ;  /* 0x0001988e01007387 */ /* 0x0005e20000100a00 */
[----:B-1----:R-:W-:-:S03]  /*7760*/  IMAD.WIDE R148, R140, 0x4, R138 ;  /* 0x000000048c947825 */ /* 0x002fc600078e028a */
[----:B------:R1:W-:Y:S01]  /*7770*/  LDGSTS.E [R82+0x10600], desc[UR16][R150.64], !P2 ;  /* 0x1060000096527fae */ /* 0x0003e2000d1a1010 */
[----:B------:R-:W-:Y:S01]  /*7780*/  ISETP.GE.U32.AND P2, PT, R133, 0x7fffff39, PT ;  /* 0x7fffff398500780c */ /* 0x000fe20003f46070 */
[----:B------:R-:W-:Y:S02]  /*7790*/  IMAD R133, R2, 0x43, RZ ;  /* 0x0000004302857824 */ /* 0x000fe400078e02ff */
[----:B------:R3:W-:Y:S01]  /*77a0*/  STL.64 [R1+0x190], R158 ;  /* 0x0001909e01007387 */ /* 0x0007e20000100a00 */
[----:B--2---:R-:W-:Y:S01]  /*77b0*/  IMAD.WIDE R142, R140, 0x4, R136 ;  /* 0x000000048c8e7825 */ /* 0x004fe200078e0288 */
[----:B------:R-:W-:Y:S02]  /*77c0*/  IADD3 R140, PT, PT, R0, -0x49, RZ ;  /* 0xffffffb7008c7810 */ /* 0x000fe40007ffe0ff */
[----:B------:R2:W-:Y:S04]  /*77d0*/  LDGSTS.E [R82+0x10800], desc[UR16][R148.64], !P4 ;  /* 0x1080000094527fae */ /* 0x0005e8000e1a1010 */
[----:B------:R1:W-:Y:S01]  /*77e0*/  STL.64 [R1+0x188], R150 ;  /* 0x0001889601007387 */ /* 0x0003e20000100a00 */
[----:B---3--:R-:W-:-:S03]  /*77f0*/  IMAD.WIDE R158, R133, 0x4, R138 ;  /* 0x00000004859e7825 */ /* 0x008fc600078e028a */
[----:B------:R3:W-:Y:S01]  /*7800*/  LDGSTS.E [R82+0x10a00], desc[UR16][R142.64], !P4 ;  /* 0x10a000008e527fae */ /* 0x0007e2000e1a1010 */
[----:B------:R-:W-:Y:S01]  /*7810*/  ISETP.GE.U32.AND P4, PT, R140, 0x7fffff38, PT ;  /* 0x7fffff388c00780c */ /* 0x000fe20003f86070 */
[----:B------:R-:W-:Y:S02]  /*7820*/  IMAD R140, R2, 0x44, RZ ;  /* 0x00000044028c7824 */ /* 0x000fe400078e02ff */
[----:B------:R2:W-:Y:S01]  /*7830*/  STL.64 [R1+0x180], R148 ;  /* 0x0001809401007387 */ /* 0x0005e20000100a00 */
[----:B-1----:R-:W-:-:S03]  /*7840*/  IMAD.WIDE R150, R133, 0x4, R136 ;  /* 0x0000000485967825 */ /* 0x002fc600078e0288 */
[----:B------:R1:W-:Y:S01]  /*7850*/  LDGSTS.E [R82+0x10c00], desc[UR16][R158.64], !P5 ;  /* 0x10c000009e527fae */ /* 0x0003e2000e9a1010 */
[----:B------:R-:W-:-:S03]  /*7860*/  VIADD R133, R0, 0xffffffb6 ;  /* 0xffffffb600857836 */ /* 0x000fc60000000000 */
[----:B------:R3:W-:Y:S01]  /*7870*/  STL.64 [R1+0x178], R142 ;  /* 0x0001788e01007387 */ /* 0x0007e20000100a00 */
[----:B--2---:R-:W-:-:S03]  /*7880*/  IMAD.WIDE R148, R140, 0x4, R138 ;  /* 0x000000048c947825 */ /* 0x004fc600078e028a */
[----:B------:R2:W-:Y:S01]  /*7890*/  LDGSTS.E [R82+0x10e00], desc[UR16][R150.64], !P5 ;  /* 0x10e0000096527fae */ /* 0x0005e2000e9a1010 */
[----:B------:R-:W-:Y:S01]  /*78a0*/  ISETP.GE.U32.AND P5, PT, R133, 0x7fffff37, PT ;  /* 0x7fffff378500780c */ /* 0x000fe20003fa6070 */
[----:B------:R-:W-:Y:S02]  /*78b0*/  IMAD R133, R2, 0x45, RZ ;  /* 0x0000004502857824 */ /* 0x000fe400078e02ff */
[----:B------:R1:W-:Y:S01]  /*78c0*/  STL.64 [R1+0x170], R158 ;  /* 0x0001709e01007387 */ /* 0x0003e20000100a00 */
[----:B---3--:R-:W-:-:S03]  /*78d0*/  IMAD.WIDE R142, R140, 0x4, R136 ;  /* 0x000000048c8e7825 */ /* 0x008fc600078e0288 */
[----:B------:R3:W-:Y:S01]  /*78e0*/  LDGSTS.E [R82+0x11000], desc[UR16][R148.64], !P6 ;  /* 0x1100000094527fae */ /* 0x0007e2000f1a1010 */
[----:B------:R-:W-:-:S03]  /*78f0*/  VIADD R140, R0, 0xffffffb5 ;  /* 0xffffffb5008c7836 */ /* 0x000fc60000000000 */
[----:B------:R2:W-:Y:S01]  /*7900*/  STL.64 [R1+0x168], R150 ;  /* 0x0001689601007387 */ /* 0x0005e20000100a00 */
[----:B-1----:R-:W-:-:S03]  /*7910*/  IMAD.WIDE R158, R133, 0x4, R138 ;  /* 0x00000004859e7825 */ /* 0x002fc600078e028a */
[----:B------:R1:W-:Y:S01]  /*7920*/  LDGSTS.E [R82+0x11200], desc[UR16][R142.64], !P6 ;  /* 0x112000008e527fae */ /* 0x0003e2000f1a1010 */
[----:B------:R-:W-:Y:S01]  /*7930*/  ISETP.GE.U32.AND P6, PT, R140, 0x7fffff36, PT ;  /* 0x7fffff368c00780c */ /* 0x000fe20003fc6070 */
[----:B------:R-:W-:Y:S02]  /*7940*/  IMAD R140, R2, 0x46, RZ ;  /* 0x00000046028c7824 */ /* 0x000fe400078e02ff */
[----:B------:R3:W-:Y:S01]  /*7950*/  STL.64 [R1+0x160], R148 ;  /* 0x0001609401007387 */ /* 0x0007e20000100a00 */
[----:B--2---:R-:W-:-:S03]  /*7960*/  IMAD.WIDE R150, R133, 0x4, R136 ;  /* 0x0000000485967825 */ /* 0x004fc600078e0288 */
[----:B------:R2:W-:Y:S01]  /*7970*/  LDGSTS.E [R82+0x11400], desc[UR16][R158.64], !P0 ;  /* 0x114000009e527fae */ /* 0x0005e2000c1a1010 */
[----:B------:R-:W-:-:S03]  /*7980*/  VIADD R133, R0, 0xffffffb4 ;  /* 0xffffffb400857836 */ /* 0x000fc60000000000 */
[----:B------:R1:W-:Y:S01]  /*7990*/  STL.64 [R1+0x158], R142 ;  /* 0x0001588e01007387 */ /* 0x0003e20000100a00 */
[----:B---3--:R-:W-:-:S03]  /*79a0*/  IMAD.WIDE R148, R140, 0x4, R138 ;  /* 0x000000048c947825 */ /* 0x008fc600078e028a */
[----:B------:R3:W-:Y:S01]  /*79b0*/  LDGSTS.E [R82+0x11600], desc[UR16][R150.64], !P0 ;  /* 0x1160000096527fae */ /* 0x0007e2000c1a1010 */
[----:B------:R-:W-:Y:S01]  /*79c0*/  ISETP.GE.U32.AND P0, PT, R133, 0x7fffff35, PT ;  /* 0x7fffff358500780c */ /* 0x000fe20003f06070 */
[----:B------:R-:W-:Y:S02]  /*79d0*/  IMAD R133, R2, 0x47, RZ ;  /* 0x0000004702857824 */ /* 0x000fe400078e02ff */
[----:B------:R2:W-:Y:S01]  /*79e0*/  STL.64 [R1+0x138], R158 ;  /* 0x0001389e01007387 */ /* 0x0005e20000100a00 */
[----:B-1----:R-:W-:Y:S01]  /*79f0*/  IMAD.WIDE R142, R140, 0x4, R136 ;  /* 0x000000048c8e7825 */ /* 0x002fe200078e0288 */
[----:B------:R-:W-:Y:S02]  /*7a00*/  IADD3 R140, PT, PT, R0, -0x4d, RZ ;  /* 0xffffffb3008c7810 */ /* 0x000fe40007ffe0ff */
[----:B------:R1:W-:Y:S04]  /*7a10*/  LDGSTS.E [R82+0x11800], desc[UR16][R148.64], !P1 ;  /* 0x1180000094527fae */ /* 0x0003e8000c9a1010 */
        /* <DEDUP_REMOVED lines=33> */
[----:B---3--:R-:W-:Y:S01]  /*7c30*/  IMAD.WIDE R142, R140, 0x4, R136 ;  /* 0x000000048c8e7825 */ /* 0x008fe200078e0288 */
[----:B------:R-:W-:Y:S02]  /*7c40*/  IADD3 R140, PT, PT, R0, -0x51, RZ ;  /* 0xffffffaf008c7810 */ /* 0x000fe40007ffe0ff */
[----:B------:R3:W-:Y:S04]  /*7c50*/  LDGSTS.E [R82+0x12800], desc[UR16][R148.64], !P6 ;  /* 0x1280000094527fae */ /* 0x0007e8000f1a1010 */
        /* <DEDUP_REMOVED lines=121> */
[----:B------:R-:W-:Y:S02]  /*83f0*/  VIADD R133, R0, 0xffffffa1 ;  /* 0xffffffa100857836 */ /* 0x000fe40000000000 */
[----:B------:R2:W-:Y:S01]  /*8400*/  STL.64 [R1+0x18], R158 ;  /* 0x0000189e01007387 */ /* 0x0005e20000100a00 */
[----:B-1----:R-:W-:-:S03]  /*8410*/  IMAD.WIDE R142, R140, 0x4, R136 ;  /* 0x000000048c8e7825 */ /* 0x002fc600078e0288 */
[----:B------:R3:W-:Y:S04]  /*8420*/  STL.64 [R1+0x10], R150 ;  /* 0x0000109601007387 */ /* 0x0007e80000100a00 */
[----:B------:R1:W-:Y:S01]  /*8430*/  STL.64 [R1+0x8], R148 ;  /* 0x0000089401007387 */ /* 0x0003e20000100a00 */
[----:B--2---:R-:W-:-:S03]  /*8440*/  IMAD R158, R2, 0x5e, RZ ;  /* 0x0000005e029e7824 */ /* 0x004fc600078e02ff */
[----:B------:R1:W-:Y:S04]  /*8450*/  LDGSTS.E [R82+0x16000], desc[UR16][R148.64], !P1 ;  /* 0x1600000094527fae */ /* 0x0003e8000c9a1010 */
[----:B------:R2:W-:Y:S01]  /*8460*/  STL.64 [R1], R142 ;  /* 0x0000008e01007387 */ /* 0x0005e20000100a00 */
[----:B---3--:R-:W-:-:S03]  /*8470*/  IMAD R150, R2, 0x5c, RZ ;  /* 0x0000005c02967824 */ /* 0x008fc600078e02ff */
[----:B------:R2:W-:Y:S01]  /*8480*/  LDGSTS.E [R82+0x16200], desc[UR16][R142.64], !P1 ;  /* 0x162000008e527fae */ /* 0x0005e2000c9a1010 */
[----:B------:R-:W-:Y:S01]  /*8490*/  ISETP.GE.U32.AND P1, PT, R133, 0x7fffff22, PT ;  /* 0x7fffff228500780c */ /* 0x000fe20003f26070 */
[----:B------:R-:W-:Y:S02]  /*84a0*/  VIADD R133, R0, 0xffffffa0 ;  /* 0xffffffa000857836 */ /* 0x000fe40000000000 */
[----:B------:R3:W-:Y:S01]  /*84b0*/  LDGSTS.E [R82+0x16400], desc[UR16][R250.64], !P2 ;  /* 0x16400000fa527fae */ /* 0x0007e2000d1a1010 */
[----:B-1----:R-:W-:-:S03]  /*84c0*/  IMAD.WIDE R148, R150, 0x4, R138 ;  /* 0x0000000496947825 */ /* 0x002fc600078e028a */
[----:B------:R3:W-:Y:S01]  /*84d0*/  STL.64 [R1+0xe40], R250 ;  /* 0x000e40fa01007387 */ /* 0x0007e20000100a00 */
[----:B------:R-:W-:-:S03]  /*84e0*/  IMAD.WIDE R150, R150, 0x4, R136 ;  /* 0x0000000496967825 */ /* 0x000fc600078e0288 */
[----:B------:R1:W-:Y:S01]  /*84f0*/  LDGSTS.E [R82+0x16600], desc[UR16][R248.64], !P2 ;  /* 0x16600000f8527fae */ /* 0x0003e2000d1a1010 */
[----:B--2---:R-:W-:Y:S01]  /*8500*/  IMAD R142, R2, 0x5a, RZ ;  /* 0x0000005a028e7824 */ /* 0x004fe200078e02ff */
[----:B------:R-:W-:Y:S02]  /*8510*/  ISETP.GE.U32.AND P2, PT, R133, 0x7fffff21, PT ;  /* 0x7fffff218500780c */ /* 0x000fe40003f46070 */
[----:B------:R-:W-:Y:S01]  /*8520*/  IADD3 R133, PT, PT, R0, -0x61, RZ ;  /* 0xffffff9f00857810 */ /* 0x000fe20007ffe0ff */
[C---:B------:R-:W-:Y:S01]  /*8530*/  IMAD.WIDE R140, R142.reuse, 0x4, R138 ;  /* 0x000000048e8c7825 */ /* 0x040fe200078e028a */
[----:B------:R1:W-:Y:S01]  /*8540*/  STL.64 [R1+0xe38], R248 ;  /* 0x000e38f801007387 */ /* 0x0003e20000100a00 */
[----:B---3--:R-:W-:Y:S02]  /*8550*/  MOV R250, R146 ;  /* 0x0000009200fa7202 */ /* 0x008fe40000000f00 */
[----:B------:R-:W-:Y:S01]  /*8560*/  IMAD.WIDE R142, R142, 0x4, R136 ;  /* 0x000000048e8e7825 */ /* 0x000fe200078e0288 */
[----:B------:R2:W-:Y:S03]  /*8570*/  LDGSTS.E [R82+0x16800], desc[UR16][R140.64], !P4 ;  /* 0x168000008c527fae */ /* 0x0005e6000e1a1010 */
[----:B------:R-:W-:Y:S01]  /*8580*/  IMAD R146, R2, 0x5b, RZ ;  /* 0x0000005b02927824 */ /* 0x000fe200078e02ff */
[----:B------:R3:W-:Y:S01]  /*8590*/  LDGSTS.E [R82+0x16a00], desc[UR16][R142.64], !P4 ;  /* 0x16a000008e527fae */ /* 0x0007e2000e1a1010 */
[----:B------:R-:W-:Y:S01]  /*85a0*/  IMAD.MOV.U32 R251, RZ, RZ, R147 ;  /* 0x000000fffffb7224 */ /* 0x000fe200078e0093 */
[----:B------:R-:W-:Y:S01]  /*85b0*/  ISETP.GE.U32.AND P4, PT, R133, 0x7fffff20, PT ;  /* 0x7fffff208500780c */ /* 0x000fe20003f86070 */
[----:B------:R-:W-:Y:S01]  /*85c0*/  VIADD R133, R0, 0xffffff9e ;  /* 0xffffff9e00857836 */ /* 0x000fe20000000000 */
[----:B------:R2:W-:Y:S01]  /*85d0*/  STL.64 [R1+0xe20], R140 ;  /* 0x000e208c01007387 */ /* 0x0005e20000100a00 */
[----:B-1----:R-:W-:-:S02]  /*85e0*/  IMAD.MOV.U32 R248, RZ, RZ, R144 ;  /* 0x000000fffff87224 */ /* 0x002fc400078e0090 */
[----:B------:R-:W-:Y:S01]  /*85f0*/  IMAD.MOV.U32 R249, RZ, RZ, R145 ;  /* 0x000000fffff97224 */ /* 0x000fe200078e0091 */
[----:B------:R3:W-:Y:S01]  /*8600*/  STL.64 [R1+0xe28], R142 ;  /* 0x000e288e01007387 */ /* 0x0007e20000100a00 */
[----:B------:R-:W-:-:S04]  /*8610*/  IMAD.WIDE R144, R146, 0x4, R138 ;  /* 0x0000000492907825 */ /* 0x000fc800078e028a */
[----:B------:R-:W-:Y:S01]  /*8620*/  IMAD.WIDE R146, R146, 0x4, R136 ;  /* 0x0000000492927825 */ /* 0x000fe200078e0288 */
[----:B------:R1:W-:Y:S03]  /*8630*/  LDGSTS.E [R82+0x16c00], desc[UR16][R144.64], !P5 ;  /* 0x16c0000090527fae */ /* 0x0003e6000e9a1010 */
[----:B--2---:R-:W-:Y:S01]  /*8640*/  IMAD.MOV.U32 R140, RZ, RZ, R152 ;  /* 0x000000ffff8c7224 */ /* 0x004fe200078e0098 */
[----:B------:R-:W-:Y:S01]  /*8650*/  LDGSTS.E [R82+0x16e00], desc[UR16][R146.64], !P5 ;  /* 0x16e0000092527fae */ /* 0x000fe2000e9a1010 */
[----:B------:R-:W-:Y:S01]  /*8660*/  ISETP.GE.U32.AND P5, PT, R133, 0x7fffff1f, PT ;  /* 0x7fffff1f8500780c */ /* 0x000fe20003fa6070 */
[----:B------:R-:W-:Y:S01]  /*8670*/  IMAD.MOV.U32 R141, RZ, RZ, R153 ;  /* 0x000000ffff8d7224 */ /* 0x000fe200078e0099 */
[----:B---3--:R-:W-:Y:S01]  /*8680*/  MOV R142, R154 ;  /* 0x0000009a008e7202 */ /* 0x008fe20000000f00 */
[----:B------:R-:W-:Y:S01]  /*8690*/  IMAD R154, R2, 0x5d, RZ ;  /* 0x0000005d029a7824 */ /* 0x000fe200078e02ff */
[----:B------:R-:W-:Y:S01]  /*86a0*/  IADD3 R133, PT, PT, R0, -0x63, RZ ;  /* 0xffffff9d00857810 */ /* 0x000fe20007ffe0ff */
[----:B------:R2:W-:Y:S01]  /*86b0*/  LDGSTS.E [R82+0x17000], desc[UR16][R148.64], !P6 ;  /* 0x1700000094527fae */ /* 0x0005e2000f1a1010 */
[----:B------:R-:W-:-:S02]  /*86c0*/  IMAD.MOV.U32 R143, RZ, RZ, R155 ;  /* 0x000000ffff8f7224 */ /* 0x000fc400078e009b */
[C---:B------:R-:W-:Y:S01]  /*86d0*/  IMAD.WIDE R152, R154.reuse, 0x4, R138 ;  /* 0x000000049a987825 */ /* 0x040fe200078e028a */
[----:B------:R3:W-:Y:S01]  /*86e0*/  LDGSTS.E [R82+0x17200], desc[UR16][R150.64], !P6 ;  /* 0x1720000096527fae */ /* 0x0007e2000f1a1010 */
[----:B------:R-:W-:Y:S02]  /*86f0*/  ISETP.GE.U32.AND P6, PT, R133, 0x7fffff1e, PT ;  /* 0x7fffff1e8500780c */ /* 0x000fe40003fc6070 */
[----:B------:R-:W-:Y:S01]  /*8700*/  IMAD.WIDE R154, R154, 0x4, R136 ;  /* 0x000000049a9a7825 */ /* 0x000fe200078e0288 */
[----:B------:R1:W-:Y:S03]  /*8710*/  STL.64 [R1+0xe30], R144 ;  /* 0x000e309001007387 */ /* 0x0003e60000100a00 */
[C---:B------:R-:W-:Y:S01]  /*8720*/  VIADD R133, R0.reuse, 0xffffff9c ;  /* 0xffffff9c00857836 */ /* 0x040fe20000000000 */
[----:B------:R4:W-:Y:S04]  /*8730*/  LDGSTS.E [R82+0x17400], desc[UR16][R152.64], !P0 ;  /* 0x1740000098527fae */ /* 0x0009e8000c1a1010 */
[----:B------:R-:W-:Y:S01]  /*8740*/  LDGSTS.E [R82+0x17600], desc[UR16][R154.64], !P0 ;  /* 0x176000009a527fae */ /* 0x000fe2000c1a1010 */
[----:B------:R-:W-:Y:S01]  /*8750*/  ISETP.GE.U32.AND P0, PT, R133, 0x7fffff1d, PT ;  /* 0x7fffff1d8500780c */ /* 0x000fe20003f06070 */
[----:B------:R-:W-:-:S02]  /*8760*/  VIADD R133, R0, 0xffffff9b ;  /* 0xffffff9b00857836 */ /* 0x000fc40000000000 */
[----:B-1----:R-:W-:Y:S01]  /*8770*/  IMAD.MOV.U32 R144, RZ, RZ, R156 ;  /* 0x000000ffff907224 */ /* 0x002fe200078e009c */
[----:B------:R-:W-:Y:S01]  /*8780*/  STL.64 [R1+0xe48], R146 ;  /* 0x000e489201007387 */ /* 0x000fe20000100a00 */
[----:B------:R-:W-:Y:S02]  /*8790*/  IMAD.MOV.U32 R145, RZ, RZ, R157 ;  /* 0x000000ffff917224 */ /* 0x000fe400078e009d */
[C---:B------:R-:W-:Y:S01]  /*87a0*/  IMAD.WIDE R156, R158.reuse, 0x4, R138 ;  /* 0x000000049e9c7825 */ /* 0x040fe200078e028a */
[----:B------:R2:W-:Y:S03]  /*87b0*/  STL.64 [R1+0xe50], R148 ;  /* 0x000e509401007387 */ /* 0x0005e60000100a00 */
[----:B------:R-:W-:Y:S01]  /*87c0*/  IMAD.WIDE R158, R158, 0x4, R136 ;  /* 0x000000049e9e7825 */ /* 0x000fe200078e0288 */
[----:B------:R-:W-:Y:S04]  /*87d0*/  LDGSTS.E [R82+0x17800], desc[UR16][R156.64], !P1 ;  /* 0x178000009c527fae */ /* 0x000fe8000c9a1010 */
[----:B------:R-:W-:Y:S01]  /*87e0*/  LDGSTS.E [R82+0x17a00], desc[UR16][R158.64], !P1 ;  /* 0x17a000009e527fae */ /* 0x000fe2000c9a1010 */
[----:B------:R-:W-:Y:S01]  /*87f0*/  ISETP.GE.U32.AND P1, PT, R133, 0x7fffff1c, PT ;  /* 0x7fffff1c8500780c */ /* 0x000fe20003f26070 */
[----:B------:R-:W-:-:S02]  /*8800*/  VIADD R133, R0, 0xffffff9a ;  /* 0xffffff9a00857836 */ /* 0x000fc40000000000 */
[----:B------:R-:W-:Y:S01]  /*8810*/  LDGSTS.E [R82+0x17c00], desc[UR16][R160.64], !P2 ;  /* 0x17c00000a0527fae */ /* 0x000fe2000d1a1010 */
[----:B--2---:R-:W-:-:S03]  /*8820*/  IMAD.WIDE R148, R252, 0x4, R138 ;  /* 0x00000004fc947825 */ /* 0x004fc600078e028a */
[----:B------:R-:W-:Y:S01]  /*8830*/  LDGSTS.E [R82+0x17e00], desc[UR16][R162.64], !P2 ;  /* 0x17e00000a2527fae */ /* 0x000fe2000d1a1010 */
[----:B------:R-:W-:Y:S02]  /*8840*/  ISETP.GE.U32.AND P2, PT, R133, 0x7fffff1b, PT ;  /* 0x7fffff1b8500780c */ /* 0x000fe40003f46070 */
[C---:B------:R-:W-:Y:S01]  /*8850*/  IADD3 R133, PT, PT, R0.reuse, -0x67, RZ ;  /* 0xffffff9900857810 */ /* 0x040fe20007ffe0ff */
[----:B------:R-:W-:Y:S04]  /*8860*/  LDGSTS.E [R82+0x18000], desc[UR16][R164.64], !P4 ;  /* 0x18000000a4527fae */ /* 0x000fe8000e1a1010 */
[----:B------:R-:W-:Y:S01]  /*8870*/  LDGSTS.E [R82+0x18200], desc[UR16][R166.64], !P4 ;  /* 0x18200000a6527fae */ /* 0x000fe2000e1a1010 */
[----:B------:R-:W-:Y:S01]  /*8880*/  ISETP.GE.U32.AND P4, PT, R133, 0x7fffff1a, PT ;  /* 0x7fffff1a8500780c */ /* 0x000fe20003f86070 */
[----:B------:R-:W-:-:S02]  /*8890*/  VIADD R133, R0, 0xffffff98 ;  /* 0xffffff9800857836 */ /* 0x000fc40000000000 */
[----:B------:R-:W-:Y:S04]  /*88a0*/  LDGSTS.E [R82+0x18400], desc[UR16][R168.64], !P5 ;  /* 0x18400000a8527fae */ /* 0x000fe8000e9a1010 */
[----:B------:R-:W-:Y:S01]  /*88b0*/  LDGSTS.E [R82+0x18600], desc[UR16][R170.64], !P5 ;  /* 0x18600000aa527fae */ /* 0x000fe2000e9a1010 */
[----:B------:R-:W-:Y:S01]  /*88c0*/  ISETP.GE.U32.AND P5, PT, R133, 0x7fffff19, PT ;  /* 0x7fffff198500780c */ /* 0x000fe20003fa6070 */
[C---:B------:R-:W-:Y:S02]  /*88d0*/  VIADD R133, R0.reuse, 0xffffff97 ;  /* 0xffffff9700857836 */ /* 0x040fe40000000000 */
[----:B------:R-:W-:Y:S04]  /*88e0*/  LDGSTS.E [R82+0x18800], desc[UR16][R172.64], !P6 ;  /* 0x18800000ac527fae */ /* 0x000fe8000f1a1010 */
[----:B------:R-:W-:Y:S01]  /*88f0*/  LDGSTS.E [R82+0x18a00], desc[UR16][R174.64], !P6 ;  /* 0x18a00000ae527fae */ /* 0x000fe2000f1a1010 */
[----:B------:R-:W-:Y:S01]  /*8900*/  ISETP.GE.U32.AND P6, PT, R133, 0x7fffff18, PT ;  /* 0x7fffff188500780c */ /* 0x000fe20003fc6070 */
[----:B------:R-:W-:-:S02]  /*8910*/  VIADD R133, R0, 0xffffff96 ;  /* 0xffffff9600857836 */ /* 0x000fc40000000000 */
[----:B------:R-:W-:Y:S04]  /*8920*/  LDGSTS.E [R82+0x18c00], desc[UR16][R176.64], !P0 ;  /* 0x18c00000b0527fae */ /* 0x000fe8000c1a1010 */
        /* <DEDUP_REMOVED lines=58> */
[----:B------:R-:W-:Y:S02]  /*8cd0*/  VIADD R133, R0, 0xffffff87 ;  /* 0xffffff8700857836 */ /* 0x000fe40000000000 */
[----:B------:R-:W-:Y:S04]  /*8ce0*/  LDGSTS.E [R82+0x1c800], desc[UR16][R236.64], !P4 ;  /* 0x1c800000ec527fae */ /* 0x000fe8000e1a1010 */
[----:B------:R-:W-:Y:S01]  /*8cf0*/  LDGSTS.E [R82+0x1ca00], desc[UR16][R238.64], !P4 ;  /* 0x1ca00000ee527fae */ /* 0x000fe2000e1a1010 */
[----:B------:R-:W-:Y:S01]  /*8d00*/  ISETP.GE.U32.AND P4, PT, R133, 0x7fffff08, PT ;  /* 0x7fffff088500780c */ /* 0x000fe20003f86070 */
[----:B------:R-:W-:-:S02]  /*8d10*/  IMAD R133, R2, 0x74, RZ ;  /* 0x0000007402857824 */ /* 0x000fc400078e02ff */
[----:B------:R-:W-:Y:S02]  /*8d20*/  LDGSTS.E [R82+0x1cc00], desc[UR16][R240.64], !P5 ;  /* 0x1cc00000f0527fae */ /* 0x000fe4000e9a1010 */
[C---:B------:R-:W-:Y:S02]  /*8d30*/  IMAD.WIDE R244, R133.reuse, 0x4, R138 ;  /* 0x0000000485f47825 */ /* 0x040fe400078e028a */
[----:B------:R-:W-:Y:S01]  /*8d40*/  LDGSTS.E [R82+0x1ce00], desc[UR16][R242.64], !P5 ;  /* 0x1ce00000f2527fae */ /* 0x000fe2000e9a1010 */
[----:B------:R-:W-:Y:S01]  /*8d50*/  ISETP.GE.U32.AND P5, PT, R246, 0x7fffff07, PT ;  /* 0x7fffff07f600780c */ /* 0x000fe20003fa6070 */
[----:B------:R-:W-:Y:S01]  /*8d60*/  IMAD.WIDE R146, R133, 0x4, R136 ;  /* 0x0000000485927825 */ /* 0x000fe200078e0288 */
[----:B------:R-:W-:Y:S01]  /*8d70*/  IADD3 R246, PT, PT, R0, -0x7b, RZ ;  /* 0xffffff8500f67810 */ /* 0x000fe20007ffe0ff */
[----:B------:R-:W-:Y:S02]  /*8d80*/  LDGSTS.E [R82+0x1d000], desc[UR16][R244.64], !P6 ;  /* 0x1d000000f4527fae */ /* 0x000fe4000f1a1010 */
[----:B------:R-:W-:-:S02]  /*8d90*/  IMAD R133, R2, 0x75, RZ ;  /* 0x0000007502857824 */ /* 0x000fc400078e02ff */
[----:B------:R1:W-:Y:S01]  /*8da0*/  LDGSTS.E [R82+0x1d200], desc[UR16][R146.64], !P6 ;  /* 0x1d20000092527fae */ /* 0x0003e2000f1a1010 */
[----:B------:R-:W-:Y:S01]  /*8db0*/  ISETP.GE.U32.AND P6, PT, R246, 0x7fffff06, PT ;  /* 0x7fffff06f600780c */ /* 0x000fe20003fc6070 */
[C---:B------:R-:W-:Y:S02]  /*8dc0*/  IMAD.WIDE R246, R133.reuse, 0x4, R138 ;  /* 0x0000000485f67825 */ /* 0x040fe400078e028a */
[----:B------:R3:W-:Y:S04]  /*8dd0*/  STL.64 [R1+0xe58], R150 ;  /* 0x000e589601007387 */ /* 0x0007e80000100a00 */
[----:B------:R4:W-:Y:S04]  /*8de0*/  STL.64 [R1+0xe60], R152 ;  /* 0x000e609801007387 */ /* 0x0009e80000100a00 */
[----:B------:R-:W-:Y:S01]  /*8df0*/  STL.64 [R1+0xe68], R154 ;  /* 0x000e689a01007387 */ /* 0x000fe20000100a00 */
[----:B---3--:R-:W-:-:S03]  /*8e00*/  IMAD.WIDE R150, R133, 0x4, R136 ;  /* 0x0000000485967825 */ /* 0x008fc600078e0288 */
[----:B------:R-:W-:Y:S01]  /*8e10*/  STL.64 [R1+0xe70], R156 ;  /* 0x000e709c01007387 */ /* 0x000fe20000100a00 */
[----:B------:R-:W-:-:S03]  /*8e20*/  VIADD R133, R0, 0xffffff84 ;  /* 0xffffff8400857836 */ /* 0x000fc60000000000 */
[----:B------:R-:W-:Y:S04]  /*8e30*/  STL.64 [R1+0xe78], R158 ;  /* 0x000e789e01007387 */ /* 0x000fe80000100a00 */
[----:B------:R-:W-:Y:S04]  /*8e40*/  LDGSTS.E [R82+0x1d400], desc[UR16][R246.64], !P0 ;  /* 0x1d400000f6527fae */ /* 0x000fe8000c1a1010 */
[----:B------:R1:W-:Y:S04]  /*8e50*/  STL.64 [R1+0x598], R146 ;  /* 0x0005989201007387 */ /* 0x0003e80000100a00 */
[----:B------:R2:W-:Y:S01]  /*8e60*/  LDGSTS.E [R82+0x1d600], desc[UR16][R150.64], !P0 ;  /* 0x1d60000096527fae */ /* 0x0005e2000c1a1010 */
[----:B------:R-:W-:Y:S01]  /*8e70*/  ISETP.GE.U32.AND P0, PT, R133, 0x7fffff05, PT ;  /* 0x7fffff058500780c */ /* 0x000fe20003f06070 */
[----:B------:R-:W-:-:S02]  /*8e80*/  IMAD R133, R2, 0x77, RZ ;  /* 0x0000007702857824 */ /* 0x000fc400078e02ff */
[----:B------:R3:W-:Y:S02]  /*8e90*/  LDGSTS.E [R82+0x1d800], desc[UR16][R148.64], !P1 ;  /* 0x1d80000094527fae */ /* 0x0007e4000c9a1010 */
[----:B----4-:R-:W-:Y:S02]  /*8ea0*/  IMAD.WIDE R152, R133, 0x4, R138 ;  /* 0x0000000485987825 */ /* 0x010fe400078e028a */
[----:B------:R2:W-:Y:S02]  /*8eb0*/  STL.64 [R1+0x5a8], R150 ;  /* 0x0005a89601007387 */ /* 0x0005e40000100a00 */
[----:B-1----:R-:W-:Y:S02]  /*8ec0*/  IMAD.WIDE R146, R252, 0x4, R136 ;  /* 0x00000004fc927825 */ /* 0x002fe400078e0288 */
[----:B------:R3:W-:Y:S02]  /*8ed0*/  STL.64 [R1+0x5a0], R148 ;  /* 0x0005a09401007387 */ /* 0x0007e40000100a00 */
[----:B------:R-:W-:-:S02]  /*8ee0*/  VIADD R252, R0, 0xffffff83 ;  /* 0xffffff8300fc7836 */ /* 0x000fc40000000000 */
[----:B------:R1:W-:Y:S03]  /*8ef0*/  LDGSTS.E [R82+0x1da00], desc[UR16][R146.64], !P1 ;  /* 0x1da0000092527fae */ /* 0x0003e6000c9a1010 */
[----:B------:R-:W-:Y:S01]  /*8f00*/  ISETP.GE.U32.AND P1, PT, R252, 0x7fffff04, PT ;  /* 0x7fffff04fc00780c */ /* 0x000fe20003f26070 */
[----:B--2---:R-:W-:Y:S01]  /*8f10*/  IMAD.WIDE R150, R133, 0x4, R136 ;  /* 0x0000000485967825 */ /* 0x004fe200078e0288 */
[----:B------:R-:W-:Y:S03]  /*8f20*/  LDGSTS.E [R82+0x1dc00], desc[UR16][R152.64], !P2 ;  /* 0x1dc0000098527fae */ /* 0x000fe6000d1a1010 */
[----:B------:R-:W-:Y:S01]  /*8f30*/  IMAD R252, R2, 0x78, RZ ;  /* 0x0000007802fc7824 */ /* 0x000fe200078e02ff */
[----:B------:R2:W-:Y:S01]  /*8f40*/  LDGSTS.E [R82+0x1de00], desc[UR16][R150.64], !P2 ;  /* 0x1de0000096527fae */ /* 0x0005e2000d1a1010 */
[----:B------:R-:W-:-:S02]  /*8f50*/  VIADD R133, R0, 0xffffff82 ;  /* 0xffffff8200857836 */ /* 0x000fc40000000000 */
[----:B---3--:R-:W-:Y:S01]  /*8f60*/  IMAD.WIDE R148, R252, 0x4, R138 ;  /* 0x00000004fc947825 */ /* 0x008fe200078e028a */
[----:B------:R1:W-:Y:S02]  /*8f70*/  STL.64 [R1+0x5b8], R146 ;  /* 0x0005b89201007387 */ /* 0x0003e40000100a00 */
[----:B------:R-:W-:Y:S01]  /*8f80*/  ISETP.GE.U32.AND P2, PT, R133, 0x7fffff03, PT ;  /* 0x7fffff038500780c */ /* 0x000fe20003f46070 */
[----:B------:R-:W-:Y:S01]  /*8f90*/  IMAD R133, R2, 0x79, RZ ;  /* 0x0000007902857824 */ /* 0x000fe200078e02ff */
[----:B------:R-:W-:Y:S04]  /*8fa0*/  STL.64 [R1+0x5b0], R152 ;  /* 0x0005b09801007387 */ /* 0x000fe80000100a00 */
[----:B------:R2:W-:Y:S01]  /*8fb0*/  STL.64 [R1+0x5c8], R150 ;  /* 0x0005c89601007387 */ /* 0x0005e20000100a00 */
[----:B-1----:R-:W-:Y:S01]  /*8fc0*/  IMAD.WIDE R146, R252, 0x4, R136 ;  /* 0x00000004fc927825 */ /* 0x002fe200078e0288 */
[----:B------:R-:W-:-:S02]  /*8fd0*/  IADD3 R252, PT, PT, R0, -0x7f, RZ ;  /* 0xffffff8100fc7810 */ /* 0x000fc40007ffe0ff */
[----:B------:R1:W-:Y:S04]  /*8fe0*/  STL.64 [R1+0x5c0], R148 ;  /* 0x0005c09401007387 */ /* 0x0003e80000100a00 */
[----:B------:R1:W-:Y:S01]  /*8ff0*/  LDGSTS.E [R82+0x1e000], desc[UR16][R148.64], !P4 ;  /* 0x1e00000094527fae */ /* 0x0003e2000e1a1010 */
[----:B--2---:R-:W-:-:S03]  /*9000*/  IMAD.WIDE R150, R133, 0x4, R138 ;  /* 0x0000000485967825 */ /* 0x004fc600078e028a */
[----:B------:R2:W-:Y:S01]  /*9010*/  LDGSTS.E [R82+0x1e200], desc[UR16][R146.64], !P4 ;  /* 0x1e20000092527fae */ /* 0x0005e2000e1a1010 */
[----:B------:R-:W-:Y:S01]  /*9020*/  ISETP.GE.U32.AND P4, PT, R252, 0x7fffff02, PT ;  /* 0x7fffff02fc00780c */ /* 0x000fe20003f86070 */
[----:B------:R-:W-:Y:S02]  /*9030*/  IMAD R252, R2, 0x7b, RZ ;  /* 0x0000007b02fc7824 */ /* 0x000fe400078e02ff */
[----:B------:R2:W-:Y:S02]  /*9040*/  STL.64 [R1+0x5d8], R146 ;  /* 0x0005d89201007387 */ /* 0x0005e40000100a00 */
[----:B------:R-:W-:Y:S02]  /*9050*/  IMAD.WIDE R152, R252, 0x4, R138 ;  /* 0x00000004fc987825 */ /* 0x000fe400078e028a */
[----:B------:R3:W-:Y:S02]  /*9060*/  STL.64 [R1+0x5d0], R150 ;  /* 0x0005d09601007387 */ /* 0x0007e40000100a00 */
[----:B-1----:R-:W-:-:S02]  /*9070*/  IMAD.WIDE R148, R133, 0x4, R136 ;  /* 0x0000000485947825 */ /* 0x002fc400078e0288 */
[----:B------:R3:W-:Y:S02]  /*9080*/  LDGSTS.E [R82+0x1e400], desc[UR16][R150.64], !P5 ;  /* 0x1e40000096527fae */ /* 0x0007e4000e9a1010 */
[----:B------:R-:W-:Y:S02]  /*9090*/  IMAD R133, R2, 0x7a, RZ ;  /* 0x0000007a02857824 */ /* 0x000fe400078e02ff */
[----:B------:R1:W-:Y:S01]  /*90a0*/  STL.64 [R1+0x5e0], R148 ;  /* 0x0005e09401007387 */ /* 0x0003e20000100a00 */
[----:B--2---:R-:W2:Y:S01]  /*90b0*/  LDC R146, c[0x0][0x3a0] ;  /* 0x0000e800ff927b82 */ /* 0x004ea20000000800 */
[----:B------:R-:W-:Y:S02]  /*90c0*/  IMAD.WIDE R156, R133, 0x4, R138 ;  /* 0x00000004859c7825 */ /* 0x000fe400078e028a */
[----:B------:R1:W-:Y:S01]  /*90d0*/  LDGSTS.E [R82+0x1e600], desc[UR16][R148.64], !P5 ;  /* 0x1e60000094527fae */ /* 0x0003e2000e9a1010 */
[----:B------:R-:W-:Y:S01]  /*90e0*/  ISETP.GE.AND P5, PT, R83, R0, PT ;  /* 0x000000005300720c */ /* 0x000fe20003fa6270 */
[----:B------:R-:W-:-:S02]  /*90f0*/  IMAD.WIDE R154, R133, 0x4, R136 ;  /* 0x00000004859a7825 */ /* 0x000fc400078e0288 */
[----:B------:R4:W-:Y:S02]  /*9100*/  LDGSTS.E [R82+0x1e800], desc[UR16][R156.64], !P6 ;  /* 0x1e8000009c527fae */ /* 0x0009e4000f1a1010 */
[----:B---3--:R-:W-:Y:S02]  /*9110*/  IMAD.WIDE R150, R252, 0x4, R136 ;  /* 0x00000004fc967825 */ /* 0x008fe400078e0288 */
[----:B------:R-:W-:Y:S02]  /*9120*/  LDGSTS.E [R82+0x1ea00], desc[UR16][R154.64], !P6 ;  /* 0x1ea000009a527fae */ /* 0x000fe4000f1a1010 */
[C---:B------:R-:W-:Y:S02]  /*9130*/  VIADD R147, R0.reuse, 0xffffff80 ;  /* 0xffffff8000937836 */ /* 0x040fe40000000000 */
[----:B-1----:R-:W-:Y:S01]  /*9140*/  VIADD R148, R0, 0x7f ;  /* 0x0000007f00947836 */ /* 0x002fe20000000000 */
[----:B------:R1:W-:Y:S01]  /*9150*/  LDGSTS.E [R82+0x1ec00], desc[UR16][R152.64], !P0 ;  /* 0x1ec0000098527fae */ /* 0x0003e2000c1a1010 */
[----:B------:R-:W-:-:S03]  /*9160*/  IMAD R252, R2, 0x7c, RZ ;  /* 0x0000007c02fc7824 */ /* 0x000fc600078e02ff */
[----:B------:R3:W-:Y:S01]  /*9170*/  LDGSTS.E [R82+0x1ee00], desc[UR16][R150.64], !P0 ;  /* 0x1ee0000096527fae */ /* 0x0007e2000c1a1010 */
[C---:B------:R-:W-:Y:S02]  /*9180*/  ISETP.GT.AND P6, PT, R148.reuse, 0x7f, PT ;  /* 0x0000007f9400780c */ /* 0x040fe40003fc4270 */
[----:B------:R-:W-:Y:S01]  /*9190*/  ISETP.GE.AND P0, PT, R83, R147, PT ;  /* 0x000000935300720c */ /* 0x000fe20003f06270 */
[----:B------:R4:W-:Y:S01]  /*91a0*/  STL.64 [R1+0x5e8], R156 ;  /* 0x0005e89c01007387 */ /* 0x0009e20000100a00 */
[----:B------:R-:W-:Y:S01]  /*91b0*/  SEL R133, RZ, 0x4, !P6 ;  /* 0x00000004ff857807 */ /* 0x000fe20007000000 */
[----:B------:R-:W2:Y:S01]  /*91c0*/  LDC R83, c[0x0][0x3a0] ;  /* 0x0000e800ff537b82 */ /* 0x000ea20000000800 */
[----:B------:R-:W-:Y:S01]  /*91d0*/  SEL R0, RZ, 0x4, P0 ;  /* 0x00000004ff007807 */ /* 0x000fe20000000000 */
[----:B------:R-:W-:Y:S01]  /*91e0*/  STL.64 [R1+0x5f8], R154 ;  /* 0x0005f89a01007387 */ /* 0x000fe20000100a00 */
[----:B------:R-:W-:Y:S01]  /*91f0*/  ISETP.GT.AND P0, PT, R148, 0xff, PT ;  /* 0x000000ff9400780c */ /* 0x000fe20003f04270 */
[----:B------:R-:W-:Y:S01]  /*9200*/  IMAD.WIDE R148, R252, 0x4, R136 ;  /* 0x00000004fc947825 */ /* 0x000fe200078e0288 */
[----:B------:R-:W-:Y:S01]  /*9210*/  SEL R133, R133, RZ, !P5 ;  /* 0x000000ff85857207 */ /* 0x000fe20006800000 */
[----:B------:R1:W-:Y:S01]  /*9220*/  STL.64 [R1+0x5f0], R152 ;  /* 0x0005f09801007387 */ /* 0x0003e20000100a00 */
[----:B------:R-:W-:-:S02]  /*9230*/  SEL R0, R0, RZ, P0 ;  /* 0x000000ff00007207 */ /* 0x000fc40000000000 */
[----:B------:R-:W-:Y:S01]  /*9240*/  ISETP.GE.U32.AND P5, PT, R147, 0x7fffff01, PT ;  /* 0x7fffff019300780c */ /* 0x000fe20003fa6070 */
[----:B------:R3:W-:Y:S01]  /*9250*/  STL.64 [R1+0x600], R150 ;  /* 0x0006009601007387 */ /* 0x0007e20000100a00 */
[----:B------:R-:W-:Y:S01]  /*9260*/  ISETP.NE.U32.AND P0, PT, R0, RZ, PT ;  /* 0x000000ff0000720c */ /* 0x000fe20003f05070 */
[----:B------:R-:W-:Y:S01]  /*9270*/  IMAD R0, R2, 0x7e, RZ ;  /* 0x0000007e02007824 */ /* 0x000fe200078e02ff */
[----:B----4-:R-:W4:Y:S01]  /*9280*/  LDC R156, c[0x0][0x3a0] ;  /* 0x0000e800ff9c7b82 */ /* 0x010f220000000800 */
[----:B-1----:R-:W-:-:S07]  /*9290*/  IMAD.WIDE R152, R252, 0x4, R138 ;  /* 0x00000004fc987825 */ /* 0x002fce00078e028a */
[----:B---3--:R-:W1:Y:S01]  /*92a0*/  LDC R150, c[0x0][0x3a0] ;  /* 0x0000e800ff967b82 */ /* 0x008e620000000800 */
[----:B------:R3:W-:Y:S04]  /*92b0*/  LDGSTS.E [R82+0x1f000], desc[UR16][R152.64], !P1 ;  /* 0x1f00000098527fae */ /* 0x0007e8000c9a1010 */
[----:B------:R2:W-:Y:S01]  /*92c0*/  LDGSTS.E [R82+0x1f200], desc[UR16][R148.64], !P1 ;  /* 0x1f20000094527fae */ /* 0x0005e2000c9a1010 */
[----:B------:R-:W-:Y:S01]  /*92d0*/  ISETP.NE.U32.AND P1, PT, R133, RZ, PT ;  /* 0x000000ff8500720c */ /* 0x000fe20003f25070 */
[----:B------:R-:W-:Y:S02]  /*92e0*/  IMAD R133, R2, 0x7d, RZ ;  /* 0x0000007d02857824 */ /* 0x000fe400078e02ff */
[----:B------:R3:W-:Y:S02]  /*92f0*/  STL.64 [R1+0x660], R152 ;  /* 0x0006609801007387 */ /* 0x0007e40000100a00 */
[----:B------:R-:W-:-:S02]  /*9300*/  IMAD.WIDE R154, R133, 0x4, R138 ;  /* 0x00000004859a7825 */ /* 0x000fc400078e028a */
[----:B------:R2:W-:Y:S04]  /*9310*/  STL.64 [R1+0x6d0], R148 ;  /* 0x0006d09401007387 */ /* 0x0005e80000100a00 */
[----:B------:R-:W-:Y:S01]  /*9320*/  LDGSTS.E [R82+0x1f400], desc[UR16][R154.64], !P2 ;  /* 0x1f4000009a527fae */ /* 0x000fe2000d1a1010 */
[----:B---3--:R-:W-:-:S03]  /*9330*/  IMAD.WIDE R152, R133, 0x4, R136 ;  /* 0x0000000485987825 */ /* 0x008fc600078e0288 */
[----:B------:R-:W-:Y:S01]  /*9340*/  STL.64 [R1+0x678], R154 ;  /* 0x0006789a01007387 */ /* 0x000fe20000100a00 */
[----:B--2---:R-:W-:-:S03]  /*9350*/  VIADD R133, R146, 0xffffff7f ;  /* 0xffffff7f92857836 */ /* 0x004fc60000000000 */
[----:B------:R2:W-:Y:S01]  /*9360*/  LDGSTS.E [R82+0x1f600], desc[UR16][R152.64], !P2 ;  /* 0x1f60000098527fae */ /* 0x0005e2000d1a1010 */
[----:B------:R-:W-:Y:S01]  /*9370*/  IMAD.WIDE R148, R0, 0x4, R138 ;  /* 0x0000000400947825 */ /* 0x000fe200078e028a */
[----:B------:R-:W-:-:S03]  /*9380*/  ISETP.GE.U32.AND P2, PT, R133, 0x7fffff00, PT ;  /* 0x7fffff008500780c */ /* 0x000fc60003f46070 */
[----:B------:R-:W-:Y:S01]  /*9390*/  IMAD.WIDE R146, R0, 0x4, R136 ;  /* 0x0000000400927825 */ /* 0x000fe200078e0288 */
[----:B------:R-:W-:Y:S01]  /*93a0*/  IADD3 R133, PT, PT, R132, -0x82, RZ ;  /* 0xffffff7e84857810 */ /* 0x000fe20007ffe0ff */
[----:B------:R2:W-:Y:S02]  /*93b0*/  STL.64 [R1+0x6e8], R152 ;  /* 0x0006e89801007387 */ /* 0x0005e40000100a00 */
[----:B------:R-:W-:Y:S01]  /*93c0*/  IMAD R0, R2, 0x7f, RZ ;  /* 0x0000007f02007824 */ /* 0x000fe200078e02ff */
[----:B------:R-:W3:Y:S01]  /*93d0*/  S2R R132, SR_TID.X ;  /* 0x0000000000847919 */ /* 0x000ee20000002100 */
[----:B------:R1:W-:Y:S04]  /*93e0*/  STL.64 [R1+0x690], R148 ;  /* 0x0006909401007387 */ /* 0x0003e80000100a00 */
[----:B------:R1:W-:Y:S01]  /*93f0*/  LDGSTS.E [R82+0x1f800], desc[UR16][R148.64], !P4 ;  /* 0x1f80000094527fae */ /* 0x0003e2000e1a1010 */
[----:B--2---:R-:W2:Y:S03]  /*9400*/  LDC R152, c[0x0][0x3a0] ;  /* 0x0000e800ff987b82 */ /* 0x004ea60000000800 */
[----:B------:R4:W-:Y:S04]  /*9410*/  STL.64 [R1+0x700], R146 ;  /* 0x0007009201007387 */ /* 0x0009e80000100a00 */
[----:B------:R4:W-:Y:S01]  /*9420*/  LDGSTS.E [R82+0x1fa00], desc[UR16][R146.64], !P4 ;  /* 0x1fa0000092527fae */ /* 0x0009e2000e1a1010 */
[----:B------:R-:W-:Y:S01]  /*9430*/  ISETP.GE.U32.AND P4, PT, R133, 0x7ffffeff, PT ;  /* 0x7ffffeff8500780c */ /* 0x000fe20003f86070 */
[----:B-1----:R-:W-:-:S02]  /*9440*/  VIADD R133, R150, 0xffffff7d ;  /* 0xffffff7d96857836 */ /* 0x002fc40000000000 */
[----:B------:R-:W-:-:S05]  /*9450*/  IMAD.WIDE R148, R0, 0x4, R138 ;  /* 0x0000000400947825 */ /* 0x000fca00078e028a */
[----:B------:R1:W-:Y:S01]  /*9460*/  STL.64 [R1+0x6a8], R148 ;  /* 0x0006a89401007387 */ /* 0x0003e20000100a00 */
[----:B----4-:R-:W-:-:S03]  /*9470*/  IMAD.WIDE R146, R0, 0x4, R136 ;  /* 0x0000000400927825 */ /* 0x010fc600078e0288 */
[----:B------:R1:W-:Y:S01]  /*9480*/  LDGSTS.E [R82+0x1fc00], desc[UR16][R148.64], !P5 ;  /* 0x1fc0000094527fae */ /* 0x0003e2000e9a1010 */
[C---:B---3--:R-:W-:Y:S01]  /*9490*/  IMAD.SHL.U32 R252, R132.reuse, 0x4, RZ ;  /* 0x0000000484fc7824 */ /* 0x048fe200078e00ff */
[----:B------:R-:W-:Y:S02]  /*94a0*/  LOP3.LUT R132, R132, 0x60, RZ, 0xc0, !PT ;  /* 0x0000006084847812 */ /* 0x000fe400078ec0ff */
[----:B------:R3:W-:Y:S02]  /*94b0*/  STL.64 [R1+0x718], R146 ;  /* 0x0007189201007387 */ /* 0x0007e40000100a00 */
[----:B------:R-:W-:Y:S02]  /*94c0*/  LOP3.LUT R0, R252, 0x7c, RZ, 0xc0, !PT ;  /* 0x0000007cfc007812 */ /* 0x000fe400078ec0ff */
[----:B------:R3:W-:Y:S01]  /*94d0*/  LDGSTS.E [R82+0x1fe00], desc[UR16][R146.64], !P5 ;  /* 0x1fe0000092527fae */ /* 0x0007e2000e9a1010 */
[----:B------:R-:W-:Y:S01]  /*94e0*/  ISETP.GE.U32.AND P5, PT, R133, 0x7ffffefe, PT ;  /* 0x7ffffefe8500780c */ /* 0x000fe20003fa6070 */
[----:B-1----:R-:W-:-:S02]  /*94f0*/  IMAD.MOV.U32 R149, RZ, RZ, R141 ;  /* 0x000000ffff957224 */ /* 0x002fc400078e008d */
[----:B------:R-:W0:Y:S01]  /*9500*/  LDGDEPBAR ;  /* 0x00000000000079af */ /* 0x000e220000000000 */
[----:B------:R-:W-:Y:S01]  /*9510*/  IMAD R154, R132, 0x100, R0 ;  /* 0x00000100849a7824 */ /* 0x000fe200078e0200 */
[----:B------:R-:W-:Y:S01]  /*9520*/  IADD3 R0, PT, PT, R83, -0x84, RZ ;  /* 0xffffff7c53007810 */ /* 0x000fe20007ffe0ff */
[----:B------:R-:W-:Y:S02]  /*9530*/  IMAD.MOV.U32 R148, RZ, RZ, R140 ;  /* 0x000000ffff947224 */ /* 0x000fe400078e008c */
[C---:B------:R-:W-:Y:S01]  /*9540*/  VIADD R151, R154.reuse, UR7 ;  /* 0x000000079a977c36 */ /* 0x040fe20008000000 */
[C---:B------:R-:W-:Y:S01]  /*9550*/  LOP3.LUT R150, R154.reuse, 0x10, RZ, 0x3c, !PT ;  /* 0x000000109a967812 */ /* 0x040fe200078e3cff */
[----:B------:R-:W-:Y:S01]  /*9560*/  IMAD.MOV.U32 R155, RZ, RZ, R149 ;  /* 0x000000ffff9b7224 */ /* 0x000fe200078e0095 */
[----:B---3--:R-:W-:Y:S01]  /*9570*/  MOV R147, R145 ;  /* 0x0000009100937202 */ /* 0x008fe20000000f00 */
[----:B------:R-:W-:Y:S01]  /*9580*/  IMAD.MOV.U32 R146, RZ, RZ, R144 ;  /* 0x000000ffff927224 */ /* 0x000fe200078e0090 */
[----:B------:R-:W-:Y:S01]  /*9590*/  LOP3.LUT R145, R154, 0x20, RZ, 0x3c, !PT ;  /* 0x000000209a917812 */ /* 0x000fe200078e3cff */
[----:B------:R-:W-:Y:S01]  /*95a0*/  VIADD R150, R150, UR7 ;  /* 0x0000000796967c36 */ /* 0x000fe20008000000 */
[C---:B------:R-:W-:Y:S01]  /*95b0*/  LOP3.LUT R141, R154.reuse, 0x30, RZ, 0x3c, !PT ;  /* 0x000000309a8d7812 */ /* 0x040fe200078e3cff */
[----:B------:R-:W-:Y:S01]  /*95c0*/  STL [R1+0x154], R151 ;  /* 0x0001549701007387 */ /* 0x000fe20000100800 */
[C---:B------:R-:W-:Y:S01]  /*95d0*/  LOP3.LUT R132, R154.reuse, 0x40, RZ, 0x3c, !PT ;  /* 0x000000409a847812 */ /* 0x040fe200078e3cff */
[----:B------:R-:W-:Y:S01]  /*95e0*/  VIADD R145, R145, UR7 ;  /* 0x0000000791917c36 */ /* 0x000fe20008000000 */
[----:B------:R-:W-:Y:S01]  /*95f0*/  LOP3.LUT R83, R154, 0x50, RZ, 0x3c, !PT ;  /* 0x000000509a537812 */ /* 0x000fe200078e3cff */
[----:B------:R-:W-:Y:S01]  /*9600*/  STL [R1+0x150], R150 ;  /* 0x0001509601007387 */ /* 0x000fe20000100800 */
[----:B------:R-:W-:Y:S01]  /*9610*/  IADD3 R141, PT, PT, R141, UR7, RZ ;  /* 0x000000078d8d7c10 */ /* 0x000fe2000fffe0ff */
[----:B------:R-:W-:Y:S01]  /*9620*/  VIADD R132, R132, UR7 ;  /* 0x0000000784847c36 */ /* 0x000fe20008000000 */
[C---:B------:R-:W-:Y:S01]  /*9630*/  LOP3.LUT R153, R154.reuse, 0x60, RZ, 0x3c, !PT ;  /* 0x000000609a997812 */ /* 0x040fe200078e3cff */
[----:B------:R-:W-:Y:S01]  /*9640*/  VIADD R83, R83, UR7 ;  /* 0x0000000753537c36 */ /* 0x000fe20008000000 */
[----:B------:R-:W-:Y:S01]  /*9650*/  STL [R1+0x14c], R145 ;  /* 0x00014c9101007387 */ /* 0x000fe20000100800 */
[----:B------:R-:W-:Y:S01]  /*9660*/  LOP3.LUT R133, R154, 0x70, RZ, 0x3c, !PT ;  /* 0x000000709a857812 */ /* 0x000fe200078e3cff */
[----:B------:R-:W-:Y:S01]  /*9670*/  IMAD.MOV.U32 R154, RZ, RZ, R148 ;  /* 0x000000ffff9a7224 */ /* 0x000fe200078e0094 */
[----:B------:R-:W-:Y:S01]  /*9680*/  MOV R149, R143 ;  /* 0x0000008f00957202 */ /* 0x000fe20000000f00 */
[----:B------:R1:W-:Y:S01]  /*9690*/  STL [R1+0x148], R141 ;  /* 0x0001488d01007387 */ /* 0x0003e20000100800 */
[----:B------:R-:W-:Y:S01]  /*96a0*/  IMAD.MOV.U32 R148, RZ, RZ, R142 ;  /* 0x000000ffff947224 */ /* 0x000fe200078e008e */
[----:B------:R-:W-:Y:S01]  /*96b0*/  IADD3 R133, PT, PT, R133, UR7, RZ ;  /* 0x0000000785857c10 */ /* 0x000fe2000fffe0ff */
[----:B------:R-:W-:Y:S01]  /*96c0*/  VIADD R252, R153, UR7 ;  /* 0x0000000799fc7c36 */ /* 0x000fe20008000000 */
[----:B------:R-:W-:Y:S01]  /*96d0*/  STL [R1+0x144], R132 ;  /* 0x0001448401007387 */ /* 0x000fe20000100800 */
[----:B------:R-:W3:Y:S03]  /*96e0*/  LDC R144, c[0x0][0x3a0] ;  /* 0x0000e800ff907b82 */ /* 0x000ee60000000800 */
[----:B------:R-:W-:Y:S04]  /*96f0*/  STL [R1+0x140], R83 ;  /* 0x0001405301007387 */ /* 0x000fe80000100800 */
[----:B------:R-:W4:Y:S01]  /*9700*/  LDL.LU.64 R142, [R1+0x568] ;  /* 0x00056800018e7983 */ /* 0x000f220000300a00 */
[----:B------:R-:W-:Y:S01]  /*9710*/  IMAD.SHL.U32 R2, R2, 0x80, RZ ;  /* 0x0000008002027824 */ /* 0x000fe200078e00ff */
[----:B------:R-:W1:Y:S02]  /*9720*/  LDC R140, c[0x0][0x3a0] ;  /* 0x0000e800ff8c7b82 */ /* 0x000e640000000800 */
[----:B------:R-:W-:Y:S04]  /*9730*/  LDGSTS.E [R151+0x40000], desc[UR16][R54.64], P1 ;  /* 0x4000000036977fae */ /* 0x000fe800089a1010 */
[----:B------:R-:W-:Y:S02]  /*9740*/  LDGSTS.E [R151+0x40400], desc[UR16][R62.64], P1 ;  /* 0x404000003e977fae */ /* 0x000fe400089a1010 */
[----:B------:R-:W1:Y:S02]  /*9750*/  LDC R153, c[0x0][0x3a0] ;  /* 0x0000e800ff997b82 */ /* 0x000e640000000800 */
[----:B------:R-:W-:Y:S04]  /*9760*/  LDGSTS.E [R151+0x40800], desc[UR16][R64.64], P1 ;  /* 0x4080000040977fae */ /* 0x000fe800089a1010 */
        /* <DEDUP_REMOVED lines=28> */
[----:B------:R1:W-:Y:S04]  /*9930*/  LDGSTS.E [R141+0x41d80], desc[UR16][R124.64], P1 ;  /* 0x41d800007c8d7fae */ /* 0x0003e800089a1010 */
[----:B------:R-:W-:Y:S04]  /*9940*/  LDGSTS.E [R132+0x40200], desc[UR16][R126.64], P1 ;  /* 0x402000007e847fae */ /* 0x000fe800089a1010 */
[----:B------:R-:W-:Y:S04]  /*9950*/  LDGSTS.E [R132+0x40600], desc[UR16][R128.64], P1 ;  /* 0x4060000080847fae */ /* 0x000fe800089a1010 */
[----:B------:R-:W-:Y:S01]  /*9960*/  LDGSTS.E [R132+0x40a00], desc[UR16][R130.64], P1 ;  /* 0x40a0000082847fae */ /* 0x000fe200089a1010 */
[----:B------:R-:W-:Y:S01]  /*9970*/  IMAD.WIDE R158, R2, 0x4, R148 ;  /* 0x00000004029e7825 */ /* 0x000fe200078e0294 */
[----:B-1----:R-:W1:Y:S02]  /*9980*/  LDC R141, c[0x0][0x3a0] ;  /* 0x0000e800ff8d7b82 */ /* 0x002e640000000800 */
        /* <DEDUP_REMOVED lines=29> */
[----:B------:R-:W0:Y:S01]  /*9b60*/  LDGDEPBAR ;  /* 0x00000000000079af */ /* 0x000e220000000000 */
[----:B------:R-:W-:Y:S01]  /*9b70*/  BAR.SYNC.DEFER_BLOCKING 0x0 ;  /* 0x0000000000007b1d */ /* 0x000fe20000010000 */
[----:B------:R-:W-:Y:S01]  /*9b80*/  ISETP.GE.U32.AND P1, PT, R0, 0x7ffffefd, PT ;  /* 0x7ffffefd0000780c */ /* 0x000fe20003f26070 */
[----:B---3--:R-:W-:-:S02]  /*9b90*/  VIADD R0, R144, 0xffffff7a ;  /* 0xffffff7a90007836 */ /* 0x008fc40000000000 */
[----:B------:R-:W-:-:S04]  /*9ba0*/  IMAD.WIDE R144, R2, 0x4, R138 ;  /* 0x0000000402907825 */ /* 0x000fc800078e028a */
[C---:B------:R-:W-:Y:S01]  /*9bb0*/  IMAD.WIDE R136, R2.reuse, 0x4, R136 ;  /* 0x0000000402887825 */ /* 0x040fe200078e0288 */
[----:B------:R3:W-:Y:S03]  /*9bc0*/  STL.64 [R1+0x818], R144 ;  /* 0x0008189001007387 */ /* 0x0007e60000100a00 */
[C---:B------:R-:W-:Y:S01]  /*9bd0*/  IMAD.WIDE R138, R2.reuse, 0x4, R146 ;  /* 0x00000004028a7825 */ /* 0x040fe200078e0292 */
[----:B------:R-:W2:Y:S04]  /*9be0*/  LDL.LU.64 R148, [R1+0x560] ;  /* 0x0005600001947983 */ /* 0x000ea80000300a00 */
[----:B------:R-:W-:Y:S04]  /*9bf0*/  STL.64 [R1+0x820], R158 ;  /* 0x0008209e01007387 */ /* 0x000fe80000100a00 */
[----:B------:R1:W-:Y:S04]  /*9c00*/  STL.64 [R1+0x810], R136 ;  /* 0x0008108801007387 */ /* 0x0003e80000100a00 */
[----:B------:R-:W2:Y:S01]  /*9c10*/  LDL.LU.64 R146, [R1+0x558] ;  /* 0x0005580001927983 */ /* 0x000ea20000300a00 */
[----:B------:R-:W-:-:S03]  /*9c20*/  IMAD.WIDE R248, R2, 0x4, R248 ;  /* 0x0000000402f87825 */ /* 0x000fc600078e02f8 */
[----:B------:R1:W-:Y:S01]  /*9c30*/  STL.64 [R1+0xc50], R138 ;  /* 0x000c508a01007387 */ /* 0x0003e20000100a00 */
[----:B------:R-:W-:-:S03]  /*9c40*/  IMAD.WIDE R250, R2, 0x4, R250 ;  /* 0x0000000402fa7825 */ /* 0x000fc600078e02fa */
[----:B------:R-:W-:Y:S01]  /*9c50*/  @!PT LDS RZ, [RZ] ;  /* 0x00000000fffff984 */ /* 0x000fe20000000800 */
[----:B------:R-:W-:Y:S01]  /*9c60*/  @!PT LDS RZ, [RZ] ;  /* 0x00000000fffff984 */ /* 0x000fe20000000800 */
[----:B------:R-:W-:Y:S01]  /*9c70*/  @!PT LDS RZ, [RZ] ;  /* 0x00000000fffff984 */ /* 0x000fe20000000800 */
[----:B------:R-:W-:Y:S04]  /*9c80*/  LDGSTS.E [R82+0x20000], desc[UR16][R144.64], !P2 ;  /* 0x2000000090527fae */ /* 0x000fe8000d1a1010 */
[----:B------:R-:W2:Y:S04]  /*9c90*/  LDL.LU.64 R150, [R1+0x550] ;  /* 0x0005500001967983 */ /* 0x000ea80000300a00 */
[----:B------:R1:W-:Y:S04]  /*9ca0*/  LDGSTS.E [R82+0x20200], desc[UR16][R136.64], !P2 ;  /* 0x2020000088527fae */ /* 0x0003e8000d1a1010 */
[----:B---3--:R-:W3:Y:S04]  /*9cb0*/  LDL.LU.64 R144, [R1+0x548] ;  /* 0x0005480001907983 */ /* 0x008ee80000300a00 */
[----:B------:R4:W-:Y:S01]  /*9cc0*/  LDGSTS.E [R82+0x20400], desc[UR16][R158.64], !P4 ;  /* 0x204000009e527fae */ /* 0x0009e2000e1a1010 */
[----:B-1----:R-:W-:-:S03]  /*9cd0*/  IADD3 R136, PT, PT, R156, -0x87, RZ ;  /* 0xffffff799c887810 */ /* 0x002fc60007ffe0ff */
[----:B------:R1:W-:Y:S01]  /*9ce0*/  STL.64 [R1+0x808], R248 ;  /* 0x000808f801007387 */ /* 0x0003e20000100a00 */
[C---:B----4-:R-:W-:Y:S01]  /*9cf0*/  IMAD.WIDE R156, R2.reuse, 0x4, R142 ;  /* 0x00000004029c7825 */ /* 0x050fe200078e028e */
[----:B------:R-:W4:Y:S02]  /*9d00*/  LDC R137, c[0x0][0x3a0] ;  /* 0x0000e800ff897b82 */ /* 0x000f240000000800 */
[----:B------:R1:W-:Y:S01]  /*9d10*/  STL.64 [R1+0xc40], R250 ;  /* 0x000c40fa01007387 */ /* 0x0003e20000100a00 */
[----:B------:R-:W-:-:S03]  /*9d20*/  IMAD.WIDE R158, R2, 0x4, R154 ;  /* 0x00000004029e7825 */ /* 0x000fc600078e029a */
[----:B------:R1:W-:Y:S04]  /*9d30*/  LDGSTS.E [R82+0x20600], desc[UR16][R138.64], !P4 ;  /* 0x206000008a527fae */ /* 0x0003e8000e1a1010 */
[----:B------:R-:W4:Y:S04]  /*9d40*/  LDL.LU.64 R154, [R1+0x540] ;  /* 0x00054000019a7983 */ /* 0x000f280000300a00 */
[----:B------:R-:W4:Y:S04]  /*9d50*/  LDL.LU.64 R142, [R1+0x538] ;  /* 0x00053800018e7983 */ /* 0x000f280000300a00 */
[----:B------:R2:W-:Y:S01]  /*9d60*/  STL.64 [R1+0x800], R158 ;  /* 0x0008009e01007387 */ /* 0x0005e20000100a00 */
[----:B------:R-:W-:Y:S01]  /*9d70*/  VIADD R140, R140, 0xffffff7b ;  /* 0xffffff7b8c8c7836 */ /* 0x000fe20000000000 */
[----:B-1----:R-:W1:Y:S02]  /*9d80*/  LDC R139, c[0x0][0x3a0] ;  /* 0x0000e800ff8b7b82 */ /* 0x002e640000000800 */
[----:B------:R-:W-:Y:S04]  /*9d90*/  LDGSTS.E [R82+0x20800], desc[UR16][R248.64], !P5 ;  /* 0x20800000f8527fae */ /* 0x000fe8000e9a1010 */
[----:B------:R3:W-:Y:S02]  /*9da0*/  STL.64 [R1+0xc30], R156 ;  /* 0x000c309c01007387 */ /* 0x0007e40000100a00 */
[----:B------:R-:W1:Y:S02]  /*9db0*/  LDC R138, c[0x0][0x3a0] ;  /* 0x0000e800ff8a7b82 */ /* 0x000e640000000800 */
[----:B------:R-:W-:Y:S04]  /*9dc0*/  LDGSTS.E [R82+0x20a00], desc[UR16][R250.64], !P5 ;  /* 0x20a00000fa527fae */ /* 0x000fe8000e9a1010 */
[----:B------:R-:W4:Y:S01]  /*9dd0*/  LDL.LU.64 R248, [R1+0x530] ;  /* 0x0005300001f87983 */ /* 0x000f220000300a00 */
[----:B------:R-:W-:-:S02]  /*9de0*/  ISETP.GE.U32.AND P2, PT, R140, 0x7ffffefc, PT ;  /* 0x7ffffefc8c00780c */ /* 0x000fc40003f46070 */
[----:B------:R-:W-:Y:S01]  /*9df0*/  ISETP.GE.U32.AND P4, PT, R0, 0x7ffffefb, PT ;  /* 0x7ffffefb0000780c */ /* 0x000fe20003f86070 */
[----:B------:R1:W-:Y:S01]  /*9e00*/  LDGSTS.E [R82+0x20c00], desc[UR16][R158.64], !P1 ;  /* 0x20c000009e527fae */ /* 0x0003e2000c9a1010 */
[----:B------:R-:W-:Y:S01]  /*9e10*/  ISETP.GE.U32.AND P5, PT, R136, 0x7ffffefa, PT ;  /* 0x7ffffefa8800780c */ /* 0x000fe20003fa6070 */
[----:B------:R-:W1:Y:S02]  /*9e20*/  LDC R140, c[0x0][0x3a0] ;  /* 0x0000e800ff8c7b82 */ /* 0x000e640000000800 */
[----:B------:R-:W4:Y:S04]  /*9e30*/  LDL.LU.64 R250, [R1+0x528] ;  /* 0x0005280001fa7983 */ /* 0x000f280000300a00 */
[----:B------:R3:W-:Y:S01]  /*9e40*/  LDGSTS.E [R82+0x20e00], desc[UR16][R156.64], !P1 ;  /* 0x20e000009c527fae */ /* 0x0007e2000c9a1010 */
[----:B--2---:R-:W-:-:S05]  /*9e50*/  IMAD.WIDE R148, R2, 0x4, R148 ;  /* 0x0000000402947825 */ /* 0x004fca00078e0294 */
[----:B------:R2:W-:Y:S04]  /*9e60*/  STL.64 [R1+0x7f8], R148 ;  /* 0x0007f89401007387 */ /* 0x0005e80000100a00 */
[----:B------:R-:W-:Y:S01]  /*9e70*/  LDGSTS.E [R82+0x21000], desc[UR16][R148.64], !P2 ;  /* 0x2100000094527fae */ /* 0x000fe2000d1a1010 */
[----:B------:R-:W-:-:S05]  /*9e80*/  IMAD.WIDE R146, R2, 0x4, R146 ;  /* 0x0000000402927825 */ /* 0x000fca00078e0292 */
[----:B------:R2:W-:Y:S04]  /*9e90*/  STL.64 [R1+0xc28], R146 ;  /* 0x000c289201007387 */ /* 0x0005e80000100a00 */
[----:B------:R-:W-:Y:S01]  /*9ea0*/  LDGSTS.E [R82+0x21200], desc[UR16][R146.64], !P2 ;  /* 0x2120000092527fae */ /* 0x000fe2000d1a1010 */
[----:B-1----:R-:W-:-:S03]  /*9eb0*/  IMAD.WIDE R158, R2, 0x4, R150 ;  /* 0x00000004029e7825 */ /* 0x002fc600078e0296 */
[----:B------:R-:W4:Y:S04]  /*9ec0*/  LDL.LU.64 R150, [R1+0x520] ;  /* 0x0005200001967983 */ /* 0x000f280000300a00 */
[----:B------:R1:W-:Y:S01]  /*9ed0*/  LDGSTS.E [R82+0x21400], desc[UR16][R158.64], !P4 ;  /* 0x214000009e527fae */ /* 0x0003e2000e1a1010 */
[----:B---3--:R-:W-:-:S03]  /*9ee0*/  IMAD.WIDE R156, R2, 0x4, R144 ;  /* 0x00000004029c7825 */ /* 0x008fc600078e0290 */
[----:B------:R-:W3:Y:S04]  /*9ef0*/  LDL.LU.64 R144, [R1+0x518] ;  /* 0x0005180001907983 */ /* 0x000ee80000300a00 */
[----:B------:R1:W-:Y:S04]  /*9f00*/  STL.64 [R1+0x7f0], R158 ;  /* 0x0007f09e01007387 */ /* 0x0003e80000100a00 */
[----:B------:R1:W-:Y:S04]  /*9f10*/  STL.64 [R1+0xc18], R156 ;  /* 0x000c189c01007387 */ /* 0x0003e80000100a00 */
[----:B--2---:R-:W2:Y:S04]  /*9f20*/  LDL.LU.64 R148, [R1+0x510] ;  /* 0x0005100001947983 */ /* 0x004ea80000300a00 */
[----:B------:R-:W2:Y:S01]  /*9f30*/  LDL.LU.64 R146, [R1+0x508] ;  /* 0x0005080001927983 */ /* 0x000ea20000300a00 */
[----:B----4-:R-:W-:-:S03]  /*9f40*/  IMAD.WIDE R154, R2, 0x4, R154 ;  /* 0x00000004029a7825 */ /* 0x010fc600078e029a */
[----:B------:R4:W-:Y:S01]  /*9f50*/  LDGSTS.E [R82+0x21600], desc[UR16][R156.64], !P4 ;  /* 0x216000009c527fae */ /* 0x0009e2000e1a1010 */
[----:B------:R-:W-:-:S03]  /*9f60*/  IMAD.WIDE R142, R2, 0x4, R142 ;  /* 0x00000004028e7825 */ /* 0x000fc600078e028e */
[----:B------:R1:W-:Y:S04]  /*9f70*/  STL.64 [R1+0x7e8], R154 ;  /* 0x0007e89a01007387 */ /* 0x0003e80000100a00 */
[----:B------:R1:W-:Y:S04]  /*9f80*/  STL.64 [R1+0xc10], R142 ;  /* 0x000c108e01007387 */ /* 0x0003e80000100a00 */
[----:B------:R-:W-:Y:S04]  /*9f90*/  LDGSTS.E [R82+0x21800], desc[UR16][R154.64], !P5 ;  /* 0x218000009a527fae */ /* 0x000fe8000e9a1010 */
[----:B------:R-:W-:Y:S01]  /*9fa0*/  LDGSTS.E [R82+0x21a00], desc[UR16][R142.64], !P5 ;  /* 0x21a000008e527fae */ /* 0x000fe2000e9a1010 */
[----:B-1----:R-:W-:-:S03]  /*9fb0*/  IMAD.WIDE R158, R2, 0x4, R248 ;  /* 0x00000004029e7825 */ /* 0x002fc600078e02f8 */
[----:B------:R-:W2:Y:S01]  /*9fc0*/  LDL.LU.64 R248, [R1+0x500] ;  /* 0x0005000001f87983 */ /* 0x000ea20000300a00 */
[----:B----4-:R-:W-:-:S03]  /*9fd0*/  IMAD.WIDE R156, R2, 0x4, R250 ;  /* 0x00000004029c7825 */ /* 0x010fc600078e02fa */
[----:B------:R-:W4:Y:S04]  /*9fe0*/  LDL.LU.64 R250, [R1+0x4f8] ;  /* 0x0004f80001fa7983 */ /* 0x000f280000300a00 */
[----:B------:R-:W-:Y:S04]  /*9ff0*/  STL.64 [R1+0x7e0], R158 ;  /* 0x0007e09e01007387 */ /* 0x000fe80000100a00 */
[----:B------:R2:W-:Y:S04]  /*a000*/  STL.64 [R1+0xc00], R156 ;  /* 0x000c009c01007387 */ /* 0x0005e80000100a00 */
[----:B------:R-:W4:Y:S04]  /*a010*/  LDL.LU.64 R154, [R1+0x4f0] ;  /* 0x0004f000019a7983 */ /* 0x000f280000300a00 */
[----:B------:R-:W4:Y:S01]  /*a020*/  LDL.LU.64 R142, [R1+0x4e8] ;  /* 0x0004e800018e7983 */ /* 0x000f220000300a00 */
[----:B------:R-:W-:-:S02]  /*a030*/  VIADD R0, R152, 0xffffff78 ;  /* 0xffffff7898007836 */ /* 0x000fc40000000000 */
[----:B------:R-:W1:Y:S03]  /*a040*/  LDC R152, c[0x0][0x3a0] ;  /* 0x0000e800ff987b82 */ /* 0x000e660000000800 */
[----:B------:R-:W-:Y:S01]  /*a050*/  ISETP.GE.U32.AND P1, PT, R0, 0x7ffffef9, PT ;  /* 0x7ffffef90000780c */ /* 0x000fe20003f26070 */
[----:B------:R-:W-:Y:S02]  /*a060*/  VIADD R136, R153, 0xffffff77 ;  /* 0xffffff7799887836 */ /* 0x000fe40000000000 */
[----:B------:R-:W-:Y:S02]  /*a070*/  VIADD R0, R141, 0xffffff76 ;  /* 0xffffff768d007836 */ /* 0x000fe40000000000 */
[----:B------:R-:W2:Y:S01]  /*a080*/  LDC R141, c[0x0][0x3a0] ;  /* 0x0000e800ff8d7b82 */ /* 0x000ea20000000800 */
[----:B------:R-:W-:Y:S02]  /*a090*/  ISETP.GE.U32.AND P2, PT, R136, 0x7ffffef8, PT ;  /* 0x7ffffef88800780c */ /* 0x000fe40003f46070 */
[----:B------:R-:W-:Y:S01]  /*a0a0*/  ISETP.GE.U32.AND P4, PT, R0, 0x7ffffef7, PT ;  /* 0x7ffffef70000780c */ /* 0x000fe20003f86070 */
[----:B------:R-:W-:-:S04]  /*a0b0*/  VIADD R0, R140, 0xffffff74 ;  /* 0xffffff748c007836 */ /* 0x000fc80000000000 */
[----:B------:R-:W-:Y:S01]  /*a0c0*/  LDGSTS.E [R82+0x21c00], desc[UR16][R158.64], !P1 ;  /* 0x21c000009e527fae */ /* 0x000fe2000c9a1010 */
[----:B------:R-:W-:Y:S01]  /*a0d0*/  IADD3 R136, PT, PT, R139, -0x8b, RZ ;  /* 0xffffff758b887810 */ /* 0x000fe20007ffe0ff */
[----:B------:R-:W2:Y:S02]  /*a0e0*/  LDC R140, c[0x0][0x3a0] ;  /* 0x0000e800ff8c7b82 */ /* 0x000ea40000000800 */
[----:B------:R2:W-:Y:S01]  /*a0f0*/  LDGSTS.E [R82+0x21e00], desc[UR16][R156.64], !P1 ;  /* 0x21e000009c527fae */ /* 0x0005e2000c9a1010 */
[----:B------:R-:W-:Y:S01]  /*a100*/  ISETP.GE.U32.AND P1, PT, R0, 0x7ffffef5, PT ;  /* 0x7ffffef50000780c */ /* 0x000fe20003f26070 */
[----:B-1----:R-:W-:Y:S01]  /*a110*/  VIADD R0, R152, 0xffffff72 ;  /* 0xffffff7298007836 */ /* 0x002fe20000000000 */
[----:B------:R-:W-:-:S03]  /*a120*/  ISETP.GE.U32.AND P5, PT, R136, 0x7ffffef6, PT ;  /* 0x7ffffef68800780c */ /* 0x000fc60003fa6070 */
[----:B------:R-:W1:Y:S01]  /*a130*/  LDC R139, c[0x0][0x3a0] ;  /* 0x0000e800ff8b7b82 */ /* 0x000e620000000800 */
[----:B------:R-:W-:-:S04]  /*a140*/  IMAD.WIDE R150, R2, 0x4, R150 ;  /* 0x0000000402967825 */ /* 0x000fc800078e0296 */
[C---:B---3--:R-:W-:Y:S01]  /*a150*/  IMAD.WIDE R144, R2.reuse, 0x4, R144 ;  /* 0x0000000402907825 */ /* 0x048fe200078e0290 */
[----:B------:R3:W-:Y:S04]  /*a160*/  STL.64 [R1+0x7d8], R150 ;  /* 0x0007d89601007387 */ /* 0x0007e80000100a00 */
[----:B------:R1:W-:Y:S04]  /*a170*/  STL.64 [R1+0xbf8], R144 ;  /* 0x000bf89001007387 */ /* 0x0003e80000100a00 */
[----:B------:R-:W-:Y:S01]  /*a180*/  LDGSTS.E [R82+0x22000], desc[UR16][R150.64], !P2 ;  /* 0x2200000096527fae */ /* 0x000fe2000d1a1010 */
[----:B--2---:R-:W-:-:S03]  /*a190*/  IMAD.WIDE R156, R2, 0x4, R148 ;  /* 0x00000004029c7825 */ /* 0x004fc600078e0294 */
[----:B------:R-:W-:Y:S01]  /*a1a0*/  LDGSTS.E [R82+0x22200], desc[UR16][R144.64], !P2 ;  /* 0x2220000090527fae */ /* 0x000fe2000d1a1010 */
[----:B------:R-:W-:-:S03]  /*a1b0*/  IMAD.WIDE R152, R2, 0x4, R146 ;  /* 0x0000000402987825 */ /* 0x000fc600078e0292 */
[----:B------:R-:W2:Y:S04]  /*a1c0*/  LDL.LU.64 R148, [R1+0x4e0] ;  /* 0x0004e00001947983 */ /* 0x000ea80000300a00 */
[----:B------:R-:W2:Y:S04]  /*a1d0*/  LDL.LU.64 R146, [R1+0x4d8] ;  /* 0x0004d80001927983 */ /* 0x000ea80000300a00 */
[----:B------:R-:W-:Y:S04]  /*a1e0*/  STL.64 [R1+0x7d0], R156 ;  /* 0x0007d09c01007387 */ /* 0x000fe80000100a00 */
[----:B------:R4:W-:Y:S04]  /*a1f0*/  STL.64 [R1+0xbe8], R152 ;  /* 0x000be89801007387 */ /* 0x0009e80000100a00 */
[----:B---3--:R-:W3:Y:S04]  /*a200*/  LDL.LU.64 R150, [R1+0x4d0] ;  /* 0x0004d00001967983 */ /* 0x008ee80000300a00 */
[----:B-1----:R-:W3:Y:S04]  /*a210*/  LDL.LU.64 R144, [R1+0x4c8] ;  /* 0x0004c80001907983 */ /* 0x002ee80000300a00 */
[----:B------:R-:W-:Y:S01]  /*a220*/  LDGSTS.E [R82+0x22400], desc[UR16][R156.64], !P4 ;  /* 0x224000009c527fae */ /* 0x000fe2000e1a1010 */
[----:B------:R-:W-:-:S03]  /*a230*/  IMAD.WIDE R248, R2, 0x4, R248 ;  /* 0x0000000402f87825 */ /* 0x000fc600078e02f8 */
[----:B------:R1:W-:Y:S01]  /*a240*/  LDGSTS.E [R82+0x22600], desc[UR16][R152.64], !P4 ;  /* 0x2260000098527fae */ /* 0x0003e2000e1a1010 */
[----:B----4-:R-:W-:-:S03]  /*a250*/  IMAD.WIDE R250, R2, 0x4, R250 ;  /* 0x0000000402fa7825 */ /* 0x010fc600078e02fa */
[----:B------:R4:W-:Y:S04]  /*a260*/  STL.64 [R1+0x7c8], R248 ;  /* 0x0007c8f801007387 */ /* 0x0009e80000100a00 */
[----:B------:R4:W-:Y:S01]  /*a270*/  STL.64 [R1+0xbd8], R250 ;  /* 0x000bd8fa01007387 */ /* 0x0009e20000100a00 */
[----:B------:R-:W-:-:S03]  /*a280*/  IMAD.WIDE R158, R2, 0x4, R154 ;  /* 0x00000004029e7825 */ /* 0x000fc600078e029a */
[----:B------:R-:W-:Y:S01]  /*a290*/  LDGSTS.E [R82+0x22800], desc[UR16][R248.64], !P5 ;  /* 0x22800000f8527fae */ /* 0x000fe2000e9a1010 */
[----:B-1----:R-:W1:Y:S01]  /*a2a0*/  LDC R152, c[0x0][0x3a0] ;  /* 0x0000e800ff987b82 */ /* 0x002e620000000800 */
[----:B------:R-:W-:Y:S02]  /*a2b0*/  IMAD.WIDE R156, R2, 0x4, R142 ;  /* 0x00000004029c7825 */ /* 0x000fe400078e028e */
[----:B------:R-:W-:Y:S04]  /*a2c0*/  LDGSTS.E [R82+0x22a00], desc[UR16][R250.64], !P5 ;  /* 0x22a00000fa527fae */ /* 0x000fe8000e9a1010 */
[----:B------:R-:W3:Y:S04]  /*a2d0*/  LDL.LU.64 R142, [R1+0x4c0] ;  /* 0x0004c000018e7983 */ /* 0x000ee80000300a00 */
[----:B------:R-:W3:Y:S04]  /*a2e0*/  LDL.LU.64 R154, [R1+0x4b8] ;  /* 0x0004b800019a7983 */ /* 0x000ee80000300a00 */
[----:B------:R3:W-:Y:S04]  /*a2f0*/  STL.64 [R1+0x7c0], R158 ;  /* 0x0007c09e01007387 */ /* 0x0007e80000100a00 */
[----:B------:R1:W-:Y:S04]  /*a300*/  STL.64 [R1+0xbd0], R156 ;  /* 0x000bd09c01007387 */ /* 0x0003e80000100a00 */
[----:B----4-:R-:W4:Y:S04]  /*a310*/  LDL.LU.64 R248, [R1+0x4b0] ;  /* 0x0004b00001f87983 */ /* 0x010f280000300a00 */
[----:B------:R-:W4:Y:S01]  /*a320*/  LDL.LU.64 R250, [R1+0x4a8] ;  /* 0x0004a80001fa7983 */ /* 0x000f220000300a00 */
[----:B------:R-:W-:Y:S01]  /*a330*/  VIADD R136, R137, 0xffffff73 ;  /* 0xffffff7389887836 */ /* 0x000fe20000000000 */
[----:B------:R-:W-:Y:S01]  /*a340*/  ISETP.GE.U32.AND P4, PT, R0, 0x7ffffef3, PT ;  /* 0x7ffffef30000780c */ /* 0x000fe20003f86070 */
[----:B------:R-:W1:Y:S01]  /*a350*/  LDC R137, c[0x0][0x3a0] ;  /* 0x0000e800ff897b82 */ /* 0x000e620000000800 */
[----:B------:R3:W-:Y:S02]  /*a360*/  LDGSTS.E [R82+0x22c00], desc[UR16][R158.64], !P1 ;  /* 0x22c000009e527fae */ /* 0x0007e4000c9a1010 */
[----:B------:R-:W-:Y:S01]  /*a370*/  ISETP.GE.U32.AND P2, PT, R136, 0x7ffffef4, PT ;  /* 0x7ffffef48800780c */ /* 0x000fe20003f46070 */
[----:B------:R-:W-:Y:S01]  /*a380*/  VIADD R0, R141, 0xffffff70 ;  /* 0xffffff708d007836 */ /* 0x000fe20000000000 */
[----:B------:R1:W-:Y:S01]  /*a390*/  LDGSTS.E [R82+0x22e00], desc[UR16][R156.64], !P1 ;  /* 0x22e000009c527fae */ /* 0x0003e2000c9a1010 */
[----:B------:R-:W-:-:S02]  /*a3a0*/  IADD3 R136, PT, PT, R138, -0x8f, RZ ;  /* 0xffffff718a887810 */ /* 0x000fc40007ffe0ff */
[----:B------:R-:W1:Y:S01]  /*a3b0*/  LDC R138, c[0x0][0x3a0] ;  /* 0x0000e800ff8a7b82 */ /* 0x000e620000000800 */
[----:B------:R-:W-:Y:S01]  /*a3c0*/  ISETP.GE.U32.AND P1, PT, R0, 0x7ffffef1, PT ;  /* 0x7ffffef10000780c */ /* 0x000fe20003f26070 */
[----:B------:R-:W-:Y:S01]  /*a3d0*/  VIADD R0, R140, 0xffffff6e ;  /* 0xffffff6e8c007836 */ /* 0x000fe20000000000 */
[----:B------:R-:W-:-:S05]  /*a3e0*/  ISETP.GE.U32.AND P5, PT, R136, 0x7ffffef2, PT ;  /* 0x7ffffef28800780c */ /* 0x000fca0003fa6070 */
[----:B------:R-:W1:Y:S01]  /*a3f0*/  LDC R141, c[0x0][0x3a0] ;  /* 0x0000e800ff8d7b82 */ /* 0x000e620000000800 */
[----:B--2---:R-:W-:-:S07]  /*a400*/  IMAD.WIDE R148, R2, 0x4, R148 ;  /* 0x0000000402947825 */ /* 0x004fce00078e0294 */
[----:B------:R-:W2:Y:S01]  /*a410*/  LDC R140, c[0x0][0x3a0] ;  /* 0x0000e800ff8c7b82 */ /* 0x000ea20000000800 */
[C---:B------:R-:W-:Y:S01]  /*a420*/  IMAD.WIDE R146, R2.reuse, 0x4, R146 ;  /* 0x0000000402927825 */ /* 0x040fe200078e0292 */
[----:B------:R1:W-:Y:S04]  /*a430*/  STL.64 [R1+0x7b8], R148 ;  /* 0x0007b89401007387 */ /* 0x0003e80000100a00 */
[----:B------:R3:W-:Y:S04]  /*a440*/  STL.64 [R1+0xbc0], R146 ;  /* 0x000bc09201007387 */ /* 0x0007e80000100a00 */
[----:B------:R-:W-:Y:S01]  /*a450*/  LDGSTS.E [R82+0x23000], desc[UR16][R148.64], !P2 ;  /* 0x2300000094527fae */ /* 0x000fe2000d1a1010 */
[----:B---3--:R-:W-:-:S03]  /*a460*/  IMAD.WIDE R158, R2, 0x4, R150 ;  /* 0x00000004029e7825 */ /* 0x008fc600078e0296 */
[----:B------:R-:W-:Y:S01]  /*a470*/  LDGSTS.E [R82+0x23200], desc[UR16][R146.64], !P2 ;  /* 0x2320000092527fae */ /* 0x000fe2000d1a1010 */
[----:B-1----:R-:W-:-:S03]  /*a480*/  IMAD.WIDE R156, R2, 0x4, R144 ;  /* 0x00000004029c7825 */ /* 0x002fc600078e0290 */
[----:B------:R-:W3:Y:S04]  /*a490*/  LDL.LU.64 R150, [R1+0x4a0] ;  /* 0x0004a00001967983 */ /* 0x000ee80000300a00 */
[----:B------:R-:W2:Y:S04]  /*a4a0*/  LDL.LU.64 R144, [R1+0x498] ;  /* 0x0004980001907983 */ /* 0x000ea80000300a00 */
[----:B------:R1:W-:Y:S04]  /*a4b0*/  STL.64 [R1+0x7b0], R158 ;  /* 0x0007b09e01007387 */ /* 0x0003e80000100a00 */
[----:B------:R4:W-:Y:S04]  /*a4c0*/  STL.64 [R1+0xbb8], R156 ;  /* 0x000bb89c01007387 */ /* 0x0009e80000100a00 */
[----:B------:R-:W2:Y:S04]  /*a4d0*/  LDL.LU.64 R148, [R1+0x490] ;  /* 0x0004900001947983 */ /* 0x000ea80000300a00 */
[----:B------:R-:W2:Y:S04]  /*a4e0*/  LDL.LU.64 R146, [R1+0x488] ;  /* 0x0004880001927983 */ /* 0x000ea80000300a00 */
[----:B------:R1:W-:Y:S04]  /*a4f0*/  LDGSTS.E [R82+0x23400], desc[UR16][R158.64], !P4 ;  /* 0x234000009e527fae */ /* 0x0003e8000e1a1010 */
[----:B------:R4:W-:Y:S01]  /*a500*/  LDGSTS.E [R82+0x23600], desc[UR16][R156.64], !P4 ;  /* 0x236000009c527fae */ /* 0x0009e2000e1a1010 */
[----:B------:R-:W-:Y:S01]  /*a510*/  ISETP.GE.U32.AND P4, PT, R0, 0x7ffffeef, PT ;  /* 0x7ffffeef0000780c */ /* 0x000fe20003f86070 */
[----:B------:R-:W-:-:S02]  /*a520*/  VIADD R0, R152, 0xffffff6c ;  /* 0xffffff6c98007836 */ /* 0x000fc40000000000 */
[----:B------:R-:W-:-:S04]  /*a530*/  IMAD.WIDE R142, R2, 0x4, R142 ;  /* 0x00000004028e7825 */ /* 0x000fc800078e028e */
[C---:B-1----:R-:W-:Y:S01]  /*a540*/  IMAD.WIDE R158, R2.reuse, 0x4, R154 ;  /* 0x00000004029e7825 */ /* 0x042fe200078e029a */
[----:B------:R1:W-:Y:S04]  /*a550*/  STL.64 [R1+0x7a8], R142 ;  /* 0x0007a88e01007387 */ /* 0x0003e80000100a00 */
[----:B------:R-:W-:Y:S04]  /*a560*/  STL.64 [R1+0xbb0], R158 ;  /* 0x000bb09e01007387 */ /* 0x000fe80000100a00 */
[----:B------:R-:W2:Y:S01]  /*a570*/  LDL.LU.64 R154, [R1+0x480] ;  /* 0x00048000019a7983 */ /* 0x000ea20000300a00 */
[----:B----4-:R-:W-:-:S03]  /*a580*/  IMAD.WIDE R156, R2, 0x4, R248 ;  /* 0x00000004029c7825 */ /* 0x010fc600078e02f8 */
[----:B------:R-:W-:Y:S01]  /*a590*/  LDGSTS.E [R82+0x23800], desc[UR16][R142.64], !P5 ;  /* 0x238000008e527fae */ /* 0x000fe2000e9a1010 */
[----:B------:R-:W-:-:S03]  /*a5a0*/  IMAD.WIDE R152, R2, 0x4, R250 ;  /* 0x0000000402987825 */ /* 0x000fc600078e02fa */
[----:B------:R-:W4:Y:S04]  /*a5b0*/  LDL.LU.64 R248, [R1+0x478] ;  /* 0x0004780001f87983 */ /* 0x000f280000300a00 */
[----:B------:R-:W-:Y:S04]  /*a5c0*/  STL.64 [R1+0x7a0], R156 ;  /* 0x0007a09c01007387 */ /* 0x000fe80000100a00 */
[----:B------:R3:W-:Y:S04]  /*a5d0*/  STL.64 [R1+0xba8], R152 ;  /* 0x000ba89801007387 */ /* 0x0007e80000100a00 */
[----:B-1----:R-:W4:Y:S04]  /*a5e0*/  LDL.LU.64 R142, [R1+0x470] ;  /* 0x00047000018e7983 */ /* 0x002f280000300a00 */
[----:B------:R-:W4:Y:S01]  /*a5f0*/  LDL.LU.64 R250, [R1+0x468] ;  /* 0x0004680001fa7983 */ /* 0x000f220000300a00 */
[----:B------:R-:W-:-:S02]  /*a600*/  VIADD R136, R139, 0xffffff6f ;  /* 0xffffff6f8b887836 */ /* 0x000fc40000000000 */
[----:B------:R-:W1:Y:S01]  /*a610*/  LDC R139, c[0x0][0x3a0] ;  /* 0x0000e800ff8b7b82 */ /* 0x000e620000000800 */
[----:B------:R-:W-:Y:S02]  /*a620*/  LDGSTS.E [R82+0x23a00], desc[UR16][R158.64], !P5 ;  /* 0x23a000009e527fae */ /* 0x000fe4000e9a1010 */
[----:B------:R-:W-:Y:S02]  /*a630*/  ISETP.GE.U32.AND P2, PT, R136, 0x7ffffef0, PT ;  /* 0x7ffffef08800780c */ /* 0x000fe40003f46070 */
[----:B------:R-:W-:Y:S01]  /*a640*/  LDGSTS.E [R82+0x23c00], desc[UR16][R156.64], !P1 ;  /* 0x23c000009c527fae */ /* 0x000fe2000c9a1010 */
[----:B------:R-:W-:Y:S02]  /*a650*/  IADD3 R136, PT, PT, R137, -0x93, RZ ;  /* 0xffffff6d89887810 */ /* 0x000fe40007ffe0ff */
[----:B------:R-:W1:Y:S01]  /*a660*/  LDC R137, c[0x0][0x3a0] ;  /* 0x0000e800ff897b82 */ /* 0x000e620000000800 */
[----:B------:R1:W-:Y:S01]  /*a670*/  LDGSTS.E [R82+0x23e00], desc[UR16][R152.64], !P1 ;  /* 0x23e0000098527fae */ /* 0x0003e2000c9a1010 */
[----:B------:R-:W-:Y:S01]  /*a680*/  ISETP.GE.U32.AND P5, PT, R136, 0x7ffffeee, PT ;  /* 0x7ffffeee8800780c */ /* 0x000fe20003fa6070 */
[----:B---3--:R-:W-:-:S05]  /*a690*/  IMAD.WIDE R150, R2, 0x4, R150 ;  /* 0x0000000402967825 */ /* 0x008fca00078e0296 */
[----:B-1----:R-:W1:Y:S01]  /*a6a0*/  LDC R152, c[0x0][0x3a0] ;  /* 0x0000e800ff987b82 */ /* 0x002e620000000800 */
[C---:B--2---:R-:W-:Y:S01]  /*a6b0*/  IMAD.WIDE R144, R2.reuse, 0x4, R144 ;  /* 0x0000000402907825 */ /* 0x044fe200078e0290 */
[----:B------:R2:W-:Y:S04]  /*a6c0*/  STL.64 [R1+0x798], R150 ;  /* 0x0007989601007387 */ /* 0x0005e80000100a00 */
[----:B------:R3:W-:Y:S04]  /*a6d0*/  STL.64 [R1+0xb98], R144 ;  /* 0x000b989001007387 */ /* 0x0007e80000100a00 */
[----:B------:R-:W-:Y:S01]  /*a6e0*/  LDGSTS.E [R82+0x24000], desc[UR16][R150.64], !P2 ;  /* 0x2400000096527fae */ /* 0x000fe2000d1a1010 */
[----:B------:R-:W-:-:S03]  /*a6f0*/  IMAD.WIDE R158, R2, 0x4, R148 ;  /* 0x00000004029e7825 */ /* 0x000fc600078e0294 */
[----:B------:R-:W-:Y:S01]  /*a700*/  LDGSTS.E [R82+0x24200], desc[UR16][R144.64], !P2 ;  /* 0x2420000090527fae */ /* 0x000fe2000d1a1010 */
[----:B------:R-:W-:-:S03]  /*a710*/  IMAD.WIDE R156, R2, 0x4, R146 ;  /* 0x00000004029c7825 */ /* 0x000fc600078e0292 */
[----:B------:R-:W4:Y:S04]  /*a720*/  LDL.LU.64 R148, [R1+0x460] ;  /* 0x0004600001947983 */ /* 0x000f280000300a00 */
[----:B------:R-:W4:Y:S04]  /*a730*/  LDL.LU.64 R146, [R1+0x458] ;  /* 0x0004580001927983 */ /* 0x000f280000300a00 */
[----:B------:R1:W-:Y:S04]  /*a740*/  STL.64 [R1+0x790], R158 ;  /* 0x0007909e01007387 */ /* 0x0003e80000100a00 */
[----:B------:R1:W-:Y:S04]  /*a750*/  STL.64 [R1+0xb90], R156 ;  /* 0x000b909c01007387 */ /* 0x0003e80000100a00 */
[----:B--2---:R-:W2:Y:S04]  /*a760*/  LDL.LU.64 R150, [R1+0x450] ;  /* 0x0004500001967983 */ /* 0x004ea80000300a00 */
[----:B---3--:R-:W3:Y:S04]  /*a770*/  LDL.LU.64 R144, [R1+0x448] ;  /* 0x0004480001907983 */ /* 0x008ee80000300a00 */
[----:B------:R1:W-:Y:S01]  /*a780*/  LDGSTS.E [R82+0x24400], desc[UR16][R158.64], !P4 ;  /* 0x244000009e527fae */ /* 0x0003e2000e1a1010 */
[----:B------:R-:W-:-:S03]  /*a790*/  IMAD.WIDE R154, R2, 0x4, R154 ;  /* 0x00000004029a7825 */ /* 0x000fc600078e029a */
[----:B------:R1:W-:Y:S01]  /*a7a0*/  LDGSTS.E [R82+0x24600], desc[UR16][R156.64], !P4 ;  /* 0x246000009c527fae */ /* 0x0003e2000e1a1010 */
[----:B----4-:R-:W-:-:S03]  /*a7b0*/  IMAD.WIDE R248, R2, 0x4, R248 ;  /* 0x0000000402f87825 */ /* 0x010fc600078e02f8 */
[----:B------:R4:W-:Y:S04]  /*a7c0*/  STL.64 [R1+0x788], R154 ;  /* 0x0007889a01007387 */ /* 0x0009e80000100a00 */
[----:B------:R4:W-:Y:S04]  /*a7d0*/  STL.64 [R1+0xb88], R248 ;  /* 0x000b88f801007387 */ /* 0x0009e80000100a00 */
[----:B------:R-:W-:Y:S01]  /*a7e0*/  LDGSTS.E [R82+0x24800], desc[UR16][R154.64], !P5 ;  /* 0x248000009a527fae */ /* 0x000fe2000e9a1010 */
[----:B-1----:R-:W-:-:S03]  /*a7f0*/  IMAD.WIDE R158, R2, 0x4, R142 ;  /* 0x00000004029e7825 */ /* 0x002fc600078e028e */
[----:B------:R-:W-:Y:S01]  /*a800*/  LDGSTS.E [R82+0x24a00], desc[UR16][R248.64], !P5 ;  /* 0x24a00000f8527fae */ /* 0x000fe2000e9a1010 */
[----:B------:R-:W-:-:S03]  /*a810*/  IMAD.WIDE R156, R2, 0x4, R250 ;  /* 0x00000004029c7825 */ /* 0x000fc600078e02fa */
[----:B------:R-:W3:Y:S04]  /*a820*/  LDL.LU.64 R142, [R1+0x440] ;  /* 0x00044000018e7983 */ /* 0x000ee80000300a00 */
[----:B------:R-:W3:Y:S04]  /*a830*/  LDL.LU.64 R250, [R1+0x438] ;  /* 0x0004380001fa7983 */ /* 0x000ee80000300a00 */
[----:B------:R-:W-:Y:S04]  /*a840*/  STL.64 [R1+0x780], R158 ;  /* 0x0007809e01007387 */ /* 0x000fe80000100a00 */
[----:B------:R2:W-:Y:S04]  /*a850*/  STL.64 [R1+0xb80], R156 ;  /* 0x000b809c01007387 */ /* 0x0005e80000100a00 */
[----:B----4-:R-:W4:Y:S04]  /*a860*/  LDL.LU.64 R154, [R1+0x430] ;  /* 0x00043000019a7983 */ /* 0x010f280000300a00 */
[----:B------:R-:W4:Y:S01]  /*a870*/  LDL.LU.64 R248, [R1+0x428] ;  /* 0x0004280001f87983 */ /* 0x000f220000300a00 */
[----:B------:R-:W-:Y:S01]  /*a880*/  ISETP.GE.U32.AND P1, PT, R0, 0x7ffffeed, PT ;  /* 0x7ffffeed0000780c */ /* 0x000fe20003f26070 */
[----:B------:R-:W-:-:S02]  /*a890*/  VIADD R136, R138, 0xffffff6b ;  /* 0xffffff6b8a887836 */ /* 0x000fc40000000000 */
[----:B------:R-:W-:Y:S01]  /*a8a0*/  VIADD R0, R141, 0xffffff6a ;  /* 0xffffff6a8d007836 */ /* 0x000fe20000000000 */
[----:B------:R-:W1:Y:S02]  /*a8b0*/  LDC R138, c[0x0][0x3a0] ;  /* 0x0000e800ff8a7b82 */ /* 0x000e640000000800 */
[----:B------:R-:W-:Y:S02]  /*a8c0*/  ISETP.GE.U32.AND P2, PT, R136, 0x7ffffeec, PT ;  /* 0x7ffffeec8800780c */ /* 0x000fe40003f46070 */
[----:B------:R-:W-:Y:S01]  /*a8d0*/  ISETP.GE.U32.AND P4, PT, R0, 0x7ffffeeb, PT ;  /* 0x7ffffeeb0000780c */ /* 0x000fe20003f86070 */
[----:B------:R-:W-:-:S04]  /*a8e0*/  VIADD R0, R140, 0xffffff68 ;  /* 0xffffff688c007836 */ /* 0x000fc80000000000 */
[----:B------:R-:W-:Y:S01]  /*a8f0*/  LDGSTS.E [R82+0x24c00], desc[UR16][R158.64], !P1 ;  /* 0x24c000009e527fae */ /* 0x000fe2000c9a1010 */
[----:B------:R-:W-:Y:S01]  /*a900*/  IADD3 R136, PT, PT, R139, -0x97, RZ ;  /* 0xffffff698b887810 */ /* 0x000fe20007ffe0ff */
[----:B------:R-:W1:Y:S02]  /*a910*/  LDC R141, c[0x0][0x3a0] ;  /* 0x0000e800ff8d7b82 */ /* 0x000e640000000800 */
[----:B------:R2:W-:Y:S01]  /*a920*/  LDGSTS.E [R82+0x24e00], desc[UR16][R156.64], !P1 ;  /* 0x24e000009c527fae */ /* 0x0005e2000c9a1010 */
[----:B------:R-:W-:Y:S01]  /*a930*/  ISETP.GE.U32.AND P1, PT, R0, 0x7ffffee9, PT ;  /* 0x7ffffee90000780c */ /* 0x000fe20003f26070 */
[----:B------:R-:W-:Y:S01]  /*a940*/  VIADD R0, R152, 0xffffff66 ;  /* 0xffffff6698007836 */ /* 0x000fe20000000000 */
[----:B------:R-:W-:-:S03]  /*a950*/  ISETP.GE.U32.AND P5, PT, R136, 0x7ffffeea, PT ;  /* 0x7ffffeea8800780c */ /* 0x000fc60003fa6070 */
[----:B------:R-:W1:Y:S08]  /*a960*/  LDC R140, c[0x0][0x3a0] ;  /* 0x0000e800ff8c7b82 */ /* 0x000e700000000800 */
[----:B------:R-:W1:Y:S01]  /*a970*/  LDC R139, c[0x0][0x3a0] ;  /* 0x0000e800ff8b7b82 */ /* 0x000e620000000800 */
[----:B------:R-:W-:-:S04]  /*a980*/  IMAD.WIDE R148, R2, 0x4, R148 ;  /* 0x0000000402947825 */ /* 0x000fc800078e0294 */
[C---:B------:R-:W-:Y:S01]  /*a990*/  IMAD.WIDE R146, R2.reuse, 0x4, R146 ;  /* 0x0000000402927825 */ /* 0x040fe200078e0292 */
[----:B------:R1:W-:Y:S04]  /*a9a0*/  STL.64 [R1+0x778], R148 ;  /* 0x0007789401007387 */ /* 0x0003e80000100a00 */
[----:B------:R1:W-:Y:S04]  /*a9b0*/  STL.64 [R1+0xb70], R146 ;  /* 0x000b709201007387 */ /* 0x0003e80000100a00 */
[----:B------:R-:W-:Y:S01]  /*a9c0*/  LDGSTS.E [R82+0x25000], desc[UR16][R148.64], !P2 ;  /* 0x2500000094527fae */ /* 0x000fe2000d1a1010 */
[----:B--2---:R-:W-:-:S03]  /*a9d0*/  IMAD.WIDE R156, R2, 0x4, R150 ;  /* 0x00000004029c7825 */ /* 0x004fc600078e0296 */
[----:B------:R-:W-:Y:S01]  /*a9e0*/  LDGSTS.E [R82+0x25200], desc[UR16][R146.64], !P2 ;  /* 0x2520000092527fae */ /* 0x000fe2000d1a1010 */
[----:B---3--:R-:W-:-:S03]  /*a9f0*/  IMAD.WIDE R152, R2, 0x4, R144 ;  /* 0x0000000402987825 */ /* 0x008fc600078e0290 */
[----:B------:R-:W2:Y:S04]  /*aa00*/  LDL.LU.64 R150, [R1+0x420] ;  /* 0x0004200001967983 */ /* 0x000ea80000300a00 */
[----:B------:R-:W3:Y:S04]  /*aa10*/  LDL.LU.64 R144, [R1+0x418] ;  /* 0x0004180001907983 */ /* 0x000ee80000300a00 */
[----:B------:R-:W-:Y:S04]  /*aa20*/  STL.64 [R1+0x770], R156 ;  /* 0x0007709c01007387 */ /* 0x000fe80000100a00 */
[----:B------:R4:W-:Y:S04]  /*aa30*/  STL.64 [R1+0xb68], R152 ;  /* 0x000b689801007387 */ /* 0x0009e80000100a00 */
[----:B-1----:R-:W3:Y:S04]  /*aa40*/  LDL.LU.64 R148, [R1+0x410] ;  /* 0x0004100001947983 */ /* 0x002ee80000300a00 */
[----:B------:R-:W3:Y:S04]  /*aa50*/  LDL.LU.64 R146, [R1+0x408] ;  /* 0x0004080001927983 */ /* 0x000ee80000300a00 */
[----:B------:R-:W-:Y:S04]  /*aa60*/  LDGSTS.E [R82+0x25400], desc[UR16][R156.64], !P4 ;  /* 0x254000009c527fae */ /* 0x000fe8000e1a1010 */
[----:B------:R1:W-:Y:S01]  /*aa70*/  LDGSTS.E [R82+0x25600], desc[UR16][R152.64], !P4 ;  /* 0x2560000098527fae */ /* 0x0003e2000e1a1010 */
[----:B------:R-:W-:-:S04]  /*aa80*/  IMAD.WIDE R142, R2, 0x4, R142 ;  /* 0x00000004028e7825 */ /* 0x000fc800078e028e */
[C---:B------:R-:W-:Y:S01]  /*aa90*/  IMAD.WIDE R250, R2.reuse, 0x4, R250 ;  /* 0x0000000402fa7825 */ /* 0x040fe200078e02fa */
[----:B------:R1:W-:Y:S03]  /*aaa0*/  STL.64 [R1+0x768], R142 ;  /* 0x0007688e01007387 */ /* 0x0003e60000100a00 */
[C---:B----4-:R-:W-:Y:S01]  /*aab0*/  IMAD.WIDE R158, R2.reuse, 0x4, R154 ;  /* 0x00000004029e7825 */ /* 0x050fe200078e029a */
[----:B------:R4:W-:Y:S01]  /*aac0*/  STL.64 [R1+0xb60], R250 ;  /* 0x000b60fa01007387 */ /* 0x0009e20000100a00 */
[----:B-1----:R-:W1:Y:S02]  /*aad0*/  LDC R152, c[0x0][0x3a0] ;  /* 0x0000e800ff987b82 */ /* 0x002e640000000800 */
[----:B------:R-:W-:Y:S01]  /*aae0*/  IMAD.WIDE R156, R2, 0x4, R248 ;  /* 0x00000004029c7825 */ /* 0x000fe200078e02f8 */
[----:B------:R-:W-:Y:S04]  /*aaf0*/  LDGSTS.E [R82+0x25800], desc[UR16][R142.64], !P5 ;  /* 0x258000008e527fae */ /* 0x000fe8000e9a1010 */
[----:B------:R-:W3:Y:S04]  /*ab00*/  LDL.LU.64 R248, [R1+0x400] ;  /* 0x0004000001f87983 */ /* 0x000ee80000300a00 */
[----:B------:R-:W3:Y:S04]  /*ab10*/  LDL.LU.64 R154, [R1+0x3f8] ;  /* 0x0003f800019a7983 */ /* 0x000ee80000300a00 */
[----:B------:R1:W-:Y:S04]  /*ab20*/  STL.64 [R1+0x760], R158 ;  /* 0x0007609e01007387 */ /* 0x0003e80000100a00 */
[----:B------:R1:W-:Y:S04]  /*ab30*/  STL.64 [R1+0xb58], R156 ;  /* 0x000b589c01007387 */ /* 0x0003e80000100a00 */
[----:B------:R-:W3:Y:S04]  /*ab40*/  LDL.LU.64 R142, [R1+0x3f0] ;  /* 0x0003f000018e7983 */ /* 0x000ee80000300a00 */
[----:B------:R-:W-:Y:S01]  /*ab50*/  LDGSTS.E [R82+0x25a00], desc[UR16][R250.64], !P5 ;  /* 0x25a00000fa527fae */ /* 0x000fe2000e9a1010 */
[----:B------:R-:W-:Y:S01]  /*ab60*/  VIADD R136, R137, 0xffffff67 ;  /* 0xffffff6789887836 */ /* 0x000fe20000000000 */
[----:B------:R-:W-:Y:S01]  /*ab70*/  ISETP.GE.U32.AND P4, PT, R0, 0x7ffffee7, PT ;  /* 0x7ffffee70000780c */ /* 0x000fe20003f86070 */
[----:B------:R-:W1:Y:S01]  /*ab80*/  LDC R137, c[0x0][0x3a0] ;  /* 0x0000e800ff897b82 */ /* 0x000e620000000800 */
[----:B------:R1:W-:Y:S04]  /*ab90*/  LDGSTS.E [R82+0x25c00], desc[UR16][R158.64], !P1 ;  /* 0x25c000009e527fae */ /* 0x0003e8000c9a1010 */
[----:B----4-:R-:W4:Y:S01]  /*aba0*/  LDL.LU.64 R250, [R1+0x3e8] ;  /* 0x0003e80001fa7983 */ /* 0x010f220000300a00 */
[----:B------:R-:W-:Y:S01]  /*abb0*/  ISETP.GE.U32.AND P2, PT, R136, 0x7ffffee8, PT ;  /* 0x7ffffee88800780c */ /* 0x000fe20003f46070 */
[----:B------:R-:W-:-:S02]  /*abc0*/  VIADD R0, R141, 0xffffff64 ;  /* 0xffffff648d007836 */ /* 0x000fc40000000000 */
[----:B------:R1:W-:Y:S01]  /*abd0*/  LDGSTS.E [R82+0x25e00], desc[UR16][R156.64], !P1 ;  /* 0x25e000009c527fae */ /* 0x0003e2000c9a1010 */
[----:B------:R-:W-:Y:S01]  /*abe0*/  IADD3 R136, PT, PT, R138, -0x9b, RZ ;  /* 0xffffff658a887810 */ /* 0x000fe20007ffe0ff */
[----:B------:R-:W1:Y:S01]  /*abf0*/  LDC R141, c[0x0][0x3a0] ;  /* 0x0000e800ff8d7b82 */ /* 0x000e620000000800 */
[----:B------:R-:W-:Y:S01]  /*ac00*/  ISETP.GE.U32.AND P1, PT, R0, 0x7ffffee5, PT ;  /* 0x7ffffee50000780c */ /* 0x000fe20003f26070 */
[----:B------:R-:W-:Y:S01]  /*ac10*/  VIADD R0, R140, 0xffffff62 ;  /* 0xffffff628c007836 */ /* 0x000fe20000000000 */
[----:B------:R-:W-:Y:S01]  /*ac20*/  ISETP.GE.U32.AND P5, PT, R136, 0x7ffffee6, PT ;  /* 0x7ffffee68800780c */ /* 0x000fe20003fa6070 */
[----:B--2---:R-:W-:-:S04]  /*ac30*/  IMAD.WIDE R150, R2, 0x4, R150 ;  /* 0x0000000402967825 */ /* 0x004fc800078e0296 */
[----:B------:R-:W2:Y:S01]  /*ac40*/  LDC R138, c[0x0][0x3a0] ;  /* 0x0000e800ff8a7b82 */ /* 0x000ea20000000800 */
[C---:B---3--:R-:W-:Y:S01]  /*ac50*/  IMAD.WIDE R144, R2.reuse, 0x4, R144 ;  /* 0x0000000402907825 */ /* 0x048fe200078e0290 */
[----:B------:R3:W-:Y:S04]  /*ac60*/  STL.64 [R1+0x758], R150 ;  /* 0x0007589601007387 */ /* 0x0007e80000100a00 */
[----:B------:R3:W-:Y:S02]  /*ac70*/  STL.64 [R1+0xb50], R144 ;  /* 0x000b509001007387 */ /* 0x0007e40000100a00 */
[----:B------:R-:W2:Y:S02]  /*ac80*/  LDC R140, c[0x0][0x3a0] ;  /* 0x0000e800ff8c7b82 */ /* 0x000ea40000000800 */
[----:B------:R-:W-:Y:S01]  /*ac90*/  LDGSTS.E [R82+0x26000], desc[UR16][R150.64], !P2 ;  /* 0x2600000096527fae */ /* 0x000fe2000d1a1010 */
[----:B-1----:R-:W-:-:S03]  /*aca0*/  IMAD.WIDE R158, R2, 0x4, R148 ;  /* 0x00000004029e7825 */ /* 0x002fc600078e0294 */
[----:B------:R-:W-:Y:S01]  /*acb0*/  LDGSTS.E [R82+0x26200], desc[UR16][R144.64], !P2 ;  /* 0x2620000090527fae */ /* 0x000fe2000d1a1010 */
[----:B------:R-:W-:-:S03]  /*acc0*/  IMAD.WIDE R156, R2, 0x4, R146 ;  /* 0x00000004029c7825 */ /* 0x000fc600078e0292 */
[----:B------:R-:W2:Y:S04]  /*acd0*/  LDL.LU.64 R148, [R1+0x3e0] ;  /* 0x0003e00001947983 */ /* 0x000ea80000300a00 */
[----:B------:R-:W2:Y:S04]  /*ace0*/  LDL.LU.64 R146, [R1+0x3d8] ;  /* 0x0003d80001927983 */ /* 0x000ea80000300a00 */
[----:B------:R1:W-:Y:S04]  /*acf0*/  STL.64 [R1+0x750], R158 ;  /* 0x0007509e01007387 */ /* 0x0003e80000100a00 */
[----:B------:R1:W-:Y:S04]  /*ad00*/  STL.64 [R1+0xb48], R156 ;  /* 0x000b489c01007387 */ /* 0x0003e80000100a00 */
[----:B---3--:R-:W3:Y:S04]  /*ad10*/  LDL.LU.64 R150, [R1+0x3d0] ;  /* 0x0003d00001967983 */ /* 0x008ee80000300a00 */
[----:B------:R-:W3:Y:S04]  /*ad20*/  LDL.LU.64 R144, [R1+0x3c8] ;  /* 0x0003c80001907983 */ /* 0x000ee80000300a00 */
        /* <DEDUP_REMOVED lines=8> */
[----:B------:R-:W3:Y:S01]  /*adb0*/  LDL.LU.64 R154, [R1+0x3c0] ;  /* 0x0003c000019a7983 */ /* 0x000ee20000300a00 */
[----:B------:R-:W-:-:S03]  /*adc0*/  IMAD.WIDE R156, R2, 0x4, R142 ;  /* 0x00000004029c7825 */ /* 0x000fc600078e028e */
[----:B------:R-:W-:Y:S04]  /*add0*/  LDGSTS.E [R82+0x26800], desc[UR16][R248.64], !P5 ;  /* 0x26800000f8527fae */ /* 0x000fe8000e9a1010 */
[----:B------:R-:W3:Y:S04]  /*ade0*/  LDL.LU.64 R142, [R1+0x3b8] ;  /* 0x0003b800018e7983 */ /* 0x000ee80000300a00 */
[----:B------:R-:W-:Y:S01]  /*adf0*/  STL.64 [R1+0x740], R156 ;  /* 0x0007409c01007387 */ /* 0x000fe20000100a00 */
[----:B------:R-:W-:Y:S02]  /*ae00*/  VIADD R136, R139, 0xffffff63 ;  /* 0xffffff638b887836 */ /* 0x000fe40000000000 */
[----:B------:R-:W2:Y:S01]  /*ae10*/  LDC R139, c[0x0][0x3a0] ;  /* 0x0000e800ff8b7b82 */ /* 0x000ea20000000800 */
[----:B------:R-:W-:Y:S01]  /*ae20*/  LDGSTS.E [R82+0x26a00], desc[UR16][R158.64], !P5 ;  /* 0x26a000009e527fae */ /* 0x000fe2000e9a1010 */
[----:B----4-:R-:W-:Y:S01]  /*ae30*/  IMAD.WIDE R152, R2, 0x4, R250 ;  /* 0x0000000402987825 */ /* 0x010fe200078e02fa */
[----:B------:R-:W-:-:S02]  /*ae40*/  ISETP.GE.U32.AND P2, PT, R136, 0x7ffffee4, PT ;  /* 0x7ffffee48800780c */ /* 0x000fc40003f46070 */
[----:B------:R-:W-:Y:S04]  /*ae50*/  LDGSTS.E [R82+0x26c00], desc[UR16][R156.64], !P1 ;  /* 0x26c000009c527fae */ /* 0x000fe8000c9a1010 */
[----:B------:R4:W-:Y:S04]  /*ae60*/  STL.64 [R1+0xb38], R152 ;  /* 0x000b389801007387 */ /* 0x0009e80000100a00 */
[----:B-1----:R-:W3:Y:S04]  /*ae70*/  LDL.LU.64 R248, [R1+0x3b0] ;  /* 0x0003b00001f87983 */ /* 0x002ee80000300a00 */
[----:B------:R-:W3:Y:S01]  /*ae80*/  LDL.LU.64 R250, [R1+0x3a8] ;  /* 0x0003a80001fa7983 */ /* 0x000ee20000300a00 */
[----:B------:R-:W-:-:S02]  /*ae90*/  IADD3 R136, PT, PT, R137, -0x9f, RZ ;  /* 0xffffff6189887810 */ /* 0x000fc40007ffe0ff */
[----:B------:R-:W1:Y:S01]  /*aea0*/  LDC R137, c[0x0][0x3a0] ;  /* 0x0000e800ff897b82 */ /* 0x000e620000000800 */
[----:B------:R4:W-:Y:S01]  /*aeb0*/  LDGSTS.E [R82+0x26e00], desc[UR16][R152.64], !P1 ;  /* 0x26e0000098527fae */ /* 0x0009e2000c9a1010 */
[----:B------:R-:W-:Y:S01]  /*aec0*/  ISETP.GE.U32.AND P5, PT, R136, 0x7ffffee2, PT ;  /* 0x7ffffee28800780c */ /* 0x000fe20003fa6070 */
[----:B--2---:R-:W-:-:S05]  /*aed0*/  IMAD.WIDE R148, R2, 0x4, R148 ;  /* 0x0000000402947825 */ /* 0x004fca00078e0294 */
[----:B----4-:R-:W2:Y:S01]  /*aee0*/  LDC R152, c[0x0][0x3a0] ;  /* 0x0000e800ff987b82 */ /* 0x010ea20000000800 */
[C---:B------:R-:W-:Y:S01]  /*aef0*/  IMAD.WIDE R146, R2.reuse, 0x4, R146 ;  /* 0x0000000402927825 */ /* 0x040fe200078e0292 */
[----:B------:R4:W-:Y:S04]  /*af00*/  STL.64 [R1+0x738], R148 ;  /* 0x0007389401007387 */ /* 0x0009e80000100a00 */
[----:B------:R1:W-:Y:S04]  /*af10*/  STL.64 [R1+0xb30], R146 ;  /* 0x000b309201007387 */ /* 0x0003e80000100a00 */
[----:B------:R-:W-:Y:S01]  /*af20*/  LDGSTS.E [R82+0x27000], desc[UR16][R148.64], !P2 ;  /* 0x2700000094527fae */ /* 0x000fe2000d1a1010 */
[----:B---3--:R-:W-:-:S03]  /*af30*/  IMAD.WIDE R158, R2, 0x4, R150 ;  /* 0x00000004029e7825 */ /* 0x008fc600078e0296 */
[----:B------:R-:W-:Y:S01]  /*af40*/  LDGSTS.E [R82+0x27200], desc[UR16][R146.64], !P2 ;  /* 0x2720000092527fae */ /* 0x000fe2000d1a1010 */
[----:B------:R-:W-:-:S03]  /*af50*/  IMAD.WIDE R156, R2, 0x4, R144 ;  /* 0x00000004029c7825 */ /* 0x000fc600078e0290 */
[----:B------:R-:W3:Y:S04]  /*af60*/  LDL.LU.64 R150, [R1+0x3a0] ;  /* 0x0003a00001967983 */ /* 0x000ee80000300a00 */
[----:B------:R-:W3:Y:S04]  /*af70*/  LDL.LU.64 R144, [R1+0x398] ;  /* 0x0003980001907983 */ /* 0x000ee80000300a00 */
[----:B------:R1:W-:Y:S04]  /*af80*/  STL.64 [R1+0x730], R158 ;  /* 0x0007309e01007387 */ /* 0x0003e80000100a00 */
[----:B------:R2:W-:Y:S04]  /*af90*/  STL.64 [R1+0xb28], R156 ;  /* 0x000b289c01007387 */ /* 0x0005e80000100a00 */
[----:B----4-:R-:W4:Y:S04]  /*afa0*/  LDL.LU.64 R148, [R1+0x390] ;  /* 0x0003900001947983 */ /* 0x010f280000300a00 */
[----:B-1----:R-:W4:Y:S04]  /*afb0*/  LDL.LU.64 R146, [R1+0x388] ;  /* 0x0003880001927983 */ /* 0x002f280000300a00 */
[----:B------:R1:W-:Y:S01]  /*afc0*/  LDGSTS.E [R82+0x27400], desc[UR16][R158.64], !P4 ;  /* 0x274000009e527fae */ /* 0x0003e2000e1a1010 */
[----:B------:R-:W-:-:S03]  /*afd0*/  IMAD.WIDE R154, R2, 0x4, R154 ;  /* 0x00000004029a7825 */ /* 0x000fc600078e029a */
[----:B------:R2:W-:Y:S01]  /*afe0*/  LDGSTS.E [R82+0x27600], desc[UR16][R156.64], !P4 ;  /* 0x276000009c527fae */ /* 0x0005e2000e1a1010 */
[----:B------:R-:W-:-:S03]  /*aff0*/  IMAD.WIDE R142, R2, 0x4, R142 ;  /* 0x00000004028e7825 */ /* 0x000fc600078e028e */
[----:B------:R1:W-:Y:S04]  /*b000*/  STL.64 [R1+0x728], R154 ;  /* 0x0007289a01007387 */ /* 0x0003e80000100a00 */
[----:B------:R1:W-:Y:S04]  /*b010*/  STL.64 [R1+0xb20], R142 ;  /* 0x000b208e01007387 */ /* 0x0003e80000100a00 */
[----:B------:R-:W-:Y:S04]  /*b020*/  LDGSTS.E [R82+0x27800], desc[UR16][R154.64], !P5 ;  /* 0x278000009a527fae */ /* 0x000fe8000e9a1010 */
[----:B------:R-:W-:Y:S01]  /*b030*/  LDGSTS.E [R82+0x27a00], desc[UR16][R142.64], !P5 ;  /* 0x27a000008e527fae */ /* 0x000fe2000e9a1010 */
[----:B-1----:R-:W-:-:S03]  /*b040*/  IMAD.WIDE R158, R2, 0x4, R248 ;  /* 0x00000004029e7825 */ /* 0x002fc600078e02f8 */
[----:B------:R-:W4:Y:S01]  /*b050*/  LDL.LU.64 R248, [R1+0x380] ;  /* 0x0003800001f87983 */ /* 0x000f220000300a00 */
[----:B--2---:R-:W-:-:S03]  /*b060*/  IMAD.WIDE R156, R2, 0x4, R250 ;  /* 0x00000004029c7825 */ /* 0x004fc600078e02fa */
[----:B------:R-:W2:Y:S04]  /*b070*/  LDL.LU.64 R250, [R1+0x378] ;  /* 0x0003780001fa7983 */ /* 0x000ea80000300a00 */
[----:B------:R-:W-:Y:S04]  /*b080*/  STL.64 [R1+0x720], R158 ;  /* 0x0007209e01007387 */ /* 0x000fe80000100a00 */
[----:B------:R4:W-:Y:S04]  /*b090*/  STL.64 [R1+0xb18], R156 ;  /* 0x000b189c01007387 */ /* 0x0009e80000100a00 */
[----:B------:R-:W2:Y:S04]  /*b0a0*/  LDL.LU.64 R154, [R1+0x370] ;  /* 0x00037000019a7983 */ /* 0x000ea80000300a00 */
[----:B------:R-:W2:Y:S01]  /*b0b0*/  LDL.LU.64 R142, [R1+0x368] ;  /* 0x00036800018e7983 */ /* 0x000ea20000300a00 */
        /* <DEDUP_REMOVED lines=16> */
[----:B---3--:R-:W-:-:S04]  /*b1c0*/  IMAD.WIDE R150, R2, 0x4, R150 ;  /* 0x0000000402967825 */ /* 0x008fc800078e0296 */
[C---:B------:R-:W-:Y:S01]  /*b1d0*/  IMAD.WIDE R144, R2.reuse, 0x4, R144 ;  /* 0x0000000402907825 */ /* 0x040fe200078e0290 */
[----:B------:R3:W-:Y:S04]  /*b1e0*/  STL.64 [R1+0x710], R150 ;  /* 0x0007109601007387 */ /* 0x0007e80000100a00 */
[----:B------:R1:W-:Y:S04]  /*b1f0*/  STL.64 [R1+0xb10], R144 ;  /* 0x000b109001007387 */ /* 0x0003e80000100a00 */
[----:B------:R-:W-:Y:S01]  /*b200*/  LDGSTS.E [R82+0x28000], desc[UR16][R150.64], !P2 ;  /* 0x2800000096527fae */ /* 0x000fe2000d1a1010 */
[----:B----4-:R-:W-:-:S03]  /*b210*/  IMAD.WIDE R156, R2, 0x4, R148 ;  /* 0x00000004029c7825 */ /* 0x010fc600078e0294 */
[----:B------:R-:W-:Y:S01]  /*b220*/  LDGSTS.E [R82+0x28200], desc[UR16][R144.64], !P2 ;  /* 0x2820000090527fae */ /* 0x000fe2000d1a1010 */
[----:B------:R-:W-:-:S03]  /*b230*/  IMAD.WIDE R152, R2, 0x4, R146 ;  /* 0x0000000402987825 */ /* 0x000fc600078e0292 */
[----:B------:R-:W4:Y:S04]  /*b240*/  LDL.LU.64 R148, [R1+0x360] ;  /* 0x0003600001947983 */ /* 0x000f280000300a00 */
[----:B------:R-:W4:Y:S04]  /*b250*/  LDL.LU.64 R146, [R1+0x358] ;  /* 0x0003580001927983 */ /* 0x000f280000300a00 */
[----:B------:R-:W-:Y:S04]  /*b260*/  STL.64 [R1+0x708], R156 ;  /* 0x0007089c01007387 */ /* 0x000fe80000100a00 */
[----:B------:R2:W-:Y:S04]  /*b270*/  STL.64 [R1+0xb08], R152 ;  /* 0x000b089801007387 */ /* 0x0005e80000100a00 */
[----:B---3--:R-:W3:Y:S04]  /*b280*/  LDL.LU.64 R150, [R1+0x350] ;  /* 0x0003500001967983 */ /* 0x008ee80000300a00 */
[----:B-1----:R-:W3:Y:S04]  /*b290*/  LDL.LU.64 R144, [R1+0x348] ;  /* 0x0003480001907983 */ /* 0x002ee80000300a00 */
[----:B------:R-:W-:Y:S04]  /*b2a0*/  LDGSTS.E [R82+0x28400], desc[UR16][R156.64], !P4 ;  /* 0x284000009c527fae */ /* 0x000fe8000e1a1010 */
[----:B------:R2:W-:Y:S01]  /*b2b0*/  LDGSTS.E [R82+0x28600], desc[UR16][R152.64], !P4 ;  /* 0x2860000098527fae */ /* 0x0005e2000e1a1010 */
[C---:B------:R-:W-:Y:S01]  /*b2c0*/  IMAD.WIDE R248, R2.reuse, 0x4, R248 ;  /* 0x0000000402f87825 */ /* 0x040fe200078e02f8 */
[----:B--2---:R-:W1:Y:S03]  /*b2d0*/  LDC R152, c[0x0][0x3a0] ;  /* 0x0000e800ff987b82 */ /* 0x004e660000000800 */
[C---:B------:R-:W-:Y:S01]  /*b2e0*/  IMAD.WIDE R250, R2.reuse, 0x4, R250 ;  /* 0x0000000402fa7825 */ /* 0x040fe200078e02fa */
[----:B------:R2:W-:Y:S04]  /*b2f0*/  STL.64 [R1+0x6f8], R248 ;  /* 0x0006f8f801007387 */ /* 0x0005e80000100a00 */
[----:B------:R2:W-:Y:S04]  /*b300*/  STL.64 [R1+0xb00], R250 ;  /* 0x000b00fa01007387 */ /* 0x0005e80000100a00 */
[----:B------:R-:W-:Y:S01]  /*b310*/  LDGSTS.E [R82+0x28800], desc[UR16][R248.64], !P5 ;  /* 0x28800000f8527fae */ /* 0x000fe2000e9a1010 */
[----:B------:R-:W-:-:S03]  /*b320*/  IMAD.WIDE R158, R2, 0x4, R154 ;  /* 0x00000004029e7825 */ /* 0x000fc600078e029a */
[----:B------:R-:W-:Y:S01]  /*b330*/  LDGSTS.E [R82+0x28a00], desc[UR16][R250.64], !P5 ;  /* 0x28a00000fa527fae */ /* 0x000fe2000e9a1010 */
[----:B------:R-:W-:-:S04]  /*b340*/  IMAD.WIDE R156, R2, 0x4, R142 ;  /* 0x00000004029c7825 */ /* 0x000fc800078e028e */
[----:B------:R-:W-:Y:S01]  /*b350*/  VIADD R136, R137, 0xffffff5b ;  /* 0xffffff5b89887836 */ /* 0x000fe20000000000 */
[----:B------:R-:W3:Y:S01]  /*b360*/  LDL.LU.64 R142, [R1+0x340] ;  /* 0x00034000018e7983 */ /* 0x000ee20000300a00 */
[----:B------:R-:W-:Y:S01]  /*b370*/  ISETP.GE.U32.AND P4, PT, R0, 0x7ffffedb, PT ;  /* 0x7ffffedb0000780c */ /* 0x000fe20003f86070 */
[----:B------:R-:W1:Y:S02]  /*b380*/  LDC R137, c[0x0][0x3a0] ;  /* 0x0000e800ff897b82 */ /* 0x000e640000000800 */
[----:B------:R-:W3:Y:S04]  /*b390*/  LDL.LU.64 R154, [R1+0x338] ;  /* 0x00033800019a7983 */ /* 0x000ee80000300a00 */
[----:B------:R3:W-:Y:S04]  /*b3a0*/  STL.64 [R1+0x6f0], R158 ;  /* 0x0006f09e01007387 */ /* 0x0007e80000100a00 */
[----:B------:R1:W-:Y:S04]  /*b3b0*/  STL.64 [R1+0xaf8], R156 ;  /* 0x000af89c01007387 */ /* 0x0003e80000100a00 */
[----:B--2---:R-:W2:Y:S04]  /*b3c0*/  LDL.LU.64 R248, [R1+0x330] ;  /* 0x0003300001f87983 */ /* 0x004ea80000300a00 */
[----:B------:R-:W2:Y:S01]  /*b3d0*/  LDL.LU.64 R250, [R1+0x328] ;  /* 0x0003280001fa7983 */ /* 0x000ea20000300a00 */
[----:B------:R-:W-:Y:S01]  /*b3e0*/  ISETP.GE.U32.AND P2, PT, R136, 0x7ffffedc, PT ;  /* 0x7ffffedc8800780c */ /* 0x000fe20003f46070 */
[----:B------:R-:W-:-:S02]  /*b3f0*/  VIADD R0, R141, 0xffffff58 ;  /* 0xffffff588d007836 */ /* 0x000fc40000000000 */
[----:B------:R3:W-:Y:S01]  /*b400*/  LDGSTS.E [R82+0x28c00], desc[UR16][R158.64], !P1 ;  /* 0x28c000009e527fae */ /* 0x0007e2000c9a1010 */
[----:B------:R-:W-:Y:S01]  /*b410*/  IADD3 R136, PT, PT, R138, -0xa7, RZ ;  /* 0xffffff598a887810 */ /* 0x000fe20007ffe0ff */
[----:B------:R-:W1:Y:S02]  /*b420*/  LDC R141, c[0x0][0x3a0] ;  /* 0x0000e800ff8d7b82 */ /* 0x000e640000000800 */
[----:B------:R1:W-:Y:S01]  /*b430*/  LDGSTS.E [R82+0x28e00], desc[UR16][R156.64], !P1 ;  /* 0x28e000009c527fae */ /* 0x0003e2000c9a1010 */
[----:B------:R-:W-:Y:S02]  /*b440*/  ISETP.GE.U32.AND P5, PT, R136, 0x7ffffeda, PT ;  /* 0x7ffffeda8800780c */ /* 0x000fe40003fa6070 */
[----:B------:R-:W-:Y:S01]  /*b450*/  ISETP.GE.U32.AND P1, PT, R0, 0x7ffffed9, PT ;  /* 0x7ffffed90000780c */ /* 0x000fe20003f26070 */
[----:B------:R-:W-:Y:S02]  /*b460*/  VIADD R0, R140, 0xffffff56 ;  /* 0xffffff568c007836 */ /* 0x000fe40000000000 */
[----:B------:R-:W1:Y:S01]  /*b470*/  LDC R138, c[0x0][0x3a0] ;  /* 0x0000e800ff8a7b82 */ /* 0x000e620000000800 */
[----:B----4-:R-:W-:-:S07]  /*b480*/  IMAD.WIDE R148, R2, 0x4, R148 ;  /* 0x0000000402947825 */ /* 0x010fce00078e0294 */
[----:B------:R-:W4:Y:S01]  /*b490*/  LDC R140, c[0x0][0x3a0] ;  /* 0x0000e800ff8c7b82 */ /* 0x000f220000000800 */
        /* <DEDUP_REMOVED lines=8> */
[----:B------:R-:W4:Y:S04]  /*b520*/  LDL.LU.64 R144, [R1+0x318] ;  /* 0x0003180001907983 */ /* 0x000f280000300a00 */
[----:B------:R1:W-:Y:S04]  /*b530*/  STL.64 [R1+0x6d8], R158 ;  /* 0x0006d89e01007387 */ /* 0x0003e80000100a00 */
[----:B------:R2:W-:Y:S04]  /*b540*/  STL.64 [R1+0xae8], R156 ;  /* 0x000ae89c01007387 */ /* 0x0005e80000100a00 */
[----:B------:R-:W4:Y:S04]  /*b550*/  LDL.LU.64 R148, [R1+0x310] ;  /* 0x0003100001947983 */ /* 0x000f280000300a00 */
[----:B------:R-:W4:Y:S04]  /*b560*/  LDL.LU.64 R146, [R1+0x308] ;  /* 0x0003080001927983 */ /* 0x000f280000300a00 */
        /* <DEDUP_REMOVED lines=8> */
[----:B------:R-:W4:Y:S01]  /*b5f0*/  LDL.LU.64 R154, [R1+0x300] ;  /* 0x00030000019a7983 */ /* 0x000f220000300a00 */
[----:B--2---:R-:W-:-:S03]  /*b600*/  IMAD.WIDE R156, R2, 0x4, R248 ;  /* 0x00000004029c7825 */ /* 0x004fc600078e02f8 */
[----:B------:R-:W-:Y:S01]  /*b610*/  LDGSTS.E [R82+0x29800], desc[UR16][R142.64], !P5 ;  /* 0x298000008e527fae */ /* 0x000fe2000e9a1010 */
[----:B------:R-:W-:-:S03]  /*b620*/  IMAD.WIDE R152, R2, 0x4, R250 ;  /* 0x0000000402987825 */ /* 0x000fc600078e02fa */
[----:B------:R-:W2:Y:S04]  /*b630*/  LDL.LU.64 R248, [R1+0x2f8] ;  /* 0x0002f80001f87983 */ /* 0x000ea80000300a00 */
[----:B------:R-:W-:Y:S04]  /*b640*/  STL.64 [R1+0x6c0], R156 ;  /* 0x0006c09c01007387 */ /* 0x000fe80000100a00 */
[----:B------:R3:W-:Y:S04]  /*b650*/  STL.64 [R1+0xad8], R152 ;  /* 0x000ad89801007387 */ /* 0x0007e80000100a00 */
[----:B-1----:R-:W2:Y:S04]  /*b660*/  LDL.LU.64 R142, [R1+0x2f0] ;  /* 0x0002f000018e7983 */ /* 0x002ea80000300a00 */
[----:B------:R-:W2:Y:S01]  /*b670*/  LDL.LU.64 R250, [R1+0x2e8] ;  /* 0x0002e80001fa7983 */ /* 0x000ea20000300a00 */
        /* <DEDUP_REMOVED lines=11> */
[C---:B----4-:R-:W-:Y:S01]  /*b730*/  IMAD.WIDE R144, R2.reuse, 0x4, R144 ;  /* 0x0000000402907825 */ /* 0x050fe200078e0290 */
[----:B------:R3:W-:Y:S04]  /*b740*/  STL.64 [R1+0x6b8], R150 ;  /* 0x0006b89601007387 */ /* 0x0007e80000100a00 */
[----:B------:R4:W-:Y:S04]  /*b750*/  STL.64 [R1+0xad0], R144 ;  /* 0x000ad09001007387 */ /* 0x0009e80000100a00 */
[----:B------:R-:W-:Y:S01]  /*b760*/  LDGSTS.E [R82+0x2a000], desc[UR16][R150.64], !P2 ;  /* 0x2a00000096527fae */ /* 0x000fe2000d1a1010 */
[----:B------:R-:W-:-:S03]  /*b770*/  IMAD.WIDE R158, R2, 0x4, R148 ;  /* 0x00000004029e7825 */ /* 0x000fc600078e0294 */
[----:B------:R-:W-:Y:S01]  /*b780*/  LDGSTS.E [R82+0x2a200], desc[UR16][R144.64], !P2 ;  /* 0x2a20000090527fae */ /* 0x000fe2000d1a1010 */
[----:B------:R-:W-:-:S03]  /*b790*/  IMAD.WIDE R156, R2, 0x4, R146 ;  /* 0x00000004029c7825 */ /* 0x000fc600078e0292 */
[----:B------:R-:W2:Y:S04]  /*b7a0*/  LDL.LU.64 R148, [R1+0x2e0] ;  /* 0x0002e00001947983 */ /* 0x000ea80000300a00 */
[----:B------:R-:W2:Y:S04]  /*b7b0*/  LDL.LU.64 R146, [R1+0x2d8] ;  /* 0x0002d80001927983 */ /* 0x000ea80000300a00 */
[----:B------:R1:W-:Y:S04]  /*b7c0*/  STL.64 [R1+0x6b0], R158 ;  /* 0x0006b09e01007387 */ /* 0x0003e80000100a00 */
[----:B------:R1:W-:Y:S04]  /*b7d0*/  STL.64 [R1+0xac8], R156 ;  /* 0x000ac89c01007387 */ /* 0x0003e80000100a00 */
[----:B---3--:R-:W3:Y:S04]  /*b7e0*/  LDL.LU.64 R150, [R1+0x2d0] ;  /* 0x0002d00001967983 */ /* 0x008ee80000300a00 */
[----:B----4-:R-:W4:Y:S04]  /*b7f0*/  LDL.LU.64 R144, [R1+0x2c8] ;  /* 0x0002c80001907983 */ /* 0x010f280000300a00 */
[----:B------:R1:W-:Y:S04]  /*b800*/  LDGSTS.E [R82+0x2a400], desc[UR16][R158.64], !P4 ;  /* 0x2a4000009e527fae */ /* 0x0003e8000e1a1010 */
[----:B------:R1:W-:Y:S01]  /*b810*/  LDGSTS.E [R82+0x2a600], desc[UR16][R156.64], !P4 ;  /* 0x2a6000009c527fae */ /* 0x0003e2000e1a1010 */
[----:B------:R-:W-:-:S04]  /*b820*/  IMAD.WIDE R154, R2, 0x4, R154 ;  /* 0x00000004029a7825 */ /* 0x000fc800078e029a */
[C---:B--2---:R-:W-:Y:S01]  /*b830*/  IMAD.WIDE R248, R2.reuse, 0x4, R248 ;  /* 0x0000000402f87825 */ /* 0x044fe200078e02f8 */
[----:B------:R2:W-:Y:S04]  /*b840*/  STL.64 [R1+0x6a0], R154 ;  /* 0x0006a09a01007387 */ /* 0x0005e80000100a00 */
[----:B------:R2:W-:Y:S04]  /*b850*/  STL.64 [R1+0xac0], R248 ;  /* 0x000ac0f801007387 */ /* 0x0005e80000100a00 */
[----:B------:R-:W-:Y:S01]  /*b860*/  LDGSTS.E [R82+0x2a800], desc[UR16][R154.64], !P5 ;  /* 0x2a8000009a527fae */ /* 0x000fe2000e9a1010 */
[----:B-1----:R-:W-:-:S03]  /*b870*/  IMAD.WIDE R158, R2, 0x4, R142 ;  /* 0x00000004029e7825 */ /* 0x002fc600078e028e */
[----:B------:R-:W-:Y:S01]  /*b880*/  LDGSTS.E [R82+0x2aa00], desc[UR16][R248.64], !P5 ;  /* 0x2aa00000f8527fae */ /* 0x000fe2000e9a1010 */
[----:B------:R-:W-:-:S03]  /*b890*/  IMAD.WIDE R156, R2, 0x4, R250 ;  /* 0x00000004029c7825 */ /* 0x000fc600078e02fa */
[----:B------:R-:W4:Y:S04]  /*b8a0*/  LDL.LU.64 R142, [R1+0x2c0] ;  /* 0x0002c000018e7983 */ /* 0x000f280000300a00 */
[----:B------:R-:W4:Y:S04]  /*b8b0*/  LDL.LU.64 R250, [R1+0x2b8] ;  /* 0x0002b80001fa7983 */ /* 0x000f280000300a00 */
[----:B------:R-:W-:Y:S04]  /*b8c0*/  STL.64 [R1+0x698], R158 ;  /* 0x0006989e01007387 */ /* 0x000fe80000100a00 */
[----:B------:R3:W-:Y:S04]  /*b8d0*/  STL.64 [R1+0xab8], R156 ;  /* 0x000ab89c01007387 */ /* 0x0007e80000100a00 */
[----:B--2---:R-:W2:Y:S04]  /*b8e0*/  LDL.LU.64 R154, [R1+0x2b0] ;  /* 0x0002b000019a7983 */ /* 0x004ea80000300a00 */
        /* <DEDUP_REMOVED lines=22> */
[----:B---3--:R-:W-:-:S03]  /*ba50*/  IMAD.WIDE R156, R2, 0x4, R150 ;  /* 0x00000004029c7825 */ /* 0x008fc600078e0296 */
[----:B------:R-:W-:Y:S01]  /*ba60*/  LDGSTS.E [R82+0x2b200], desc[UR16][R146.64], !P2 ;  /* 0x2b20000092527fae */ /* 0x000fe2000d1a1010 */
[----:B----4-:R-:W-:-:S03]  /*ba70*/  IMAD.WIDE R152, R2, 0x4, R144 ;  /* 0x0000000402987825 */ /* 0x010fc600078e0290 */
[----:B------:R-:W3:Y:S04]  /*ba80*/  LDL.LU.64 R150, [R1+0x2a0] ;  /* 0x0002a00001967983 */ /* 0x000ee80000300a00 */
[----:B------:R-:W4:Y:S04]  /*ba90*/  LDL.LU.64 R144, [R1+0x298] ;  /* 0x0002980001907983 */ /* 0x000f280000300a00 */
[----:B------:R-:W-:Y:S04]  /*baa0*/  STL.64 [R1+0x680], R156 ;  /* 0x0006809c01007387 */ /* 0x000fe80000100a00 */
[----:B------:R1:W-:Y:S04]  /*bab0*/  STL.64 [R1+0xaa8], R152 ;  /* 0x000aa89801007387 */ /* 0x0003e80000100a00 */
[----:B-1----:R-:W4:Y:S04]  /*bac0*/  LDL.LU.64 R148, [R1+0x290] ;  /* 0x0002900001947983 */ /* 0x002f280000300a00 */
[----:B------:R-:W4:Y:S04]  /*bad0*/  LDL.LU.64 R146, [R1+0x288] ;  /* 0x0002880001927983 */ /* 0x000f280000300a00 */
[----:B------:R-:W-:Y:S04]  /*bae0*/  LDGSTS.E [R82+0x2b400], desc[UR16][R156.64], !P4 ;  /* 0x2b4000009c527fae */ /* 0x000fe8000e1a1010 */
[----:B------:R1:W-:Y:S01]  /*baf0*/  LDGSTS.E [R82+0x2b600], desc[UR16][R152.64], !P4 ;  /* 0x2b60000098527fae */ /* 0x0003e2000e1a1010 */
[C---:B------:R-:W-:Y:S01]  /*bb00*/  IMAD.WIDE R142, R2.reuse, 0x4, R142 ;  /* 0x00000004028e7825 */ /* 0x040fe200078e028e */
[----:B-1----:R-:W1:Y:S03]  /*bb10*/  LDC R152, c[0x0][0x3a0] ;  /* 0x0000e800ff987b82 */ /* 0x002e660000000800 */
[C---:B------:R-:W-:Y:S01]  /*bb20*/  IMAD.WIDE R250, R2.reuse, 0x4, R250 ;  /* 0x0000000402fa7825 */ /* 0x040fe200078e02fa */
[----:B------:R2:W-:Y:S04]  /*bb30*/  STL.64 [R1+0x670], R142 ;  /* 0x0006708e01007387 */ /* 0x0005e80000100a00 */
[----:B------:R2:W-:Y:S04]  /*bb40*/  STL.64 [R1+0xaa0], R250 ;  /* 0x000aa0fa01007387 */ /* 0x0005e80000100a00 */
[----:B------:R-:W-:Y:S01]  /*bb50*/  LDGSTS.E [R82+0x2b800], desc[UR16][R142.64], !P5 ;  /* 0x2b8000008e527fae */ /* 0x000fe2000e9a1010 */
[----:B--2---:R-:W-:-:S03]  /*bb60*/  IMAD.WIDE R158, R2, 0x4, R154 ;  /* 0x00000004029e7825 */ /* 0x004fc600078e029a */
[----:B------:R-:W-:Y:S01]  /*bb70*/  LDGSTS.E [R82+0x2ba00], desc[UR16][R250.64], !P5 ;  /* 0x2ba00000fa527fae */ /* 0x000fe2000e9a1010 */
[----:B------:R-:W-:-:S04]  /*bb80*/  IMAD.WIDE R156, R2, 0x4, R248 ;  /* 0x00000004029c7825 */ /* 0x000fc800078e02f8 */
[----:B------:R-:W-:Y:S01]  /*bb90*/  VIADD R136, R137, 0xffffff4f ;  /* 0xffffff4f89887836 */ /* 0x000fe20000000000 */
[----:B------:R-:W2:Y:S01]  /*bba0*/  LDL.LU.64 R248, [R1+0x280] ;  /* 0x0002800001f87983 */ /* 0x000ea20000300a00 */
[----:B------:R-:W-:Y:S01]  /*bbb0*/  ISETP.GE.U32.AND P4, PT, R0, 0x7ffffecf, PT ;  /* 0x7ffffecf0000780c */ /* 0x000fe20003f86070 */
[----:B------:R-:W1:Y:S02]  /*bbc0*/  LDC R137, c[0x0][0x3a0] ;  /* 0x0000e800ff897b82 */ /* 0x000e640000000800 */
[----:B------:R-:W2:Y:S04]  /*bbd0*/  LDL.LU.64 R154, [R1+0x278] ;  /* 0x00027800019a7983 */ /* 0x000ea80000300a00 */
[----:B------:R1:W-:Y:S04]  /*bbe0*/  STL.64 [R1+0x668], R158 ;  /* 0x0006689e01007387 */ /* 0x0003e80000100a00 */
[----:B------:R1:W-:Y:S04]  /*bbf0*/  STL.64 [R1+0xa98], R156 ;  /* 0x000a989c01007387 */ /* 0x0003e80000100a00 */
[----:B------:R-:W2:Y:S04]  /*bc00*/  LDL.LU.64 R142, [R1+0x270] ;  /* 0x00027000018e7983 */ /* 0x000ea80000300a00 */
        /* <DEDUP_REMOVED lines=11> */
[----:B---3--:R-:W-:-:S07]  /*bcc0*/  IMAD.WIDE R150, R2, 0x4, R150 ;  /* 0x0000000402967825 */ /* 0x008fce00078e0296 */
[----:B------:R-:W3:Y:S01]  /*bcd0*/  LDC R140, c[0x0][0x3a0] ;  /* 0x0000e800ff8c7b82 */ /* 0x000ee20000000800 */
[C---:B----4-:R-:W-:Y:S01]  /*bce0*/  IMAD.WIDE R144, R2.reuse, 0x4, R144 ;  /* 0x0000000402907825 */ /* 0x050fe200078e0290 */
        /* <DEDUP_REMOVED lines=8> */
[----:B------:R1:W-:Y:S04]  /*bd70*/  STL.64 [R1+0x650], R158 ;  /* 0x0006509e01007387 */ /* 0x0003e80000100a00 */
[----:B------:R1:W-:Y:S04]  /*bd80*/  STL.64 [R1+0xa88], R156 ;  /* 0x000a889c01007387 */ /* 0x0003e80000100a00 */
[----:B----4-:R-:W4:Y:S04]  /*bd90*/  LDL.LU.64 R150, [R1+0x250] ;  /* 0x0002500001967983 */ /* 0x010f280000300a00 */
[----:B------:R-:W4:Y:S04]  /*bda0*/  LDL.LU.64 R144, [R1+0x248] ;  /* 0x0002480001907983 */ /* 0x000f280000300a00 */
[----:B------:R1:W-:Y:S04]  /*bdb0*/  LDGSTS.E [R82+0x2c400], desc[UR16][R158.64], !P4 ;  /* 0x2c4000009e527fae */ /* 0x0003e8000e1a1010 */
[----:B------:R1:W-:Y:S01]  /*bdc0*/  LDGSTS.E [R82+0x2c600], desc[UR16][R156.64], !P4 ;  /* 0x2c6000009c527fae */ /* 0x0003e2000e1a1010 */
[----:B------:R-:W-:Y:S01]  /*bdd0*/  ISETP.GE.U32.AND P4, PT, R0, 0x7ffffecb, PT ;  /* 0x7ffffecb0000780c */ /* 0x000fe20003f86070 */
[----:B------:R-:W-:-:S02]  /*bde0*/  VIADD R0, R152, 0xffffff48 ;  /* 0xffffff4898007836 */ /* 0x000fc40000000000 */
[----:B--2---:R-:W-:-:S04]  /*bdf0*/  IMAD.WIDE R248, R2, 0x4, R248 ;  /* 0x0000000402f87825 */ /* 0x004fc800078e02f8 */
[C---:B-1----:R-:W-:Y:S01]  /*be00*/  IMAD.WIDE R158, R2.reuse, 0x4, R154 ;  /* 0x00000004029e7825 */ /* 0x042fe200078e029a */
[----:B------:R1:W-:Y:S04]  /*be10*/  STL.64 [R1+0x648], R248 ;  /* 0x000648f801007387 */ /* 0x0003e80000100a00 */
[----:B------:R-:W-:Y:S04]  /*be20*/  STL.64 [R1+0xa80], R158 ;  /* 0x000a809e01007387 */ /* 0x000fe80000100a00 */
[----:B------:R-:W2:Y:S01]  /*be30*/  LDL.LU.64 R154, [R1+0x240] ;  /* 0x00024000019a7983 */ /* 0x000ea20000300a00 */
[----:B------:R-:W-:-:S03]  /*be40*/  IMAD.WIDE R156, R2, 0x4, R142 ;  /* 0x00000004029c7825 */ /* 0x000fc600078e028e */
        /* <DEDUP_REMOVED lines=27> */
[----:B------:R1:W-:Y:S04]  /*c000*/  STL.64 [R1+0x630], R158 ;  /* 0x0006309e01007387 */ /* 0x0003e80000100a00 */
[----:B------:R1:W-:Y:S04]  /*c010*/  STL.64 [R1+0xa68], R156 ;  /* 0x000a689c01007387 */ /* 0x0003e80000100a00 */
[----:B---3--:R-:W3:Y:S04]  /*c020*/  LDL.LU.64 R148, [R1+0x210] ;  /* 0x0002100001947983 */ /* 0x008ee80000300a00 */
[----:B------:R-:W3:Y:S04]  /*c030*/  LDL.LU.64 R146, [R1+0x208] ;  /* 0x0002080001927983 */ /* 0x000ee80000300a00 */
[----:B------:R1:W-:Y:S04]  /*c040*/  LDGSTS.E [R82+0x2d400], desc[UR16][R158.64], !P4 ;  /* 0x2d4000009e527fae */ /* 0x0003e8000e1a1010 */
[----:B------:R1:W-:Y:S01]  /*c050*/  LDGSTS.E [R82+0x2d600], desc[UR16][R156.64], !P4 ;  /* 0x2d6000009c527fae */ /* 0x0003e2000e1a1010 */
[----:B--2---:R-:W-:-:S04]  /*c060*/  IMAD.WIDE R154, R2, 0x4, R154 ;  /* 0x00000004029a7825 */ /* 0x004fc800078e029a */
[C---:B------:R-:W-:Y:S01]  /*c070*/  IMAD.WIDE R142, R2.reuse, 0x4, R142 ;  /* 0x00000004028e7825 */ /* 0x040fe200078e028e */
        /* <DEDUP_REMOVED lines=28> */
[----:B----4-:R-:W-:-:S04]  /*c240*/  IMAD.WIDE R150, R2, 0x4, R150 ;  /* 0x0000000402967825 */ /* 0x010fc800078e0296 */
        /* <DEDUP_REMOVED lines=9> */
[----:B------:R-:W-:Y:S04]  /*c2e0*/  STL.64 [R1+0x610], R156 ;  /* 0x0006109c01007387 */ /* 0x000fe80000100a00 */
[----:B------:R1:W-:Y:S04]  /*c2f0*/  STL.64 [R1+0xa48], R152 ;  /* 0x000a489801007387 */ /* 0x0003e80000100a00 */
[----:B----4-:R-:W4:Y:S04]  /*c300*/  LDL.LU.64 R150, [R1+0x1d0] ;  /* 0x0001d00001967983 */ /* 0x010f280000300a00 */
[----:B-1----:R-:W4:Y:S04]  /*c310*/  LDL.LU.64 R144, [R1+0x1c8] ;  /* 0x0001c80001907983 */ /* 0x002f280000300a00 */
        /* <DEDUP_REMOVED lines=32> */
[C---:B------:R-:W-:Y:S01]  /*c520*/  IMAD.WIDE R146, R2.reuse, 0x4, R146 ;  /* 0x0000000402927825 */ /* 0x040fe200078e0292 */
[----:B------:R1:W-:Y:S04]  /*c530*/  STL.64 [R1+0x3d0], R148 ;  /* 0x0003d09401007387 */ /* 0x0003e80000100a00 */
[----:B------:R1:W-:Y:S04]  /*c540*/  STL.64 [R1+0xa30], R146 ;  /* 0x000a309201007387 */ /* 0x0003e80000100a00 */
[----:B------:R-:W-:Y:S01]  /*c550*/  LDGSTS.E [R82+0x2f000], desc[UR16][R148.64], !P2 ;  /* 0x2f00000094527fae */ /* 0x000fe2000d1a1010 */
[----:B----4-:R-:W-:-:S03]  /*c560*/  IMAD.WIDE R158, R2, 0x4, R150 ;  /* 0x00000004029e7825 */ /* 0x010fc600078e0296 */
[----:B------:R-:W-:Y:S01]  /*c570*/  LDGSTS.E [R82+0x2f200], desc[UR16][R146.64], !P2 ;  /* 0x2f20000092527fae */ /* 0x000fe2000d1a1010 */
[----:B-1----:R-:W-:-:S03]  /*c580*/  IMAD.WIDE R156, R2, 0x4, R144 ;  /* 0x00000004029c7825 */ /* 0x002fc600078e0290 */
[----:B------:R-:W4:Y:S04]  /*c590*/  LDL.LU.64 R150, [R1+0x1a0] ;  /* 0x0001a00001967983 */ /* 0x000f280000300a00 */
[----:B------:R-:W3:Y:S04]  /*c5a0*/  LDL.LU.64 R144, [R1+0x198] ;  /* 0x0001980001907983 */ /* 0x000ee80000300a00 */
[----:B------:R1:W-:Y:S04]  /*c5b0*/  STL.64 [R1+0x3e0], R158 ;  /* 0x0003e09e01007387 */ /* 0x0003e80000100a00 */
[----:B------:R1:W-:Y:S04]  /*c5c0*/  STL.64 [R1+0xa28], R156 ;  /* 0x000a289c01007387 */ /* 0x0003e80000100a00 */
[----:B------:R-:W3:Y:S04]  /*c5d0*/  LDL.LU.64 R148, [R1+0x190] ;  /* 0x0001900001947983 */ /* 0x000ee80000300a00 */
[----:B------:R-:W3:Y:S04]  /*c5e0*/  LDL.LU.64 R146, [R1+0x188] ;  /* 0x0001880001927983 */ /* 0x000ee80000300a00 */
        /* <DEDUP_REMOVED lines=26> */
[----:B----4-:R-:W-:-:S05]  /*c790*/  IMAD.WIDE R150, R2, 0x4, R150 ;  /* 0x0000000402967825 */ /* 0x010fca00078e0296 */
[----:B-1----:R-:W1:Y:S01]  /*c7a0*/  LDC R152, c[0x0][0x3a0] ;  /* 0x0000e800ff987b82 */ /* 0x002e620000000800 */
[C---:B---3--:R-:W-:Y:S01]  /*c7b0*/  IMAD.WIDE R144, R2.reuse, 0x4, R144 ;  /* 0x0000000402907825 */ /* 0x048fe200078e0290 */
        /* <DEDUP_REMOVED lines=48> */
[----:B------:R-:W2:Y:S01]  /*cac0*/  LDL.LU.64 R152, [R1+0x108] ;  /* 0x0001080001987983 */ /* 0x000ea20000300a00 */
[----:B---3--:R-:W-:-:S03]  /*cad0*/  IMAD.WIDE R156, R2, 0x4, R150 ;  /* 0x00000004029c7825 */ /* 0x008fc600078e0296 */
[----:B------:R-:W-:Y:S01]  /*cae0*/  LDGSTS.E [R82+0x31000], desc[UR16][R148.64], !P2 ;  /* 0x3100000094527fae */ /* 0x000fe2000d1a1010 */
[----:B----4-:R-:W-:-:S03]  /*caf0*/  IMAD.WIDE R144, R2, 0x4, R144 ;  /* 0x0000000402907825 */ /* 0x010fc600078e0290 */
[----:B------:R-:W3:Y:S04]  /*cb00*/  LDL.LU.64 R150, [R1+0x100] ;  /* 0x0001000001967983 */ /* 0x000ee80000300a00 */
[----:B------:R-:W-:Y:S04]  /*cb10*/  STL.64 [R1+0x470], R156 ;  /* 0x0004709c01007387 */ /* 0x000fe80000100a00 */
[----:B------:R4:W-:Y:S04]  /*cb20*/  STL.64 [R1+0x9e8], R144 ;  /* 0x0009e89001007387 */ /* 0x0009e80000100a00 */
[----:B-1----:R-:W3:Y:S04]  /*cb30*/  LDL.LU.64 R148, [R1+0xf8] ;  /* 0x0000f80001947983 */ /* 0x002ee80000300a00 */
[----:B------:R-:W-:Y:S04]  /*cb40*/  LDGSTS.E [R82+0x31200], desc[UR16][R146.64], !P2 ;  /* 0x3120000092527fae */ /* 0x000fe8000d1a1010 */
[----:B------:R-:W-:Y:S04]  /*cb50*/  LDGSTS.E [R82+0x31400], desc[UR16][R156.64], !P4 ;  /* 0x314000009c527fae */ /* 0x000fe8000e1a1010 */
[----:B------:R4:W-:Y:S04]  /*cb60*/  LDGSTS.E [R82+0x31600], desc[UR16][R144.64], !P4 ;  /* 0x3160000090527fae */ /* 0x0009e8000e1a1010 */
[----:B------:R-:W3:Y:S01]  /*cb70*/  LDL.LU.64 R146, [R1+0xf0] ;  /* 0x0000f00001927983 */ /* 0x000ee20000300a00 */
[C---:B------:R-:W-:Y:S01]  /*cb80*/  IMAD.WIDE R142, R2.reuse, 0x4, R142 ;  /* 0x00000004028e7825 */ /* 0x040fe200078e028e */
[----:B----4-:R-:W1:Y:S03]  /*cb90*/  LDC R144, c[0x0][0x3a0] ;  /* 0x0000e800ff907b82 */ /* 0x010e660000000800 */
        /* <DEDUP_REMOVED lines=14> */
[----:B----4-:R-:W4:Y:S04]  /*cc80*/  LDL.LU.64 R142, [R1+0xd8] ;  /* 0x0000d800018e7983 */ /* 0x010f280000300a00 */
[----:B------:R-:W4:Y:S01]  /*cc90*/  LDL.LU.64 R250, [R1+0xd0] ;  /* 0x0000d00001fa7983 */ /* 0x000f220000300a00 */
[----:B------:R-:W-:-:S03]  /*cca0*/  ISETP.GE.U32.AND P2, PT, R136, 0x7ffffeb8, PT ;  /* 0x7ffffeb88800780c */ /* 0x000fc60003f46070 */
[----:B------:R1:W-:Y:S01]  /*ccb0*/  LDGSTS.E [R82+0x31c00], desc[UR16][R158.64], !P1 ;  /* 0x31c000009e527fae */ /* 0x0003e2000c9a1010 */
[----:B------:R-:W-:Y:S01]  /*ccc0*/  IADD3 R136, PT, PT, R138, -0xcb, RZ ;  /* 0xffffff358a887810 */ /* 0x000fe20007ffe0ff */
[----:B------:R-:W-:Y:S01]  /*ccd0*/  VIADD R0, R141, 0xffffff34 ;  /* 0xffffff348d007836 */ /* 0x000fe20000000000 */
[----:B------:R-:W1:Y:S01]  /*cce0*/  LDC R138, c[0x0][0x3a0] ;  /* 0x0000e800ff8a7b82 */ /* 0x000e620000000800 */
[----:B------:R1:W-:Y:S01]  /*ccf0*/  LDGSTS.E [R82+0x31e00], desc[UR16][R156.64], !P1 ;  /* 0x31e000009c527fae */ /* 0x0003e2000c9a1010 */
[----:B------:R-:W-:Y:S02]  /*cd00*/  ISETP.GE.U32.AND P5, PT, R136, 0x7ffffeb6, PT ;  /* 0x7ffffeb68800780c */ /* 0x000fe40003fa6070 */
[----:B------:R-:W-:Y:S01]  /*cd10*/  ISETP.GE.U32.AND P1, PT, R0, 0x7ffffeb5, PT ;  /* 0x7ffffeb50000780c */ /* 0x000fe20003f26070 */
[----:B------:R-:W-:-:S03]  /*cd20*/  VIADD R0, R140, 0xffffff32 ;  /* 0xffffff328c007836 */ /* 0x000fc60000000000 */
[----:B------:R-:W1:Y:S01]  /*cd30*/  LDC R141, c[0x0][0x3a0] ;  /* 0x0000e800ff8d7b82 */ /* 0x000e620000000800 */
[----:B------:R-:W-:-:S07]  /*cd40*/  IMAD.WIDE R152, R2, 0x4, R152 ;  /* 0x0000000402987825 */ /* 0x000fce00078e0298 */
[----:B------:R-:W2:Y:S01]  /*cd50*/  LDC R140, c[0x0][0x3a0] ;  /* 0x0000e800ff8c7b82 */ /* 0x000ea20000000800 */
[C---:B---3--:R-:W-:Y:S01]  /*cd60*/  IMAD.WIDE R150, R2.reuse, 0x4, R150 ;  /* 0x0000000402967825 */ /* 0x048fe200078e0296 */
[----:B------:R3:W-:Y:S04]  /*cd70*/  STL.64 [R1+0x4b8], R152 ;  /* 0x0004b89801007387 */ /* 0x0007e80000100a00 */
[----:B------:R3:W-:Y:S04]  /*cd80*/  STL.64 [R1+0x9d0], R150 ;  /* 0x0009d09601007387 */ /* 0x0007e80000100a00 */
[----:B------:R-:W-:Y:S01]  /*cd90*/  LDGSTS.E [R82+0x32000], desc[UR16][R152.64], !P2 ;  /* 0x3200000098527fae */ /* 0x000fe2000d1a1010 */
[----:B-1----:R-:W-:-:S03]  /*cda0*/  IMAD.WIDE R158, R2, 0x4, R148 ;  /* 0x00000004029e7825 */ /* 0x002fc600078e0294 */
[----:B------:R-:W-:Y:S04]  /*cdb0*/  LDGSTS.E [R82+0x32200], desc[UR16][R150.64], !P2 ;  /* 0x3220000096527fae */ /* 0x000fe8000d1a1010 */
[----:B------:R-:W4:Y:S04]  /*cdc0*/  LDL.LU.64 R148, [R1+0xc8] ;  /* 0x0000c80001947983 */ /* 0x000f280000300a00 */
[----:B------:R1:W-:Y:S01]  /*cdd0*/  LDGSTS.E [R82+0x32400], desc[UR16][R158.64], !P4 ;  /* 0x324000009e527fae */ /* 0x0003e2000e1a1010 */
[----:B------:R-:W-:-:S03]  /*cde0*/  IMAD.WIDE R156, R2, 0x4, R146 ;  /* 0x00000004029c7825 */ /* 0x000fc600078e0292 */
[----:B------:R-:W4:Y:S04]  /*cdf0*/  LDL.LU.64 R146, [R1+0xc0] ;  /* 0x0000c00001927983 */ /* 0x000f280000300a00 */
[----:B------:R1:W-:Y:S04]  /*ce00*/  STL.64 [R1+0x4d0], R158 ;  /* 0x0004d09e01007387 */ /* 0x0003e80000100a00 */
[----:B------:R4:W-:Y:S04]  /*ce10*/  STL.64 [R1+0x9c8], R156 ;  /* 0x0009c89c01007387 */ /* 0x0009e80000100a00 */
[----:B---3--:R-:W3:Y:S04]  /*ce20*/  LDL.LU.64 R152, [R1+0xb8] ;  /* 0x0000b80001987983 */ /* 0x008ee80000300a00 */
[----:B------:R-:W3:Y:S04]  /*ce30*/  LDL.LU.64 R150, [R1+0xb0] ;  /* 0x0000b00001967983 */ /* 0x000ee80000300a00 */
        /* <DEDUP_REMOVED lines=8> */
[----:B----4-:R-:W-:-:S03]  /*cec0*/  IMAD.WIDE R156, R2, 0x4, R142 ;  /* 0x00000004029c7825 */ /* 0x010fc600078e028e */
[----:B------:R-:W4:Y:S01]  /*ced0*/  LDL.LU.64 R144, [R1+0xa0] ;  /* 0x0000a00001907983 */ /* 0x000f220000300a00 */
[----:B------:R-:W-:-:S03]  /*cee0*/  IMAD.WIDE R142, R2, 0x4, R250 ;  /* 0x00000004028e7825 */ /* 0x000fc600078e02fa */
[----:B------:R-:W-:Y:S04]  /*cef0*/  STL.64 [R1+0x500], R156 ;  /* 0x0005009c01007387 */ /* 0x000fe80000100a00 */
[----:B------:R-:W-:Y:S04]  /*cf00*/  LDGSTS.E [R82+0x32800], desc[UR16][R248.64], !P5 ;  /* 0x32800000f8527fae */ /* 0x000fe8000e9a1010 */
[----:B------:R1:W-:Y:S01]  /*cf10*/  STL.64 [R1+0x9b8], R142 ;  /* 0x0009b88e01007387 */ /* 0x0003e20000100a00 */
[----:B------:R-:W-:Y:S02]  /*cf20*/  VIADD R136, R139, 0xffffff33 ;  /* 0xffffff338b887836 */ /* 0x000fe40000000000 */
[----:B------:R-:W2:Y:S01]  /*cf30*/  LDC R139, c[0x0][0x3a0] ;  /* 0x0000e800ff8b7b82 */ /* 0x000ea20000000800 */
[----:B------:R-:W-:Y:S04]  /*cf40*/  LDGSTS.E [R82+0x32a00], desc[UR16][R158.64], !P5 ;  /* 0x32a000009e527fae */ /* 0x000fe8000e9a1010 */
[----:B-1----:R-:W4:Y:S04]  /*cf50*/  LDL.LU.64 R248, [R1+0x98] ;  /* 0x0000980001f87983 */ /* 0x002f280000300a00 */
[----:B------:R-:W4:Y:S01]  /*cf60*/  LDL.LU.64 R250, [R1+0x90] ;  /* 0x0000900001fa7983 */ /* 0x000f220000300a00 */
[----:B------:R-:W-:-:S03]  /*cf70*/  ISETP.GE.U32.AND P2, PT, R136, 0x7ffffeb4, PT ;  /* 0x7ffffeb48800780c */ /* 0x000fc60003f46070 */
[----:B------:R-:W-:Y:S04]  /*cf80*/  LDGSTS.E [R82+0x32c00], desc[UR16][R156.64], !P1 ;  /* 0x32c000009c527fae */ /* 0x000fe8000c9a1010 */
[----:B------:R1:W-:Y:S01]  /*cf90*/  LDGSTS.E [R82+0x32e00], desc[UR16][R142.64], !P1 ;  /* 0x32e000008e527fae */ /* 0x0003e2000c9a1010 */
[----:B------:R-:W-:Y:S01]  /*cfa0*/  ISETP.GE.U32.AND P1, PT, R0, 0x7ffffeb1, PT ;  /* 0x7ffffeb10000780c */ /* 0x000fe20003f26070 */
[----:B------:R-:W-:Y:S01]  /*cfb0*/  VIADD R0, R141, 0xffffff2e ;  /* 0xffffff2e8d007836 */ /* 0x000fe20000000000 */
[----:B------:R-:W-:Y:S02]  /*cfc0*/  IADD3 R136, PT, PT, R137, -0xcf, RZ ;  /* 0xffffff3189887810 */ /* 0x000fe40007ffe0ff */
[----:B------:R-:W2:Y:S02]  /*cfd0*/  LDC R137, c[0x0][0x3a0] ;  /* 0x0000e800ff897b82 */ /* 0x000ea40000000800 */
[----:B------:R-:W-:-:S06]  /*cfe0*/  ISETP.GE.U32.AND P5, PT, R136, 0x7ffffeb2, PT ;  /* 0x7ffffeb28800780c */ /* 0x000fcc0003fa6070 */
[----:B-1----:R-:W1:Y:S01]  /*cff0*/  LDC R143, c[0x0][0x3a0] ;  /* 0x0000e800ff8f7b82 */ /* 0x002e620000000800 */
[----:B------:R-:W-:-:S07]  /*d000*/  IMAD.WIDE R148, R2, 0x4, R148 ;  /* 0x0000000402947825 */ /* 0x000fce00078e0294 */
[----:B------:R-:W1:Y:S01]  /*d010*/  LDC R142, c[0x0][0x3a0] ;  /* 0x0000e800ff8e7b82 */ /* 0x000e620000000800 */
[----:B------:R3:W-:Y:S04]  /*d020*/  STL.64 [R1+0x510], R148 ;  /* 0x0005109401007387 */ /* 0x0007e80000100a00 */
[----:B------:R-:W-:Y:S01]  /*d030*/  LDGSTS.E [R82+0x33000], desc[UR16][R148.64], !P2 ;  /* 0x3300000094527fae */ /* 0x000fe2000d1a1010 */
[----:B------:R-:W-:-:S05]  /*d040*/  IMAD.WIDE R146, R2, 0x4, R146 ;  /* 0x0000000402927825 */ /* 0x000fca00078e0292 */
[----:B------:R1:W-:Y:S04]  /*d050*/  STL.64 [R1+0x9b0], R146 ;  /* 0x0009b09201007387 */ /* 0x0003e80000100a00 */
[----:B------:R-:W-:Y:S01]  /*d060*/  LDGSTS.E [R82+0x33200], desc[UR16][R146.64], !P2 ;  /* 0x3320000092527fae */ /* 0x000fe2000d1a1010 */
[----:B---3--:R-:W-:-:S03]  /*d070*/  IMAD.WIDE R158, R2, 0x4, R152 ;  /* 0x00000004029e7825 */ /* 0x008fc600078e0298 */
[----:B------:R-:W3:Y:S01]  /*d080*/  LDL.LU.64 R152, [R1+0x88] ;  /* 0x0000880001987983 */ /* 0x000ee20000300a00 */
[----:B------:R-:W-:-:S03]  /*d090*/  IMAD.WIDE R156, R2, 0x4, R150 ;  /* 0x00000004029c7825 */ /* 0x000fc600078e0296 */
[----:B------:R-:W3:Y:S04]  /*d0a0*/  LDL.LU.64 R150, [R1+0x80] ;  /* 0x0000800001967983 */ /* 0x000ee80000300a00 */
[----:B------:R2:W-:Y:S04]  /*d0b0*/  STL.64 [R1+0x530], R158 ;  /* 0x0005309e01007387 */ /* 0x0005e80000100a00 */
[----:B------:R4:W-:Y:S04]  /*d0c0*/  STL.64 [R1+0x9a8], R156 ;  /* 0x0009a89c01007387 */ /* 0x0009e80000100a00 */
[----:B------:R-:W3:Y:S04]  /*d0d0*/  LDL.LU.64 R148, [R1+0x78] ;  /* 0x0000780001947983 */ /* 0x000ee80000300a00 */
[----:B------:R2:W-:Y:S04]  /*d0e0*/  LDGSTS.E [R82+0x33400], desc[UR16][R158.64], !P4 ;  /* 0x334000009e527fae */ /* 0x0005e8000e1a1010 */
[----:B------:R4:W-:Y:S04]  /*d0f0*/  LDGSTS.E [R82+0x33600], desc[UR16][R156.64], !P4 ;  /* 0x336000009c527fae */ /* 0x0009e8000e1a1010 */
[----:B-1----:R-:W3:Y:S01]  /*d100*/  LDL.LU.64 R146, [R1+0x70] ;  /* 0x0000700001927983 */ /* 0x002ee20000300a00 */
[----:B--2---:R-:W-:-:S04]  /*d110*/  IMAD.WIDE R158, R2, 0x4, R154 ;  /* 0x00000004029e7825 */ /* 0x004fc800078e029a */
[----:B----4-:R-:W-:Y:S01]  /*d120*/  IMAD.WIDE R156, R2, 0x4, R144 ;  /* 0x00000004029c7825 */ /* 0x010fe200078e0290 */
[----:B------:R-:W-:Y:S01]  /*d130*/  ISETP.GE.U32.AND P4, PT, R0, 0x7ffffeaf, PT ;  /* 0x7ffffeaf0000780c */ /* 0x000fe20003f86070 */
[----:B------:R-:W-:Y:S02]  /*d140*/  STL.64 [R1+0x540], R158 ;  /* 0x0005409e01007387 */ /* 0x000fe40000100a00 */
[----:B------:R-:W-:Y:S02]  /*d150*/  VIADD R0, R140, 0xffffff2c ;  /* 0xffffff2c8c007836 */ /* 0x000fe40000000000 */
[----:B------:R-:W-:Y:S04]  /*d160*/  STL.64 [R1+0x9a0], R156 ;  /* 0x0009a09c01007387 */ /* 0x000fe80000100a00 */
[----:B------:R-:W2:Y:S04]  /*d170*/  LDL.LU.64 R144, [R1+0x68] ;  /* 0x0000680001907983 */ /* 0x000ea80000300a00 */
[----:B------:R2:W-:Y:S04]  /*d180*/  LDGSTS.E [R82+0x33800], desc[UR16][R158.64], !P5 ;  /* 0x338000009e527fae */ /* 0x0005e8000e9a1010 */
[----:B------:R1:W-:Y:S01]  /*d190*/  LDGSTS.E [R82+0x33a00], desc[UR16][R156.64], !P5 ;  /* 0x33a000009c527fae */ /* 0x0003e2000e9a1010 */
[----:B------:R-:W-:-:S03]  /*d1a0*/  IMAD.WIDE R154, R2, 0x4, R248 ;  /* 0x00000004029a7825 */ /* 0x000fc600078e02f8 */
[----:B------:R-:W1:Y:S01]  /*d1b0*/  LDL.LU.64 R248, [R1+0x60] ;  /* 0x0000600001f87983 */ /* 0x000e620000300a00 */
[----:B------:R-:W-:-:S03]  /*d1c0*/  IMAD.WIDE R140, R2, 0x4, R250 ;  /* 0x00000004028c7825 */ /* 0x000fc600078e02fa */
[----:B------:R-:W-:Y:S04]  /*d1d0*/  STL.64 [R1+0x558], R154 ;  /* 0x0005589a01007387 */ /* 0x000fe80000100a00 */
[----:B------:R4:W-:Y:S04]  /*d1e0*/  STL.64 [R1+0x998], R140 ;  /* 0x0009988c01007387 */ /* 0x0009e80000100a00 */
[----:B------:R-:W2:Y:S04]  /*d1f0*/  LDL.LU.64 R250, [R1+0x58] ;  /* 0x0000580001fa7983 */ /* 0x000ea80000300a00 */
[----:B------:R-:W-:Y:S04]  /*d200*/  LDGSTS.E [R82+0x33c00], desc[UR16][R154.64], !P1 ;  /* 0x33c000009a527fae */ /* 0x000fe8000c9a1010 */
[----:B------:R1:W-:Y:S04]  /*d210*/  LDGSTS.E [R82+0x33e00], desc[UR16][R140.64], !P1 ;  /* 0x33e000008c527fae */ /* 0x0003e8000c9a1010 */
[----:B----4-:R-:W4:Y:S01]  /*d220*/  LDL.LU.64 R140, [R1+0x50] ;  /* 0x00005000018c7983 */ /* 0x010f220000300a00 */
[----:B------:R-:W-:Y:S01]  /*d230*/  VIADD R136, R138, 0xffffff2f ;  /* 0xffffff2f8a887836 */ /* 0x000fe20000000000 */
[----:B------:R-:W-:Y:S01]  /*d240*/  ISETP.GE.U32.AND P1, PT, R0, 0x7ffffead, PT ;  /* 0x7ffffead0000780c */ /* 0x000fe20003f26070 */
[----:B------:R-:W1:Y:S03]  /*d250*/  LDC R138, c[0x0][0x3a0] ;  /* 0x0000e800ff8a7b82 */ /* 0x000e660000000800 */
[----:B------:R-:W-:Y:S01]  /*d260*/  ISETP.GE.U32.AND P2, PT, R136, 0x7ffffeb0, PT ;  /* 0x7ffffeb08800780c */ /* 0x000fe20003f46070 */
[----:B------:R-:W-:Y:S01]  /*d270*/  VIADD R0, R143, 0xffffff2a ;  /* 0xffffff2a8f007836 */ /* 0x000fe20000000000 */
[----:B------:R-:W-:-:S03]  /*d280*/  IADD3 R136, PT, PT, R139, -0xd3, RZ ;  /* 0xffffff2d8b887810 */ /* 0x000fc60007ffe0ff */
[----:B------:R-:W1:Y:S01]  /*d290*/  LDC R139, c[0x0][0x3a0] ;  /* 0x0000e800ff8b7b82 */ /* 0x000e620000000800 */
[----:B------:R-:W-:Y:S01]  /*d2a0*/  ISETP.GE.U32.AND P5, PT, R136, 0x7ffffeae, PT ;  /* 0x7ffffeae8800780c */ /* 0x000fe20003fa6070 */
[----:B---3--:R-:W-:-:S04]  /*d2b0*/  IMAD.WIDE R152, R2, 0x4, R152 ;  /* 0x0000000402987825 */ /* 0x008fc800078e0298 */
[C---:B------:R-:W-:Y:S01]  /*d2c0*/  IMAD.WIDE R150, R2.reuse, 0x4, R150 ;  /* 0x0000000402967825 */ /* 0x040fe200078e0296 */
[----:B------:R3:W-:Y:S04]  /*d2d0*/  STL.64 [R1+0x570], R152 ;  /* 0x0005709801007387 */ /* 0x0007e80000100a00 */
[----:B------:R3:W-:Y:S04]  /*d2e0*/  STL.64 [R1+0x990], R150 ;  /* 0x0009909601007387 */ /* 0x0007e80000100a00 */
[----:B------:R1:W-:Y:S01]  /*d2f0*/  LDGSTS.E [R82+0x34000], desc[UR16][R152.64], !P2 ;  /* 0x3400000098527fae */ /* 0x0003e2000d1a1010 */
[----:B------:R-:W-:-:S03]  /*d300*/  IMAD.WIDE R148, R2, 0x4, R148 ;  /* 0x0000000402947825 */ /* 0x000fc600078e0294 */
[----:B------:R1:W-:Y:S04]  /*d310*/  LDGSTS.E [R82+0x34200], desc[UR16][R150.64], !P2 ;  /* 0x3420000096527fae */ /* 0x0003e8000d1a1010 */
[----:B------:R2:W-:Y:S04]  /*d320*/  STL.64 [R1+0x588], R148 ;  /* 0x0005889401007387 */ /* 0x0005e80000100a00 */
[----:B------:R-:W4:Y:S01]  /*d330*/  LDL.LU.64 R154, [R1+0x48] ;  /* 0x00004800019a7983 */ /* 0x000f220000300a00 */
[----:B------:R-:W-:-:S03]  /*d340*/  IMAD.WIDE R146, R2, 0x4, R146 ;  /* 0x0000000402927825 */ /* 0x000fc600078e0292 */
[----:B------:R1:W-:Y:S04]  /*d350*/  LDGSTS.E [R82+0x34400], desc[UR16][R148.64], !P4 ;  /* 0x3440000094527fae */ /* 0x0003e8000e1a1010 */
[----:B------:R1:W-:Y:S04]  /*d360*/  STL.64 [R1+0x988], R146 ;  /* 0x0009889201007387 */ /* 0x0003e80000100a00 */
[----:B---3--:R-:W3:Y:S04]  /*d370*/  LDL.LU.64 R152, [R1+0x40] ;  /* 0x0000400001987983 */ /* 0x008ee80000300a00 */
[----:B------:R-:W3:Y:S04]  /*d380*/  LDL.LU.64 R150, [R1+0x38] ;  /* 0x0000380001967983 */ /* 0x000ee80000300a00 */
[----:B------:R1:W-:Y:S01]  /*d390*/  LDGSTS.E [R82+0x34600], desc[UR16][R146.64], !P4 ;  /* 0x3460000092527fae */ /* 0x0003e2000e1a1010 */
[----:B--2---:R-:W-:Y:S01]  /*d3a0*/  IMAD.WIDE R158, R2, 0x4, R144 ;  /* 0x00000004029e7825 */ /* 0x004fe200078e0290 */
[----:B------:R-:W-:-:S02]  /*d3b0*/  ISETP.GE.U32.AND P4, PT, R0, 0x7ffffeab, PT ;  /* 0x7ffffeab0000780c */ /* 0x000fc40003f86070 */
[----:B------:R-:W2:Y:S01]  /*d3c0*/  LDL.LU.64 R148, [R1+0x30] ;  /* 0x0000300001947983 */ /* 0x000ea20000300a00 */
[----:B------:R-:W-:-:S03]  /*d3d0*/  VIADD R0, R142, 0xffffff28 ;  /* 0xffffff288e007836 */ /* 0x000fc60000000000 */
[----:B------:R4:W-:Y:S04]  /*d3e0*/  STL.64 [R1+0x580], R158 ;  /* 0x0005809e01007387 */ /* 0x0009e80000100a00 */
[----:B-1----:R-:W2:Y:S01]  /*d3f0*/  LDL.LU.64 R146, [R1+0x28] ;  /* 0x0000280001927983 */ /* 0x002ea20000300a00 */
[----:B------:R-:W-:-:S03]  /*d400*/  IMAD.WIDE R156, R2, 0x4, R248 ;  /* 0x00000004029c7825 */ /* 0x000fc600078e02f8 */
[----:B------:R-:W-:Y:S04]  /*d410*/  LDGSTS.E [R82+0x34800], desc[UR16][R158.64], !P5 ;  /* 0x348000009e527fae */ /* 0x000fe8000e9a1010 */
[----:B------:R1:W-:Y:S04]  /*d420*/  STL.64 [R1+0x980], R156 ;  /* 0x0009809c01007387 */ /* 0x0003e80000100a00 */
[----:B------:R-:W-:Y:S01]  /*d430*/  LDGSTS.E [R82+0x34a00], desc[UR16][R156.64], !P5 ;  /* 0x34a000009c527fae */ /* 0x000fe2000e9a1010 */
[----:B------:R-:W-:-:S03]  /*d440*/  IMAD.WIDE R142, R2, 0x4, R250 ;  /* 0x00000004028e7825 */ /* 0x000fc600078e02fa */
[----:B------:R-:W2:Y:S04]  /*d450*/  LDL.LU.64 R250, [R1+0x20] ;  /* 0x0000200001fa7983 */ /* 0x000ea80000300a00 */
[----:B------:R-:W2:Y:S04]  /*d460*/  LDL.LU.64 R248, [R1+0x18] ;  /* 0x0000180001f87983 */ /* 0x000ea80000300a00 */
[----:B------:R1:W-:Y:S04]  /*d470*/  STL.64 [R1+0x578], R142 ;  /* 0x0005788e01007387 */ /* 0x0003e80000100a00 */
[----:B------:R-:W2:Y:S04]  /*d480*/  LDL.LU.64 R144, [R1+0x10] ;  /* 0x0000100001907983 */ /* 0x000ea80000300a00 */
[----:B----4-:R-:W4:Y:S01]  /*d490*/  LDL.LU.64 R158, [R1+0xe78] ;  /* 0x000e7800019e7983 */ /* 0x010f220000300a00 */
[----:B------:R-:W-:-:S03]  /*d4a0*/  IMAD.WIDE R140, R2, 0x4, R140 ;  /* 0x00000004028c7825 */ /* 0x000fc600078e028c */
[----:B-1----:R-:W4:Y:S04]  /*d4b0*/  LDL.LU.64 R156, [R1+0xe70] ;  /* 0x000e7000019c7983 */ /* 0x002f280000300a00 */
[----:B------:R1:W-:Y:S04]  /*d4c0*/  STL.64 [R1+0x978], R140 ;  /* 0x0009788c01007387 */ /* 0x0003e80000100a00 */
[----:B------:R1:W-:Y:S04]  /*d4d0*/  LDGSTS.E [R82+0x34c00], desc[UR16][R142.64], !P1 ;  /* 0x34c000008e527fae */ /* 0x0003e8000c9a1010 */
[----:B------:R1:W-:Y:S04]  /*d4e0*/  LDGSTS.E [R82+0x34e00], desc[UR16][R140.64], !P1 ;  /* 0x34e000008c527fae */ /* 0x0003e8000c9a1010 */
[----:B------:R-:W4:Y:S04]  /*d4f0*/  LDL.LU.64 R142, [R1+0x8] ;  /* 0x00000800018e7983 */ /* 0x000f280000300a00 */
[----:B-1----:R-:W4:Y:S01]  /*d500*/  LDL.LU.64 R140, [R1] ;  /* 0x00000000018c7983 */ /* 0x002f220000300a00 */
[----:B------:R-:W-:Y:S01]  /*d510*/  VIADD R136, R137, 0xffffff2b ;  /* 0xffffff2b89887836 */ /* 0x000fe20000000000 */
[----:B------:R-:W-:Y:S01]  /*d520*/  ISETP.GE.U32.AND P1, PT, R0, 0x7ffffea9, PT ;  /* 0x7ffffea90000780c */ /* 0x000fe20003f26070 */
[----:B------:R-:W1:Y:S03]  /*d530*/  LDC R137, c[0x0][0x3a0] ;  /* 0x0000e800ff897b82 */ /* 0x000e660000000800 */
[----:B------:R-:W-:-:S02]  /*d540*/  ISETP.GE.U32.AND P2, PT, R136, 0x7ffffeac, PT ;  /* 0x7ffffeac8800780c */ /* 0x000fc40003f46070 */
[----:B------:R-:W-:-:S03]  /*d550*/  IADD3 R136, PT, PT, R138, -0xd7, RZ ;  /* 0xffffff298a887810 */ /* 0x000fc60007ffe0ff */
[----:B------:R-:W1:Y:S01]  /*d560*/  LDC R0, c[0x0][0x3a0] ;  /* 0x0000e800ff007b82 */ /* 0x000e620000000800 */
[----:B------:R-:W-:Y:S01]  /*d570*/  ISETP.GE.U32.AND P5, PT, R136, 0x7ffffeaa, PT ;  /* 0x7ffffeaa8800780c */ /* 0x000fe20003fa6070 */
[----:B------:R-:W-:-:S06]  /*d580*/  VIADD R136, R139, 0xffffff27 ;  /* 0xffffff278b887836 */ /* 0x000fcc0000000000 */
[----:B------:R-:W1:Y:S08]  /*d590*/  LDC R138, c[0x0][0x3a0] ;  /* 0x0000e800ff8a7b82 */ /* 0x000e700000000800 */
[----:B------:R-:W1:Y:S01]  /*d5a0*/  LDC R139, c[0x0][0x3a0] ;  /* 0x0000e800ff8b7b82 */ /* 0x000e620000000800 */
[----:B------:R-:W-:-:S05]  /*d5b0*/  IMAD.WIDE R154, R2, 0x4, R154 ;  /* 0x00000004029a7825 */ /* 0x000fca00078e029a */
[----:B------:R1:W-:Y:S04]  /*d5c0*/  STL.64 [R1+0x568], R154 ;  /* 0x0005689a01007387 */ /* 0x0003e80000100a00 */
[----:B------:R-:W-:Y:S01]  /*d5d0*/  LDGSTS.E [R82+0x35000], desc[UR16][R154.64], !P2 ;  /* 0x350000009a527fae */ /* 0x000fe2000d1a1010 */
[----:B---3--:R-:W-:-:S04]  /*d5e0*/  IMAD.WIDE R152, R2, 0x4, R152 ;  /* 0x0000000402987825 */ /* 0x008fc800078e0298 */
[C---:B------:R-:W-:Y:S01]  /*d5f0*/  IMAD.WIDE R150, R2.reuse, 0x4, R150 ;  /* 0x0000000402967825 */ /* 0x040fe200078e0296 */
[----:B------:R3:W-:Y:S04]  /*d600*/  STL.64 [R1+0x970], R152 ;  /* 0x0009709801007387 */ /* 0x0007e80000100a00 */
[----:B-1----:R-:W4:Y:S01]  /*d610*/  LDL.LU.64 R154, [R1+0xe68] ;  /* 0x000e6800019a7983 */ /* 0x002f220000300a00 */
[----:B--2---:R-:W-:-:S03]  /*d620*/  IMAD.WIDE R148, R2, 0x4, R148 ;  /* 0x0000000402947825 */ /* 0x004fc600078e0294 */
[----:B------:R-:W-:Y:S04]  /*d630*/  LDGSTS.E [R82+0x35200], desc[UR16][R152.64], !P2 ;  /* 0x3520000098527fae */ /* 0x000fe8000d1a1010 */
[----:B------:R-:W-:Y:S01]  /*d640*/  LDGSTS.E [R82+0x35400], desc[UR16][R150.64], !P4 ;  /* 0x3540000096527fae */ /* 0x000fe2000e1a1010 */
[----:B------:R-:W-:-:S03]  /*d650*/  IMAD.WIDE R146, R2, 0x4, R146 ;  /* 0x0000000402927825 */ /* 0x000fc600078e0292 */
[----:B------:R-:W-:Y:S04]  /*d660*/  LDGSTS.E [R82+0x35600], desc[UR16][R148.64], !P4 ;  /* 0x3560000094527fae */ /* 0x000fe8000e1a1010 */
[----:B---3--:R-:W2:Y:S04]  /*d670*/  LDL.LU.64 R152, [R1+0xe60] ;  /* 0x000e600001987983 */ /* 0x008ea80000300a00 */
[----:B------:R1:W-:Y:S04]  /*d680*/  STL.64 [R1+0x560], R150 ;  /* 0x0005609601007387 */ /* 0x0003e80000100a00 */
[----:B------:R3:W-:Y:S01]  /*d690*/  STL.64 [R1+0x958], R148 ;  /* 0x0009589401007387 */ /* 0x0007e20000100a00 */
[----:B------:R-:W-:Y:S01]  /*d6a0*/  IMAD.WIDE R250, R2, 0x4, R250 ;  /* 0x0000000402fa7825 */ /* 0x000fe200078e02fa */
[----:B------:R-:W-:-:S02]  /*d6b0*/  ISETP.GE.U32.AND P2, PT, R136, 0x7ffffea8, PT ;  /* 0x7ffffea88800780c */ /* 0x000fc40003f46070 */
[----:B------:R-:W-:Y:S01]  /*d6c0*/  LDGSTS.E [R82+0x35800], desc[UR16][R146.64], !P5 ;  /* 0x3580000092527fae */ /* 0x000fe2000e9a1010 */
[----:B------:R-:W-:-:S03]  /*d6d0*/  IMAD.WIDE R248, R2, 0x4, R248 ;  /* 0x0000000402f87825 */ /* 0x000fc600078e02f8 */
[----:B-1----:R-:W2:Y:S04]  /*d6e0*/  LDL.LU.64 R150, [R1+0xe58] ;  /* 0x000e580001967983 */ /* 0x002ea80000300a00 */
[----:B---3--:R-:W3:Y:S01]  /*d6f0*/  LDL.LU.64 R148, [R1+0xe50] ;  /* 0x000e500001947983 */ /* 0x008ee20000300a00 */
[----:B------:R-:W-:-:S03]  /*d700*/  IMAD.WIDE R144, R2, 0x4, R144 ;  /* 0x0000000402907825 */ /* 0x000fc600078e0290 */
[----:B------:R1:W-:Y:S04]  /*d710*/  STL.64 [R1+0x550], R146 ;  /* 0x0005509201007387 */ /* 0x0003e80000100a00 */
[----:B------:R1:W-:Y:S04]  /*d720*/  STL.64 [R1+0x950], R250 ;  /* 0x000950fa01007387 */ /* 0x0003e80000100a00 */
[----:B------:R2:W-:Y:S04]  /*d730*/  LDGSTS.E [R82+0x35a00], desc[UR16][R250.64], !P5 ;  /* 0x35a00000fa527fae */ /* 0x0005e8000e9a1010 */
[----:B-1----:R-:W2:Y:S04]  /*d740*/  LDL.LU.64 R146, [R1+0xe48] ;  /* 0x000e480001927983 */ /* 0x002ea80000300a00 */
[----:B------:R1:W-:Y:S04]  /*d750*/  LDGSTS.E [R82+0x35c00], desc[UR16][R248.64], !P1 ;  /* 0x35c00000f8527fae */ /* 0x0003e8000c9a1010 */
[----:B------:R-:W2:Y:S04]  /*d760*/  LDL.LU.64 R250, [R1+0xe40] ;  /* 0x000e400001fa7983 */ /* 0x000ea80000300a00 */
[----:B------:R1:W-:Y:S04]  /*d770*/  STL.64 [R1+0x548], R248 ;  /* 0x000548f801007387 */ /* 0x0003e80000100a00 */
[----:B------:R4:W-:Y:S02]  /*d780*/  STL.64 [R1+0x948], R144 ;  /* 0x0009489001007387 */ /* 0x0009e40000100a00 */
[----:B----4-:R-:W-:-:S02]  /*d790*/  IMAD.WIDE R142, R2, 0x4, R142 ;  /* 0x00000004028e7825 */ /* 0x010fc400078e028e */
[----:B------:R-:W-:Y:S02]  /*d7a0*/  LDGSTS.E [R82+0x35e00], desc[UR16][R144.64], !P1 ;  /* 0x35e0000090527fae */ /* 0x000fe4000c9a1010 */
[----:B------:R-:W-:Y:S02]  /*d7b0*/  IMAD.WIDE R140, R2, 0x4, R140 ;  /* 0x00000004028c7825 */ /* 0x000fe400078e028c */
[----:B-1----:R-:W4:Y:S04]  /*d7c0*/  LDL.LU.64 R248, [R1+0xe38] ;  /* 0x000e380001f87983 */ /* 0x002f280000300a00 */
[----:B------:R-:W-:Y:S04]  /*d7d0*/  LDGSTS.E [R82+0x36000], desc[UR16][R142.64], !P2 ;  /* 0x360000008e527fae */ /* 0x000fe8000d1a1010 */
[----:B------:R-:W3:Y:S04]  /*d7e0*/  LDL.LU.64 R144, [R1+0xe30] ;  /* 0x000e300001907983 */ /* 0x000ee80000300a00 */
[----:B------:R1:W-:Y:S04]  /*d7f0*/  STL.64 [R1+0x538], R142 ;  /* 0x0005388e01007387 */ /* 0x0003e80000100a00 */
[----:B------:R1:W-:Y:S04]  /*d800*/  STL.64 [R1+0x940], R140 ;  /* 0x0009408c01007387 */ /* 0x0003e80000100a00 */
[----:B------:R-:W-:Y:S04]  /*d810*/  LDGSTS.E [R82+0x36200], desc[UR16][R140.64], !P2 ;  /* 0x362000008c527fae */ /* 0x000fe8000d1a1010 */
[----:B-1----:R-:W3:Y:S04]  /*d820*/  LDL.LU.64 R142, [R1+0xe28] ;  /* 0x000e2800018e7983 */ /* 0x002ee80000300a00 */
[----:B------:R-:W3:Y:S01]  /*d830*/  LDL.LU.64 R140, [R1+0xe20] ;  /* 0x000e2000018c7983 */ /* 0x000ee20000300a00 */
[----:B------:R-:W-:-:S05]  /*d840*/  VIADD R0, R0, 0xffffff26 ;  /* 0xffffff2600007836 */ /* 0x000fca0000000000 */
[----:B------:R-:W-:Y:S02]  /*d850*/  ISETP.GE.U32.AND P4, PT, R0, 0x7ffffea7, PT ;  /* 0x7ffffea70000780c */ /* 0x000fe40003f86070 */
[----:B------:R-:W1:Y:S01]  /*d860*/  LDC R0, c[0x0][0x3a0] ;  /* 0x0000e800ff007b82 */ /* 0x000e620000000800 */
[----:B------:R-:W-:-:S04]  /*d870*/  IADD3 R136, PT, PT, R137, -0xdb, RZ ;  /* 0xffffff2589887810 */ /* 0x000fc80007ffe0ff */
[----:B------:R-:W-:-:S03]  /*d880*/  ISETP.GE.U32.AND P5, PT, R136, 0x7ffffea6, PT ;  /* 0x7ffffea68800780c */ /* 0x000fc60003fa6070 */
[----:B------:R-:W2:Y:S01]  /*d890*/  LDC R137, c[0x0][0x3a0] ;  /* 0x0000e800ff897b82 */ /* 0x000ea20000000800 */
[----:B-1----:R-:W-:-:S05]  /*d8a0*/  VIADD R0, R0, 0xffffff24 ;  /* 0xffffff2400007836 */ /* 0x002fca0000000000 */
[----:B------:R-:W-:Y:S02]  /*d8b0*/  ISETP.GE.U32.AND P1, PT, R0, 0x7ffffea5, PT ;  /* 0x7ffffea50000780c */ /* 0x000fe40003f26070 */
[----:B------:R-:W1:Y:S01]  /*d8c0*/  LDC R0, c[0x0][0x3a0] ;  /* 0x0000e800ff007b82 */ /* 0x000e620000000800 */
[----:B------:R-:W-:-:S05]  /*d8d0*/  VIADD R136, R138, 0xffffff23 ;  /* 0xffffff238a887836 */ /* 0x000fca0000000000 */
[----:B------:R-:W-:Y:S02]  /*d8e0*/  ISETP.GE.U32.AND P2, PT, R136, 0x7ffffea4, PT ;  /* 0x7ffffea48800780c */ /* 0x000fe40003f46070 */
[----:B------:R-:W2:Y:S01]  /*d8f0*/  LDC R138, c[0x0][0x3a0] ;  /* 0x0000e800ff8a7b82 */ /* 0x000ea20000000800 */
[----:B------:R-:W-:-:S07]  /*d900*/  IADD3 R136, PT, PT, R139, -0xdf, RZ ;  /* 0xffffff218b887810 */ /* 0x000fce0007ffe0ff */
[----:B------:R-:W2:Y:S01]  /*d910*/  LDC R139, c[0x0][0x3a0] ;  /* 0x0000e800ff8b7b82 */ /* 0x000ea20000000800 */
[----:B-1----:R-:W-:Y:S02]  /*d920*/  VIADD R0, R0, 0xffffff22 ;  /* 0xffffff2200007836 */ /* 0x002fe40000000000 */
[----:B--2---:R-:W-:-:S05]  /*d930*/  IMAD.WIDE R250, R2, 0x4, R250 ;  /* 0x0000000402fa7825 */ /* 0x004fca00078e02fa */
[----:B------:R-:W-:Y:S04]  /*d940*/  STL.64 [R1+0x528], R250 ;  /* 0x000528fa01007387 */ /* 0x000fe80000100a00 */
[----:B------:R-:W-:Y:S01]  /*d950*/  LDGSTS.E [R82+0x36400], desc[UR16][R250.64], !P4 ;  /* 0x36400000fa527fae */ /* 0x000fe2000e1a1010 */
[----:B----4-:R-:W-:-:S05]  /*d960*/  IMAD.WIDE R248, R2, 0x4, R248 ;  /* 0x0000000402f87825 */ /* 0x010fca00078e02f8 */
[----:B------:R1:W-:Y:S04]  /*d970*/  STL.64 [R1+0x938], R248 ;  /* 0x000938f801007387 */ /* 0x0003e80000100a00 */
[----:B------:R1:W-:Y:S02]  /*d980*/  LDGSTS.E [R82+0x36600], desc[UR16][R248.64], !P4 ;  /* 0x36600000f8527fae */ /* 0x0003e4000e1a1010 */
[----:B-1----:R-:W1:Y:S01]  /*d990*/  LDC R249, c[0x0][0x3a0] ;  /* 0x0000e800fff97b82 */ /* 0x002e620000000800 */
[----:B---3--:R-:W-:-:S04]  /*d9a0*/  IMAD.WIDE R250, R2, 0x4, R142 ;  /* 0x0000000402fa7825 */ /* 0x008fc800078e028e */
[----:B------:R-:W-:-:S03]  /*d9b0*/  IMAD.WIDE R142, R2, 0x4, R144 ;  /* 0x00000004028e7825 */ /* 0x000fc600078e0290 */
[----:B------:R-:W2:Y:S01]  /*d9c0*/  LDC R248, c[0x0][0x3a0] ;  /* 0x0000e800fff87b82 */ /* 0x000ea20000000800 */
[----:B------:R-:W-:-:S04]  /*d9d0*/  IMAD.WIDE R140, R2, 0x4, R140 ;  /* 0x00000004028c7825 */ /* 0x000fc800078e028c */
[----:B------:R-:W-:Y:S02]  /*d9e0*/  IMAD.MOV.U32 R144, RZ, RZ, R140 ;  /* 0x000000ffff907224 */ /* 0x000fe400078e008c */
[----:B------:R-:W-:Y:S01]  /*d9f0*/  IMAD.MOV.U32 R145, RZ, RZ, R141 ;  /* 0x000000ffff917224 */ /* 0x000fe200078e008d */
[----:B------:R3:W-:Y:S04]  /*da00*/  STL.64 [R1+0x520], R140 ;  /* 0x0005208c01007387 */ /* 0x0007e80000100a00 */
[----:B------:R-:W-:Y:S04]  /*da10*/  LDGSTS.E [R82+0x36800], desc[UR16][R144.64], !P5 ;  /* 0x3680000090527fae */ /* 0x000fe8000e9a1010 */
[----:B------:R4:W-:Y:S04]  /*da20*/  STL.64 [R1+0x930], R250 ;  /* 0x000930fa01007387 */ /* 0x0009e80000100a00 */
[----:B------:R4:W-:Y:S01]  /*da30*/  LDGSTS.E [R82+0x36a00], desc[UR16][R250.64], !P5 ;  /* 0x36a00000fa527fae */ /* 0x0009e2000e9a1010 */
[----:B---3--:R-:W-:Y:S01]  /*da40*/  IMAD.WIDE R140, R2, 0x4, R146 ;  /* 0x00000004028c7825 */ /* 0x008fe200078e0292 */
[----:B------:R-:W-:-:S02]  /*da50*/  ISETP.GE.U32.AND P4, PT, R0, 0x7ffffea3, PT ;  /* 0x7ffffea30000780c */ /* 0x000fc40003f86070 */
[----:B------:R3:W-:Y:S01]  /*da60*/  STL.64 [R1+0x518], R142 ;  /* 0x0005188e01007387 */ /* 0x0007e20000100a00 */
[----:B----4-:R-:W4:Y:S01]  /*da70*/  LDC R251, c[0x0][0x3a0] ;  /* 0x0000e800fffb7b82 */ /* 0x010f220000000800 */
[----:B-1----:R-:W-:Y:S02]  /*da80*/  VIADD R0, R249, 0xffffff20 ;  /* 0xffffff20f9007836 */ /* 0x002fe40000000000 */
[----:B------:R3:W-:Y:S01]  /*da90*/  LDGSTS.E [R82+0x36c00], desc[UR16][R142.64], !P1 ;  /* 0x36c000008e527fae */ /* 0x0007e2000c9a1010 */
[----:B------:R-:W-:-:S03]  /*daa0*/  ISETP.GE.U32.AND P5, PT, R136, 0x7ffffea2, PT ;  /* 0x7ffffea28800780c */ /* 0x000fc60003fa6070 */
[----:B------:R1:W-:Y:S01]  /*dab0*/  STL.64 [R1+0x928], R140 ;  /* 0x0009288c01007387 */ /* 0x0003e20000100a00 */
[----:B------:R-:W-:-:S03]  /*dac0*/  IMAD.WIDE R148, R2, 0x4, R148 ;  /* 0x0000000402947825 */ /* 0x000fc600078e0294 */
[----:B------:R1:W-:Y:S01]  /*dad0*/  LDGSTS.E [R82+0x36e00], desc[UR16][R140.64], !P1 ;  /* 0x36e000008c527fae */ /* 0x0003e2000c9a1010 */
[----:B------:R-:W-:Y:S01]  /*dae0*/  ISETP.GE.U32.AND P1, PT, R0, 0x7ffffea1, PT ;  /* 0x7ffffea10000780c */ /* 0x000fe20003f26070 */
[----:B------:R-:W-:-:S04]  /*daf0*/  IMAD.WIDE R146, R2, 0x4, R150 ;  /* 0x0000000402927825 */ /* 0x000fc800078e0296 */
[C---:B------:R-:W-:Y:S01]  /*db00*/  IMAD.WIDE R144, R2.reuse, 0x4, R152 ;  /* 0x0000000402907825 */ /* 0x040fe200078e0298 */
[----:B------:R2:W-:Y:S03]  /*db10*/  STL.64 [R1+0x508], R148 ;  /* 0x0005089401007387 */ /* 0x0005e60000100a00 */
[C---:B---3--:R-:W-:Y:S01]  /*db20*/  IMAD.WIDE R142, R2.reuse, 0x4, R154 ;  /* 0x00000004028e7825 */ /* 0x048fe200078e029a */
[----:B------:R2:W-:Y:S01]  /*db30*/  LDGSTS.E [R82+0x37000], desc[UR16][R148.64], !P2 ;  /* 0x3700000094527fae */ /* 0x0005e2000d1a1010 */
[----:B-1----:R-:W1:Y:S01]  /*db40*/  LDC R140, c[0x0][0x3a0] ;  /* 0x0000e800ff8c7b82 */ /* 0x002e620000000800 */
[----:B------:R-:W-:Y:S02]  /*db50*/  IADD3 R136, PT, PT, R137, -0xe1, RZ ;  /* 0xffffff1f89887810 */ /* 0x000fe40007ffe0ff */
[----:B------:R3:W-:Y:S04]  /*db60*/  STL.64 [R1+0x920], R146 ;  /* 0x0009209201007387 */ /* 0x0007e80000100a00 */
[----:B------:R3:W-:Y:S01]  /*db70*/  LDGSTS.E [R82+0x37200], desc[UR16][R146.64], !P2 ;  /* 0x3720000092527fae */ /* 0x0007e2000d1a1010 */
[----:B------:R-:W1:Y:S01]  /*db80*/  LDC R137, c[0x0][0x3a0] ;  /* 0x0000e800ff897b82 */ /* 0x000e620000000800 */
[----:B--2---:R-:W-:-:S02]  /*db90*/  IMAD.WIDE R148, R2, 0x4, R156 ;  /* 0x0000000402947825 */ /* 0x004fc400078e029c */
[----:B------:R2:W-:Y:S04]  /*dba0*/  STL.64 [R1+0x4f8], R144 ;  /* 0x0004f89001007387 */ /* 0x0005e80000100a00 */
[----:B------:R2:W-:Y:S01]  /*dbb0*/  LDGSTS.E [R82+0x37400], desc[UR16][R144.64], !P4 ;  /* 0x3740000090527fae */ /* 0x0005e2000e1a1010 */
[----:B------:R-:W1:Y:S01]  /*dbc0*/  LDC R141, c[0x0][0x3a0] ;  /* 0x0000e800ff8d7b82 */ /* 0x000e620000000800 */
[----:B---3--:R-:W-:Y:S02]  /*dbd0*/  IMAD.WIDE R146, R2, 0x4, R158 ;  /* 0x0000000402927825 */ /* 0x008fe400078e029e */
[----:B------:R3:W-:Y:S04]  /*dbe0*/  STL.64 [R1+0x918], R142 ;  /* 0x0009188e01007387 */ /* 0x0007e80000100a00 */
[----:B------:R3:W-:Y:S01]  /*dbf0*/  LDGSTS.E [R82+0x37600], desc[UR16][R142.64], !P4 ;  /* 0x376000008e527fae */ /* 0x0007e2000e1a1010 */
[----:B----4-:R-:W-:-:S02]  /*dc00*/  VIADD R0, R251, 0xffffff1e ;  /* 0xffffff1efb007836 */ /* 0x010fc40000000000 */
[C---:B--2---:R-:W-:Y:S01]  /*dc10*/  IMAD.WIDE R144, R2.reuse, 0x4, R160 ;  /* 0x0000000402907825 */ /* 0x044fe200078e02a0 */
[----:B------:R-:W-:Y:S04]  /*dc20*/  STL.64 [R1+0x4f0], R148 ;  /* 0x0004f09401007387 */ /* 0x000fe80000100a00 */
[----:B------:R-:W-:Y:S01]  /*dc30*/  LDGSTS.E [R82+0x37800], desc[UR16][R148.64], !P5 ;  /* 0x3780000094527fae */ /* 0x000fe2000e9a1010 */
[----:B---3--:R-:W-:-:S03]  /*dc40*/  IMAD.WIDE R142, R2, 0x4, R162 ;  /* 0x00000004028e7825 */ /* 0x008fc600078e02a2 */
[----:B------:R-:W-:Y:S01]  /*dc50*/  STL.64 [R1+0x910], R146 ;  /* 0x0009109201007387 */ /* 0x000fe20000100a00 */
[----:B------:R-:W-:-:S03]  /*dc60*/  ISETP.GE.U32.AND P2, PT, R136, 0x7ffffea0, PT ;  /* 0x7ffffea08800780c */ /* 0x000fc60003f46070 */
[----:B------:R-:W-:Y:S01]  /*dc70*/  LDGSTS.E [R82+0x37a00], desc[UR16][R146.64], !P5 ;  /* 0x37a0000092527fae */ /* 0x000fe2000e9a1010 */
[----:B------:R-:W-:-:S03]  /*dc80*/  ISETP.GE.U32.AND P4, PT, R0, 0x7ffffe9f, PT ;  /* 0x7ffffe9f0000780c */ /* 0x000fc60003f86070 */
[----:B------:R-:W-:Y:S01]  /*dc90*/  STL.64 [R1+0x4e0], R144 ;  /* 0x0004e09001007387 */ /* 0x000fe20000100a00 */
[----:B------:R-:W-:-:S03]  /*dca0*/  VIADD R136, R138, 0xffffff1d ;  /* 0xffffff1d8a887836 */ /* 0x000fc60000000000 */
[----:B------:R-:W-:Y:S01]  /*dcb0*/  LDGSTS.E [R82+0x37c00], desc[UR16][R144.64], !P1 ;  /* 0x37c0000090527fae */ /* 0x000fe2000c9a1010 */
[----:B------:R-:W-:Y:S01]  /*dcc0*/  VIADD R0, R248, 0xffffff1c ;  /* 0xffffff1cf8007836 */ /* 0x000fe20000000000 */
[----:B------:R-:W2:Y:S02]  /*dcd0*/  LDC R138, c[0x0][0x3a0] ;  /* 0x0000e800ff8a7b82 */ /* 0x000ea40000000800 */
[----:B------:R3:W-:Y:S04]  /*dce0*/  STL.64 [R1+0x908], R142 ;  /* 0x0009088e01007387 */ /* 0x0007e80000100a00 */
[----:B------:R3:W-:Y:S01]  /*dcf0*/  LDGSTS.E [R82+0x37e00], desc[UR16][R142.64], !P1 ;  /* 0x37e000008e527fae */ /* 0x0007e2000c9a1010 */
[----:B------:R-:W-:Y:S02]  /*dd00*/  ISETP.GE.U32.AND P5, PT, R136, 0x7ffffe9e, PT ;  /* 0x7ffffe9e8800780c */ /* 0x000fe40003fa6070 */
[----:B------:R-:W-:Y:S01]  /*dd10*/  ISETP.GE.U32.AND P1, PT, R0, 0x7ffffe9d, PT ;  /* 0x7ffffe9d0000780c */ /* 0x000fe20003f26070 */
[----:B-1----:R-:W-:-:S02]  /*dd20*/  VIADD R0, R140, 0xffffff1a ;  /* 0xffffff1a8c007836 */ /* 0x002fc40000000000 */
[C---:B------:R-:W-:Y:S01]  /*dd30*/  IMAD.WIDE R150, R2.reuse, 0x4, R164 ;  /* 0x0000000402967825 */ /* 0x040fe200078e02a4 */
[----:B------:R-:W1:Y:S08]  /*dd40*/  LDC R140, c[0x0][0x3a0] ;  /* 0x0000e800ff8c7b82 */ /* 0x000e700000000800 */
[----:B---3--:R-:W3:Y:S01]  /*dd50*/  LDC R143, c[0x0][0x3a0] ;  /* 0x0000e800ff8f7b82 */ /* 0x008ee20000000800 */
[----:B------:R-:W-:Y:S01]  /*dd60*/  IMAD.WIDE R148, R2, 0x4, R166 ;  /* 0x0000000402947825 */ /* 0x000fe200078e02a6 */
[----:B------:R-:W-:-:S03]  /*dd70*/  IADD3 R136, PT, PT, R139, -0xe5, RZ ;  /* 0xffffff1b8b887810 */ /* 0x000fc60007ffe0ff */
[----:B------:R-:W-:-:S03]  /*dd80*/  IMAD.WIDE R146, R2, 0x4, R168 ;  /* 0x0000000402927825 */ /* 0x000fc600078e02a8 */
[----:B------:R-:W4:Y:S01]  /*dd90*/  LDC R142, c[0x0][0x3a0] ;  /* 0x0000e800ff8e7b82 */ /* 0x000f220000000800 */
[----:B------:R-:W-:Y:S01]  /*dda0*/  IMAD.WIDE R144, R2, 0x4, R170 ;  /* 0x0000000402907825 */ /* 0x000fe200078e02aa */
[----:B------:R2:W-:Y:S04]  /*ddb0*/  STL.64 [R1+0x4d8], R150 ;  /* 0x0004d89601007387 */ /* 0x0005e80000100a00 */
[----:B------:R2:W-:Y:S02]  /*ddc0*/  LDGSTS.E [R82+0x38000], desc[UR16][R150.64], !P2 ;  /* 0x3800000096527fae */ /* 0x0005e4000d1a1010 */
[----:B------:R-:W1:Y:S02]  /*ddd0*/  LDC R139, c[0x0][0x3a0] ;  /* 0x0000e800ff8b7b82 */ /* 0x000e640000000800 */
[----:B------:R2:W-:Y:S04]  /*dde0*/  STL.64 [R1+0x900], R148 ;  /* 0x0009009401007387 */ /* 0x0005e80000100a00 */
[----:B------:R2:W-:Y:S01]  /*ddf0*/  LDGSTS.E [R82+0x38200], desc[UR16][R148.64], !P2 ;  /* 0x3820000094527fae */ /* 0x0005e2000d1a1010 */
[----:B------:R-:W-:Y:S01]  /*de00*/  ISETP.GE.U32.AND P2, PT, R136, 0x7ffffe9c, PT ;  /* 0x7ffffe9c8800780c */ /* 0x000fe20003f46070 */
[----:B--2---:R-:W-:-:S02]  /*de10*/  IMAD.WIDE R150, R2, 0x4, R172 ;  /* 0x0000000402967825 */ /* 0x004fc400078e02ac */
[----:B------:R2:W-:Y:S04]  /*de20*/  STL.64 [R1+0x4c8], R146 ;  /* 0x0004c89201007387 */ /* 0x0005e80000100a00 */
[----:B------:R2:W-:Y:S01]  /*de30*/  LDGSTS.E [R82+0x38400], desc[UR16][R146.64], !P4 ;  /* 0x3840000092527fae */ /* 0x0005e2000e1a1010 */
[----:B------:R-:W-:Y:S02]  /*de40*/  VIADD R136, R137, 0xffffff19 ;  /* 0xffffff1989887836 */ /* 0x000fe40000000000 */
[----:B------:R-:W-:Y:S01]  /*de50*/  IMAD.WIDE R148, R2, 0x4, R174 ;  /* 0x0000000402947825 */ /* 0x000fe200078e02ae */
[----:B------:R3:W-:Y:S01]  /*de60*/  STL.64 [R1+0x8f8], R144 ;  /* 0x0008f89001007387 */ /* 0x0007e20000100a00 */
[----:B------:R-:W1:Y:S03]  /*de70*/  LDC R137, c[0x0][0x3a0] ;  /* 0x0000e800ff897b82 */ /* 0x000e660000000800 */
[----:B------:R3:W-:Y:S01]  /*de80*/  LDGSTS.E [R82+0x38600], desc[UR16][R144.64], !P4 ;  /* 0x3860000090527fae */ /* 0x0007e2000e1a1010 */
[----:B------:R-:W-:Y:S01]  /*de90*/  ISETP.GE.U32.AND P4, PT, R0, 0x7ffffe9b, PT ;  /* 0x7ffffe9b0000780c */ /* 0x000fe20003f86070 */
[----:B------:R-:W-:-:S02]  /*dea0*/  VIADD R0, R141, 0xffffff18 ;  /* 0xffffff188d007836 */ /* 0x000fc40000000000 */
[C---:B--2---:R-:W-:Y:S01]  /*deb0*/  IMAD.WIDE R146, R2.reuse, 0x4, R176 ;  /* 0x0000000402927825 */ /* 0x044fe200078e02b0 */
[----:B------:R2:W-:Y:S01]  /*dec0*/  LDGSTS.E [R82+0x38800], desc[UR16][R150.64], !P5 ;  /* 0x3880000096527fae */ /* 0x0005e2000e9a1010 */
[----:B------:R-:W1:Y:S03]  /*ded0*/  LDC R141, c[0x0][0x3a0] ;  /* 0x0000e800ff8d7b82 */ /* 0x000e660000000800 */
[----:B------:R2:W-:Y:S01]  /*dee0*/  LDGSTS.E [R82+0x38a00], desc[UR16][R148.64], !P5 ;  /* 0x38a0000094527fae */ /* 0x0005e2000e9a1010 */
[----:B---3--:R-:W-:-:S03]  /*def0*/  IMAD.WIDE R144, R2, 0x4, R178 ;  /* 0x0000000402907825 */ /* 0x008fc600078e02b2 */
[----:B------:R3:W-:Y:S01]  /*df00*/  LDGSTS.E [R82+0x38c00], desc[UR16][R146.64], !P1 ;  /* 0x38c0000092527fae */ /* 0x0007e2000c9a1010 */
[----:B------:R-:W-:-:S03]  /*df10*/  ISETP.GE.U32.AND P5, PT, R136, 0x7ffffe9a, PT ;  /* 0x7ffffe9a8800780c */ /* 0x000fc60003fa6070 */
[----:B------:R2:W-:Y:S01]  /*df20*/  LDGSTS.E [R82+0x38e00], desc[UR16][R144.64], !P1 ;  /* 0x38e0000090527fae */ /* 0x0005e2000c9a1010 */
[----:B------:R-:W-:Y:S01]  /*df30*/  ISETP.GE.U32.AND P1, PT, R0, 0x7ffffe99, PT ;  /* 0x7ffffe990000780c */ /* 0x000fe20003f26070 */
[----:B------:R-:W-:Y:S02]  /*df40*/  VIADD R0, R143, 0xffffff16 ;  /* 0xffffff168f007836 */ /* 0x000fe40000000000 */
[----:B------:R2:W-:Y:S01]  /*df50*/  STL.64 [R1+0x4c0], R150 ;  /* 0x0004c09601007387 */ /* 0x0005e20000100a00 */
[----:B------:R-:W4:Y:S03]  /*df60*/  LDC R143, c[0x0][0x3a0] ;  /* 0x0000e800ff8f7b82 */ /* 0x000f260000000800 */
[----:B------:R3:W-:Y:S01]  /*df70*/  STL.64 [R1+0x8f0], R148 ;  /* 0x0008f09401007387 */ /* 0x0007e20000100a00 */
[----:B------:R-:W-:-:S03]  /*df80*/  IADD3 R136, PT, PT, R138, -0xe9, RZ ;  /* 0xffffff178a887810 */ /* 0x000fc60007ffe0ff */
[----:B------:R3:W-:Y:S01]  /*df90*/  STL.64 [R1+0x4b0], R146 ;  /* 0x0004b09201007387 */ /* 0x0007e20000100a00 */
[C---:B------:R-:W-:Y:S01]  /*dfa0*/  IMAD.WIDE R152, R2.reuse, 0x4, R212 ;  /* 0x0000000402987825 */ /* 0x040fe200078e02d4 */
[----:B------:R-:W4:Y:S03]  /*dfb0*/  LDC R138, c[0x0][0x3a0] ;  /* 0x0000e800ff8a7b82 */ /* 0x000f260000000800 */
[C---:B--2---:R-:W-:Y:S01]  /*dfc0*/  IMAD.WIDE R150, R2.reuse, 0x4, R180 ;  /* 0x0000000402967825 */ /* 0x044fe200078e02b4 */
[----:B------:R2:W-:Y:S03]  /*dfd0*/  STL.64 [R1+0x8e8], R144 ;  /* 0x0008e89001007387 */ /* 0x0005e60000100a00 */
[C---:B---3--:R-:W-:Y:S01]  /*dfe0*/  IMAD.WIDE R148, R2.reuse, 0x4, R182 ;  /* 0x0000000402947825 */ /* 0x048fe200078e02b6 */
[----:B------:R3:W-:Y:S03]  /*dff0*/  STL.64 [R1+0x4a8], R150 ;  /* 0x0004a89601007387 */ /* 0x0007e60000100a00 */
[C---:B------:R-:W-:Y:S01]  /*e000*/  IMAD.WIDE R146, R2.reuse, 0x4, R184 ;  /* 0x0000000402927825 */ /* 0x040fe200078e02b8 */
[----:B------:R3:W-:Y:S03]  /*e010*/  LDGSTS.E [R82+0x39000], desc[UR16][R150.64], !P2 ;  /* 0x3900000096527fae */ /* 0x0007e6000d1a1010 */
[----:B--2---:R-:W-:Y:S01]  /*e020*/  IMAD.WIDE R144, R2, 0x4, R186 ;  /* 0x0000000402907825 */ /* 0x004fe200078e02ba */
[----:B------:R2:W-:Y:S04]  /*e030*/  STL.64 [R1+0x8e0], R148 ;  /* 0x0008e09401007387 */ /* 0x0005e80000100a00 */
[----:B------:R2:W-:Y:S01]  /*e040*/  LDGSTS.E [R82+0x39200], desc[UR16][R148.64], !P2 ;  /* 0x3920000094527fae */ /* 0x0005e2000d1a1010 */
[----:B------:R-:W-:Y:S01]  /*e050*/  ISETP.GE.U32.AND P2, PT, R136, 0x7ffffe98, PT ;  /* 0x7ffffe988800780c */ /* 0x000fe20003f46070 */
[----:B---3--:R-:W-:-:S02]  /*e060*/  IMAD.WIDE R150, R2, 0x4, R188 ;  /* 0x0000000402967825 */ /* 0x008fc400078e02bc */
[----:B------:R3:W-:Y:S02]  /*e070*/  STL.64 [R1+0x498], R146 ;  /* 0x0004989201007387 */ /* 0x0007e40000100a00 */
[----:B-1----:R-:W-:Y:S02]  /*e080*/  VIADD R136, R140, 0xffffff15 ;  /* 0xffffff158c887836 */ /* 0x002fe40000000000 */
[----:B------:R3:W-:Y:S01]  /*e090*/  LDGSTS.E [R82+0x39400], desc[UR16][R146.64], !P4 ;  /* 0x3940000092527fae */ /* 0x0007e2000e1a1010 */
[C---:B------:R-:W-:Y:S01]  /*e0a0*/  IMAD.WIDE R154, R2.reuse, 0x4, R228 ;  /* 0x00000004029a7825 */ /* 0x040fe200078e02e4 */
[----:B------:R-:W1:Y:S02]  /*e0b0*/  LDC R140, c[0x0][0x3a0] ;  /* 0x0000e800ff8c7b82 */ /* 0x000e640000000800 */
[----:B------:R4:W-:Y:S01]  /*e0c0*/  STL.64 [R1+0x8d8], R144 ;  /* 0x0008d89001007387 */ /* 0x0009e20000100a00 */
[----:B--2---:R-:W-:-:S03]  /*e0d0*/  IMAD.WIDE R148, R2, 0x4, R190 ;  /* 0x0000000402947825 */ /* 0x004fc600078e02be */
[----:B------:R2:W-:Y:S01]  /*e0e0*/  LDGSTS.E [R82+0x39600], desc[UR16][R144.64], !P4 ;  /* 0x3960000090527fae */ /* 0x0005e2000e1a1010 */
[----:B------:R-:W-:Y:S01]  /*e0f0*/  ISETP.GE.U32.AND P4, PT, R0, 0x7ffffe97, PT ;  /* 0x7ffffe970000780c */ /* 0x000fe20003f86070 */
[----:B----4-:R-:W-:Y:S02]  /*e100*/  VIADD R0, R142, 0xffffff14 ;  /* 0xffffff148e007836 */ /* 0x010fe40000000000 */
[C---:B---3--:R-:W-:Y:S01]  /*e110*/  IMAD.WIDE R146, R2.reuse, 0x4, R192 ;  /* 0x0000000402927825 */ /* 0x048fe200078e02c0 */
[----:B------:R3:W-:Y:S01]  /*e120*/  LDGSTS.E [R82+0x39800], desc[UR16][R150.64], !P5 ;  /* 0x3980000096527fae */ /* 0x0007e2000e9a1010 */
[----:B------:R-:W4:Y:S03]  /*e130*/  LDC R142, c[0x0][0x3a0] ;  /* 0x0000e800ff8e7b82 */ /* 0x000f260000000800 */
[----:B------:R3:W-:Y:S01]  /*e140*/  LDGSTS.E [R82+0x39a00], desc[UR16][R148.64], !P5 ;  /* 0x39a0000094527fae */ /* 0x0007e2000e9a1010 */
[----:B--2---:R-:W-:Y:S01]  /*e150*/  IMAD.WIDE R144, R2, 0x4, R194 ;  /* 0x0000000402907825 */ /* 0x004fe200078e02c2 */
[----:B------:R-:W-:-:S02]  /*e160*/  ISETP.GE.U32.AND P5, PT, R136, 0x7ffffe96, PT ;  /* 0x7ffffe968800780c */ /* 0x000fc40003fa6070 */
[----:B------:R2:W-:Y:S04]  /*e170*/  LDGSTS.E [R82+0x39c00], desc[UR16][R146.64], !P1 ;  /* 0x39c0000092527fae */ /* 0x0005e8000c9a1010 */
[----:B------:R3:W-:Y:S04]  /*e180*/  STL.64 [R1+0x490], R150 ;  /* 0x0004909601007387 */ /* 0x0007e80000100a00 */
[----:B------:R1:W-:Y:S01]  /*e190*/  LDGSTS.E [R82+0x39e00], desc[UR16][R144.64], !P1 ;  /* 0x39e0000090527fae */ /* 0x0003e2000c9a1010 */
[----:B------:R-:W-:-:S03]  /*e1a0*/  ISETP.GE.U32.AND P1, PT, R0, 0x7ffffe95, PT ;  /* 0x7ffffe950000780c */ /* 0x000fc60003f26070 */
[----:B------:R2:W-:Y:S01]  /*e1b0*/  STL.64 [R1+0x8d0], R148 ;  /* 0x0008d09401007387 */ /* 0x0005e20000100a00 */
[----:B------:R-:W-:Y:S01]  /*e1c0*/  IADD3 R136, PT, PT, R137, -0xed, RZ ;  /* 0xffffff1389887810 */ /* 0x000fe20007ffe0ff */
[C---:B---3--:R-:W-:Y:S02]  /*e1d0*/  IMAD.WIDE R150, R2.reuse, 0x4, R196 ;  /* 0x0000000402967825 */ /* 0x048fe400078e02c4 */
[----:B------:R3:W-:Y:S01]  /*e1e0*/  STL.64 [R1+0x480], R146 ;  /* 0x0004809201007387 */ /* 0x0007e20000100a00 */
[----:B------:R-:W4:Y:S03]  /*e1f0*/  LDC R137, c[0x0][0x3a0] ;  /* 0x0000e800ff897b82 */ /* 0x000f260000000800 */
[----:B------:R1:W-:Y:S01]  /*e200*/  STL.64 [R1+0x8c8], R144 ;  /* 0x0008c89001007387 */ /* 0x0003e20000100a00 */
[----:B--2---:R-:W-:-:S03]  /*e210*/  IMAD.WIDE R148, R2, 0x4, R198 ;  /* 0x0000000402947825 */ /* 0x004fc600078e02c6 */
[----:B------:R2:W-:Y:S01]  /*e220*/  STL.64 [R1+0x478], R150 ;  /* 0x0004789601007387 */ /* 0x0005e20000100a00 */
[----:B---3--:R-:W-:-:S03]  /*e230*/  IMAD.WIDE R146, R2, 0x4, R200 ;  /* 0x0000000402927825 */ /* 0x008fc600078e02c8 */
[----:B------:R2:W-:Y:S01]  /*e240*/  LDGSTS.E [R82+0x3a000], desc[UR16][R150.64], !P2 ;  /* 0x3a00000096527fae */ /* 0x0005e2000d1a1010 */
[----:B-1----:R-:W-:-:S03]  /*e250*/  IMAD.WIDE R144, R2, 0x4, R202 ;  /* 0x0000000402907825 */ /* 0x002fc600078e02ca */
[----:B------:R1:W-:Y:S01]  /*e260*/  STL.64 [R1+0x8c0], R148 ;  /* 0x0008c09401007387 */ /* 0x0003e20000100a00 */
[----:B------:R-:W-:-:S03]  /*e270*/  VIADD R0, R141, 0xffffff12 ;  /* 0xffffff128d007836 */ /* 0x000fc60000000000 */
[----:B------:R1:W-:Y:S01]  /*e280*/  LDGSTS.E [R82+0x3a200], desc[UR16][R148.64], !P2 ;  /* 0x3a20000094527fae */ /* 0x0003e2000d1a1010 */
[----:B------:R-:W-:Y:S01]  /*e290*/  ISETP.GE.U32.AND P2, PT, R136, 0x7ffffe94, PT ;  /* 0x7ffffe948800780c */ /* 0x000fe20003f46070 */
[----:B------:R-:W-:Y:S01]  /*e2a0*/  VIADD R136, R139, 0xffffff11 ;  /* 0xffffff118b887836 */ /* 0x000fe20000000000 */
[----:B------:R-:W3:Y:S01]  /*e2b0*/  LDC R141, c[0x0][0x3a0] ;  /* 0x0000e800ff8d7b82 */ /* 0x000ee20000000800 */
[C---:B--2---:R-:W-:Y:S01]  /*e2c0*/  IMAD.WIDE R150, R2.reuse, 0x4, R204 ;  /* 0x0000000402967825 */ /* 0x044fe200078e02cc */
[----:B------:R2:W-:Y:S04]  /*e2d0*/  STL.64 [R1+0x468], R146 ;  /* 0x0004689201007387 */ /* 0x0005e80000100a00 */
[----:B------:R2:W-:Y:S02]  /*e2e0*/  LDGSTS.E [R82+0x3a400], desc[UR16][R146.64], !P4 ;  /* 0x3a40000092527fae */ /* 0x0005e4000e1a1010 */
[----:B------:R-:W3:Y:S01]  /*e2f0*/  LDC R139, c[0x0][0x3a0] ;  /* 0x0000e800ff8b7b82 */ /* 0x000ee20000000800 */
[----:B-1----:R-:W-:Y:S01]  /*e300*/  IMAD.WIDE R148, R2, 0x4, R206 ;  /* 0x0000000402947825 */ /* 0x002fe200078e02ce */
[----:B------:R1:W-:Y:S04]  /*e310*/  STL.64 [R1+0x8b8], R144 ;  /* 0x0008b89001007387 */ /* 0x0003e80000100a00 */
[----:B------:R1:W-:Y:S01]  /*e320*/  LDGSTS.E [R82+0x3a600], desc[UR16][R144.64], !P4 ;  /* 0x3a60000090527fae */ /* 0x0003e2000e1a1010 */
[----:B------:R-:W-:Y:S01]  /*e330*/  ISETP.GE.U32.AND P4, PT, R0, 0x7ffffe93, PT ;  /* 0x7ffffe930000780c */ /* 0x000fe20003f86070 */
[----:B------:R-:W-:-:S02]  /*e340*/  VIADD R0, R143, 0xffffff10 ;  /* 0xffffff108f007836 */ /* 0x000fc40000000000 */
[C---:B--2---:R-:W-:Y:S01]  /*e350*/  IMAD.WIDE R146, R2.reuse, 0x4, R208 ;  /* 0x0000000402927825 */ /* 0x044fe200078e02d0 */
[----:B------:R2:W-:Y:S01]  /*e360*/  LDGSTS.E [R82+0x3a800], desc[UR16][R150.64], !P5 ;  /* 0x3a80000096527fae */ /* 0x0005e2000e9a1010 */
[----:B------:R-:W3:Y:S03]  /*e370*/  LDC R143, c[0x0][0x3a0] ;  /* 0x0000e800ff8f7b82 */ /* 0x000ee60000000800 */
[----:B------:R2:W-:Y:S01]  /*e380*/  LDGSTS.E [R82+0x3aa00], desc[UR16][R148.64], !P5 ;  /* 0x3aa0000094527fae */ /* 0x0005e2000e9a1010 */
[----:B-1----:R-:W-:Y:S01]  /*e390*/  IMAD.WIDE R144, R2, 0x4, R210 ;  /* 0x0000000402907825 */ /* 0x002fe200078e02d2 */
[----:B------:R-:W-:Y:S02]  /*e3a0*/  ISETP.GE.U32.AND P5, PT, R136, 0x7ffffe92, PT ;  /* 0x7ffffe928800780c */ /* 0x000fe40003fa6070 */
[----:B------:R1:W-:Y:S04]  /*e3b0*/  LDGSTS.E [R82+0x3ac00], desc[UR16][R146.64], !P1 ;  /* 0x3ac0000092527fae */ /* 0x0003e8000c9a1010 */
[----:B------:R1:W-:Y:S01]  /*e3c0*/  LDGSTS.E [R82+0x3ae00], desc[UR16][R144.64], !P1 ;  /* 0x3ae0000090527fae */ /* 0x0003e2000c9a1010 */
[----:B------:R-:W-:-:S03]  /*e3d0*/  ISETP.GE.U32.AND P1, PT, R0, 0x7ffffe91, PT ;  /* 0x7ffffe910000780c */ /* 0x000fc60003f26070 */
[----:B------:R2:W-:Y:S04]  /*e3e0*/  STL.64 [R1+0x460], R150 ;  /* 0x0004609601007387 */ /* 0x0005e80000100a00 */
[----:B------:R1:W-:Y:S04]  /*e3f0*/  STL.64 [R1+0x8b0], R148 ;  /* 0x0008b09401007387 */ /* 0x0003e80000100a00 */
[----:B------:R4:W-:Y:S01]  /*e400*/  STL.64 [R1+0x450], R146 ;  /* 0x0004509201007387 */ /* 0x0009e20000100a00 */
[----:B--2---:R-:W-:-:S03]  /*e410*/  IMAD.WIDE R150, R2, 0x4, R214 ;  /* 0x0000000402967825 */ /* 0x004fc600078e02d6 */
[----:B------:R2:W-:Y:S01]  /*e420*/  STL.64 [R1+0x8a8], R144 ;  /* 0x0008a89001007387 */ /* 0x0005e20000100a00 */
[----:B-1----:R-:W-:-:S03]  /*e430*/  IMAD.WIDE R148, R2, 0x4, R216 ;  /* 0x0000000402947825 */ /* 0x002fc600078e02d8 */
[----:B------:R1:W-:Y:S01]  /*e440*/  STL.64 [R1+0x448], R152 ;  /* 0x0004489801007387 */ /* 0x0003e20000100a00 */
[----:B----4-:R-:W-:-:S03]  /*e450*/  IMAD.WIDE R146, R2, 0x4, R218 ;  /* 0x0000000402927825 */ /* 0x010fc600078e02da */
[----:B------:R1:W-:Y:S04]  /*e460*/  LDGSTS.E [R82+0x3b000], desc[UR16][R152.64], !P2 ;  /* 0x3b00000098527fae */ /* 0x0003e8000d1a1010 */
[----:B------:R4:W-:Y:S01]  /*e470*/  STL.64 [R1+0x8a0], R150 ;  /* 0x0008a09601007387 */ /* 0x0009e20000100a00 */
[----:B--2---:R-:W2:Y:S03]  /*e480*/  LDC R144, c[0x0][0x3a0] ;  /* 0x0000e800ff907b82 */ /* 0x004ea60000000800 */
[----:B------:R4:W-:Y:S01]  /*e490*/  LDGSTS.E [R82+0x3b200], desc[UR16][R150.64], !P2 ;  /* 0x3b20000096527fae */ /* 0x0009e2000d1a1010 */
[----:B-1----:R-:W-:-:S03]  /*e4a0*/  IMAD.WIDE R152, R2, 0x4, R220 ;  /* 0x0000000402987825 */ /* 0x002fc600078e02dc */
[----:B------:R1:W-:Y:S04]  /*e4b0*/  STL.64 [R1+0x438], R148 ;  /* 0x0004389401007387 */ /* 0x0003e80000100a00 */
[----:B------:R1:W-:Y:S01]  /*e4c0*/  LDGSTS.E [R82+0x3b400], desc[UR16][R148.64], !P4 ;  /* 0x3b40000094527fae */ /* 0x0003e2000e1a1010 */
[----:B----4-:R-:W-:-:S03]  /*e4d0*/  IMAD.WIDE R150, R2, 0x4, R222 ;  /* 0x0000000402967825 */ /* 0x010fc600078e02de */
[----:B------:R4:W-:Y:S04]  /*e4e0*/  STL.64 [R1+0x898], R146 ;  /* 0x0008989201007387 */ /* 0x0009e80000100a00 */
        /* <DEDUP_REMOVED lines=12> */
[----:B------:R-:W-:Y:S01]  /*e5b0*/  LDGSTS.E [R82+0x3be00], desc[UR16][R146.64], !P1 ;  /* 0x3be0000092527fae */ /* 0x000fe2000c9a1010 */
[----:B-1----:R-:W-:-:S03]  /*e5c0*/  IMAD.WIDE R148, R2, 0x4, R234 ;  /* 0x0000000402947825 */ /* 0x002fc600078e02ea */
[----:B----4-:R-:W4:Y:S04]  /*e5d0*/  LDL.LU.64 R146, [R1+0x598] ;  /* 0x0005980001927983 */ /* 0x010f280000300a00 */
[----:B------:R-:W-:Y:S04]  /*e5e0*/  STL.64 [R1+0x408], R154 ;  /* 0x0004089a01007387 */ /* 0x000fe80000100a00 */
[----:B------:R1:W-:Y:S04]  /*e5f0*/  STL.64 [R1+0x880], R152 ;  /* 0x0008809801007387 */ /* 0x0003e80000100a00 */
[----:B------:R1:W-:Y:S04]  /*e600*/  STL.64 [R1+0x400], R150 ;  /* 0x0004009601007387 */ /* 0x0003e80000100a00 */
[----:B------:R1:W-:Y:S04]  /*e610*/  STL.64 [R1+0x878], R148 ;  /* 0x0008789401007387 */ /* 0x0003e80000100a00 */
[----:B------:R-:W4:Y:S01]  /*e620*/  LDL.LU.64 R250, [R1+0x5a8] ;  /* 0x0005a80001fa7983 */ /* 0x000f220000300a00 */
[----:B------:R-:W-:Y:S01]  /*e630*/  IADD3 R136, PT, PT, R140, -0xf1, RZ ;  /* 0xffffff0f8c887810 */ /* 0x000fe20007ffe0ff */
[----:B------:R-:W-:Y:S01]  /*e640*/  VIADD R0, R142, 0xffffff0e ;  /* 0xffffff0e8e007836 */ /* 0x000fe20000000000 */
[----:B------:R-:W4:Y:S02]  /*e650*/  LDC R140, c[0x0][0x3a0] ;  /* 0x0000e800ff8c7b82 */ /* 0x000f240000000800 */
[----:B------:R-:W-:-:S02]  /*e660*/  ISETP.GE.U32.AND P2, PT, R136, 0x7ffffe90, PT ;  /* 0x7ffffe908800780c */ /* 0x000fc40003f46070 */
[----:B------:R-:W-:Y:S01]  /*e670*/  ISETP.GE.U32.AND P4, PT, R0, 0x7ffffe8f, PT ;  /* 0x7ffffe8f0000780c */ /* 0x000fe20003f86070 */
[----:B------:R-:W-:Y:S02]  /*e680*/  VIADD R136, R138, 0xffffff0d ;  /* 0xffffff0d8a887836 */ /* 0x000fe40000000000 */
[----:B---3--:R-:W-:Y:S01]  /*e690*/  VIADD R0, R141, 0xffffff0c ;  /* 0xffffff0c8d007836 */ /* 0x008fe20000000000 */
[----:B------:R-:W3:Y:S02]  /*e6a0*/  LDC R142, c[0x0][0x3a0] ;  /* 0x0000e800ff8e7b82 */ /* 0x000ee40000000800 */
[----:B------:R-:W-:Y:S02]  /*e6b0*/  ISETP.GE.U32.AND P5, PT, R136, 0x7ffffe8e, PT ;  /* 0x7ffffe8e8800780c */ /* 0x000fe40003fa6070 */
[----:B------:R-:W-:-:S03]  /*e6c0*/  ISETP.GE.U32.AND P1, PT, R0, 0x7ffffe8d, PT ;  /* 0x7ffffe8d0000780c */ /* 0x000fc60003f26070 */
[----:B------:R-:W-:Y:S01]  /*e6d0*/  LDGSTS.E [R82+0x3c000], desc[UR16][R154.64], !P2 ;  /* 0x3c0000009a527fae */ /* 0x000fe2000d1a1010 */
[----:B--2---:R-:W-:Y:S01]  /*e6e0*/  VIADD R0, R144, 0xffffff0a ;  /* 0xffffff0a90007836 */ /* 0x004fe20000000000 */
[----:B------:R-:W2:Y:S02]  /*e6f0*/  LDC R141, c[0x0][0x3a0] ;  /* 0x0000e800ff8d7b82 */ /* 0x000ea40000000800 */
[----:B------:R1:W-:Y:S01]  /*e700*/  LDGSTS.E [R82+0x3c200], desc[UR16][R152.64], !P2 ;  /* 0x3c20000098527fae */ /* 0x0003e2000d1a1010 */
[----:B------:R-:W-:-:S03]  /*e710*/  IMAD.WIDE R144, R2, 0x4, R242 ;  /* 0x0000000402907825 */ /* 0x000fc600078e02f2 */
[----:B------:R1:W-:Y:S02]  /*e720*/  LDGSTS.E [R82+0x3c400], desc[UR16][R150.64], !P4 ;  /* 0x3c40000096527fae */ /* 0x0003e4000e1a1010 */
[----:B------:R-:W2:Y:S02]  /*e730*/  LDC R138, c[0x0][0x3a0] ;  /* 0x0000e800ff8a7b82 */ /* 0x000ea40000000800 */
[----:B------:R1:W-:Y:S02]  /*e740*/  LDGSTS.E [R82+0x3c600], desc[UR16][R148.64], !P4 ;  /* 0x3c60000094527fae */ /* 0x0003e4000e1a1010 */
[----:B-1----:R-:W-:-:S04]  /*e750*/  IMAD.WIDE R152, R2, 0x4, R236 ;  /* 0x0000000402987825 */ /* 0x002fc800078e02ec */
[C---:B------:R-:W-:Y:S01]  /*e760*/  IMAD.WIDE R150, R2.reuse, 0x4, R238 ;  /* 0x0000000402967825 */ /* 0x040fe200078e02ee */
[----:B------:R-:W-:Y:S03]  /*e770*/  STL.64 [R1+0x3f0], R152 ;  /* 0x0003f09801007387 */ /* 0x000fe60000100a00 */
[----:B------:R-:W-:Y:S01]  /*e780*/  IMAD.WIDE R148, R2, 0x4, R240 ;  /* 0x0000000402947825 */ /* 0x000fe200078e02f0 */
[----:B------:R1:W-:Y:S01]  /*e790*/  STL.64 [R1+0x870], R150 ;  /* 0x0008709601007387 */ /* 0x0003e20000100a00 */
[----:B------:R-:W-:Y:S02]  /*e7a0*/  IADD3 R136, PT, PT, R137, -0xf5, RZ ;  /* 0xffffff0b89887810 */ /* 0x000fe40007ffe0ff */
[----:B------:R-:W-:Y:S01]  /*e7b0*/  ISETP.GE.U32.AND P4, PT, R0, 0x7ffffe8b, PT ;  /* 0x7ffffe8b0000780c */ /* 0x000fe20003f86070 */
[----:B------:R4:W-:Y:S01]  /*e7c0*/  STL.64 [R1+0x3d8], R148 ;  /* 0x0003d89401007387 */ /* 0x0009e20000100a00 */
[----:B------:R-:W-:Y:S01]  /*e7d0*/  ISETP.GE.U32.AND P2, PT, R136, 0x7ffffe8c, PT ;  /* 0x7ffffe8c8800780c */ /* 0x000fe20003f46070 */
[----:B------:R-:W2:Y:S02]  /*e7e0*/  LDC R137, c[0x0][0x3a0] ;  /* 0x0000e800ff897b82 */ /* 0x000ea40000000800 */
[----:B------:R1:W-:Y:S04]  /*e7f0*/  STL.64 [R1+0x868], R144 ;  /* 0x0008689001007387 */ /* 0x0003e80000100a00 */
[----:B------:R-:W2:Y:S04]  /*e800*/  LDL.LU.64 R162, [R1+0x5a0] ;  /* 0x0005a00001a27983 */ /* 0x000ea80000300a00 */
[----:B------:R-:W-:Y:S04]  /*e810*/  LDGSTS.E [R82+0x3c800], desc[UR16][R152.64], !P5 ;  /* 0x3c80000098527fae */ /* 0x000fe8000e9a1010 */
[----:B------:R-:W2:Y:S04]  /*e820*/  LDL.LU.64 R160, [R1+0x5b8] ;  /* 0x0005b80001a07983 */ /* 0x000ea80000300a00 */
[----:B------:R1:W-:Y:S04]  /*e830*/  LDGSTS.E [R82+0x3ca00], desc[UR16][R150.64], !P5 ;  /* 0x3ca0000096527fae */ /* 0x0003e8000e9a1010 */
[----:B------:R-:W2:Y:S04]  /*e840*/  LDL.LU.64 R166, [R1+0x5b0] ;  /* 0x0005b00001a67983 */ /* 0x000ea80000300a00 */
[----:B------:R-:W2:Y:S01]  /*e850*/  LDL.LU.64 R164, [R1+0x5c8] ;  /* 0x0005c80001a47983 */ /* 0x000ea20000300a00 */
[----:B-1----:R-:W-:-:S03]  /*e860*/  IMAD.WIDE R150, R2, 0x4, R244 ;  /* 0x0000000402967825 */ /* 0x002fc600078e02f4 */
[----:B------:R4:W-:Y:S04]  /*e870*/  LDGSTS.E [R82+0x3cc00], desc[UR16][R148.64], !P1 ;  /* 0x3cc0000094527fae */ /* 0x0009e8000c9a1010 */
[----:B------:R-:W2:Y:S04]  /*e880*/  LDL.LU.64 R154, [R1+0x5c0] ;  /* 0x0005c000019a7983 */ /* 0x000ea80000300a00 */
[----:B------:R-:W2:Y:S04]  /*e890*/  LDL.LU.64 R248, [R1+0x5d8] ;  /* 0x0005d80001f87983 */ /* 0x000ea80000300a00 */
[----:B------:R-:W-:Y:S04]  /*e8a0*/  STL.64 [R1+0x3c8], R150 ;  /* 0x0003c89601007387 */ /* 0x000fe80000100a00 */
[----:B------:R1:W-:Y:S04]  /*e8b0*/  LDGSTS.E [R82+0x3ce00], desc[UR16][R144.64], !P1 ;  /* 0x3ce0000090527fae */ /* 0x0003e8000c9a1010 */
[----:B------:R-:W2:Y:S04]  /*e8c0*/  LDL.LU.64 R158, [R1+0x5d0] ;  /* 0x0005d000019e7983 */ /* 0x000ea80000300a00 */
[----:B------:R-:W-:Y:S01]  /*e8d0*/  LDGSTS.E [R82+0x3d000], desc[UR16][R150.64], !P2 ;  /* 0x3d00000096527fae */ /* 0x000fe2000d1a1010 */
[----:B----4-:R-:W-:-:S04]  /*e8e0*/  IMAD.WIDE R148, R2, 0x4, R146 ;  /* 0x0000000402947825 */ /* 0x010fc800078e0292 */
[C---:B------:R-:W-:Y:S01]  /*e8f0*/  IMAD.WIDE R146, R2.reuse, 0x4, R246 ;  /* 0x0000000402927825 */ /* 0x040fe200078e02f6 */
[----:B------:R4:W-:Y:S04]  /*e900*/  STL.64 [R1+0x860], R148 ;  /* 0x0008609401007387 */ /* 0x0009e80000100a00 */
[----:B------:R-:W2:Y:S04]  /*e910*/  LDL.LU.64 R156, [R1+0x5e0] ;  /* 0x0005e000019c7983 */ /* 0x000ea80000300a00 */
[----:B------:R3:W-:Y:S04]  /*e920*/  STL.64 [R1+0x3c0], R146 ;  /* 0x0003c09201007387 */ /* 0x0007e80000100a00 */
[----:B------:R4:W-:Y:S01]  /*e930*/  LDGSTS.E [R82+0x3d200], desc[UR16][R148.64], !P2 ;  /* 0x3d20000094527fae */ /* 0x0009e2000d1a1010 */
[----:B-1----:R-:W-:-:S03]  /*e940*/  IMAD.WIDE R144, R2, 0x4, R250 ;  /* 0x0000000402907825 */ /* 0x002fc600078e02fa */
[----:B------:R-:W-:Y:S04]  /*e950*/  LDGSTS.E [R82+0x3d400], desc[UR16][R146.64], !P4 ;  /* 0x3d40000092527fae */ /* 0x000fe8000e1a1010 */
[----:B------:R1:W-:Y:S04]  /*e960*/  STL.64 [R1+0x858], R144 ;  /* 0x0008589001007387 */ /* 0x0003e80000100a00 */
[----:B------:R-:W2:Y:S01]  /*e970*/  LDL.LU.64 R152, [R1+0x5e8] ;  /* 0x0005e80001987983 */ /* 0x000ea20000300a00 */
[----:B------:R-:W-:Y:S01]  /*e980*/  VIADD R136, R140, 0xffffff09 ;  /* 0xffffff098c887836 */ /* 0x000fe20000000000 */
[----:B----4-:R-:W4:Y:S02]  /*e990*/  LDC R148, c[0x0][0x3a0] ;  /* 0x0000e800ff947b82 */ /* 0x010f240000000800 */
[----:B------:R-:W2:Y:S04]  /*e9a0*/  LDL.LU.64 R150, [R1+0x5f8] ;  /* 0x0005f80001967983 */ /* 0x000ea80000300a00 */
[----:B---3--:R-:W3:Y:S02]  /*e9b0*/  LDL.LU.64 R146, [R1+0x5f0] ;  /* 0x0005f00001927983 */ /* 0x008ee40000300a00 */
[----:B------:R-:W1:Y:S02]  /*e9c0*/  LDC R140, c[0x0][0x3a0] ;  /* 0x0000e800ff8c7b82 */ /* 0x000e640000000800 */
[----:B------:R-:W3:Y:S01]  /*e9d0*/  LDL.LU.64 R250, [R1+0x600] ;  /* 0x0006000001fa7983 */ /* 0x000ee20000300a00 */
[----:B------:R-:W-:Y:S01]  /*e9e0*/  VIADD R0, R143, 0xffffff08 ;  /* 0xffffff088f007836 */ /* 0x000fe20000000000 */
[----:B------:R-:W-:-:S02]  /*e9f0*/  ISETP.GE.U32.AND P5, PT, R136, 0x7ffffe8a, PT ;  /* 0x7ffffe8a8800780c */ /* 0x000fc40003fa6070 */
[----:B------:R-:W-:Y:S01]  /*ea00*/  IADD3 R136, PT, PT, R139, -0xf9, RZ ;  /* 0xffffff078b887810 */ /* 0x000fe20007ffe0ff */
[----:B------:R1:W-:Y:S01]  /*ea10*/  LDGSTS.E [R82+0x3d600], desc[UR16][R144.64], !P4 ;  /* 0x3d60000090527fae */ /* 0x0003e2000e1a1010 */
[----:B------:R-:W-:Y:S01]  /*ea20*/  ISETP.GE.U32.AND P1, PT, R0, 0x7ffffe89, PT ;  /* 0x7ffffe890000780c */ /* 0x000fe20003f26070 */
[----:B------:R-:W2:Y:S01]  /*ea30*/  LDC R139, c[0x0][0x3a0] ;  /* 0x0000e800ff8b7b82 */ /* 0x000ea20000000800 */
[----:B------:R-:W-:Y:S01]  /*ea40*/  VIADD R0, R142, 0xffffff06 ;  /* 0xffffff068e007836 */ /* 0x000fe20000000000 */
[----:B------:R-:W-:-:S04]  /*ea50*/  ISETP.GE.U32.AND P2, PT, R136, 0x7ffffe88, PT ;  /* 0x7ffffe888800780c */ /* 0x000fc80003f46070 */
[----:B------:R-:W-:Y:S01]  /*ea60*/  ISETP.GE.U32.AND P4, PT, R0, 0x7ffffe87, PT ;  /* 0x7ffffe870000780c */ /* 0x000fe20003f86070 */
[----:B--2---:R-:W-:Y:S02]  /*ea70*/  VIADD R0, R141, 0xffffff04 ;  /* 0xffffff048d007836 */ /* 0x004fe40000000000 */
[----:B------:R-:W-:Y:S02]  /*ea80*/  VIADD R136, R138, 0xffffff05 ;  /* 0xffffff058a887836 */ /* 0x000fe40000000000 */
[----:B------:R-:W-:-:S05]  /*ea90*/  IMAD.WIDE R162, R2, 0x4, R162 ;  /* 0x0000000402a27825 */ /* 0x000fca00078e02a2 */
[----:B------:R-:W-:Y:S01]  /*eaa0*/  LDGSTS.E [R82+0x3d800], desc[UR16][R162.64], !P5 ;  /* 0x3d800000a2527fae */ /* 0x000fe2000e9a1010 */
[----:B------:R-:W-:-:S03]  /*eab0*/  IMAD.WIDE R160, R2, 0x4, R160 ;  /* 0x0000000402a07825 */ /* 0x000fc600078e02a0 */
[----:B------:R-:W-:Y:S04]  /*eac0*/  STL.64 [R1+0x3b8], R162 ;  /* 0x0003b8a201007387 */ /* 0x000fe80000100a00 */
[----:B------:R-:W-:Y:S01]  /*ead0*/  LDGSTS.E [R82+0x3da00], desc[UR16][R160.64], !P5 ;  /* 0x3da00000a0527fae */ /* 0x000fe2000e9a1010 */
[----:B-1----:R-:W-:-:S04]  /*eae0*/  IMAD.WIDE R144, R2, 0x4, R166 ;  /* 0x0000000402907825 */ /* 0x002fc800078e02a6 */
[C---:B------:R-:W-:Y:S01]  /*eaf0*/  IMAD.WIDE R142, R2.reuse, 0x4, R164 ;  /* 0x00000004028e7825 */ /* 0x040fe200078e02a4 */
[----:B------:R-:W-:Y:S04]  /*eb00*/  STL.64 [R1+0x850], R160 ;  /* 0x000850a001007387 */ /* 0x000fe80000100a00 */
[----:B------:R1:W-:Y:S04]  /*eb10*/  LDGSTS.E [R82+0x3dc00], desc[UR16][R144.64], !P1 ;  /* 0x3dc0000090527fae */ /* 0x0003e8000c9a1010 */
[----:B------:R1:W-:Y:S01]  /*eb20*/  STL.64 [R1+0x3b0], R144 ;  /* 0x0003b09001007387 */ /* 0x0003e20000100a00 */
[----:B------:R-:W-:-:S03]  /*eb30*/  IMAD.WIDE R154, R2, 0x4, R154 ;  /* 0x00000004029a7825 */ /* 0x000fc600078e029a */
[----:B------:R2:W-:Y:S01]  /*eb40*/  LDGSTS.E [R82+0x3de00], desc[UR16][R142.64], !P1 ;  /* 0x3de000008e527fae */ /* 0x0005e2000c9a1010 */
[----:B------:R-:W-:Y:S01]  /*eb50*/  ISETP.GE.U32.AND P1, PT, R0, 0x7ffffe85, PT ;  /* 0x7ffffe850000780c */ /* 0x000fe20003f26070 */
[----:B------:R-:W-:Y:S02]  /*eb60*/  VIADD R0, R140, 0xffffff02 ;  /* 0xffffff028c007836 */ /* 0x000fe40000000000 */
[----:B------:R2:W-:Y:S01]  /*eb70*/  STL.64 [R1+0x848], R142 ;  /* 0x0008488e01007387 */ /* 0x0005e20000100a00 */
[----:B-1----:R-:W-:-:S03]  /*eb80*/  IMAD.WIDE R144, R2, 0x4, R248 ;  /* 0x0000000402907825 */ /* 0x002fc600078e02f8 */
[----:B------:R-:W-:Y:S01]  /*eb90*/  LDGSTS.E [R82+0x3e000], desc[UR16][R154.64], !P2 ;  /* 0x3e0000009a527fae */ /* 0x000fe2000d1a1010 */
[----:B--2---:R-:W-:-:S03]  /*eba0*/  IMAD.WIDE R142, R2, 0x4, R158 ;  /* 0x00000004028e7825 */ /* 0x004fc600078e029e */
[----:B------:R-:W-:Y:S04]  /*ebb0*/  STL.64 [R1+0x3a8], R154 ;  /* 0x0003a89a01007387 */ /* 0x000fe80000100a00 */
[----:B------:R1:W-:Y:S04]  /*ebc0*/  LDGSTS.E [R82+0x3e200], desc[UR16][R144.64], !P2 ;  /* 0x3e20000090527fae */ /* 0x0003e8000d1a1010 */
[----:B------:R1:W-:Y:S04]  /*ebd0*/  STL.64 [R1+0x840], R144 ;  /* 0x0008409001007387 */ /* 0x0003e80000100a00 */
[----:B------:R2:W-:Y:S04]  /*ebe0*/  LDGSTS.E [R82+0x3e400], desc[UR16][R142.64], !P4 ;  /* 0x3e4000008e527fae */ /* 0x0005e8000e1a1010 */
[----:B------:R2:W-:Y:S01]  /*ebf0*/  STL.64 [R1+0x3a0], R142 ;  /* 0x0003a08e01007387 */ /* 0x0005e20000100a00 */
[----:B------:R-:W-:-:S02]  /*ec00*/  ISETP.GE.U32.AND P5, PT, R136, 0x7ffffe86, PT ;  /* 0x7ffffe868800780c */ /* 0x000fc40003fa6070 */
[----:B------:R-:W-:-:S04]  /*ec10*/  IADD3 R136, PT, PT, R137, -0xfd, RZ ;  /* 0xffffff0389887810 */ /* 0x000fc80007ffe0ff */
[----:B------:R-:W-:Y:S02]  /*ec20*/  ISETP.GE.U32.AND P2, PT, R136, 0x7ffffe84, PT ;  /* 0x7ffffe848800780c */ /* 0x000fe40003f46070 */
[----:B----4-:R-:W-:Y:S01]  /*ec30*/  IADD3 R136, PT, PT, R148, -0x100, RZ ;  /* 0xffffff0094887810 */ /* 0x010fe20007ffe0ff */
[----:B------:R-:W-:-:S05]  /*ec40*/  IMAD.WIDE R140, R2, 0x4, R156 ;  /* 0x00000004028c7825 */ /* 0x000fca00078e029c */
[----:B------:R3:W-:Y:S01]  /*ec50*/  LDGSTS.E [R82+0x3e600], desc[UR16][R140.64], !P4 ;  /* 0x3e6000008c527fae */ /* 0x0007e2000e1a1010 */
[----:B------:R-:W-:Y:S01]  /*ec60*/  ISETP.GE.U32.AND P4, PT, R0, 0x7ffffe83, PT ;  /* 0x7ffffe830000780c */ /* 0x000fe20003f86070 */
[----:B------:R-:W-:Y:S02]  /*ec70*/  VIADD R0, R139, 0xffffff01 ;  /* 0xffffff018b007836 */ /* 0x000fe40000000000 */
[----:B------:R3:W-:Y:S01]  /*ec80*/  STL.64 [R1+0x838], R140 ;  /* 0x0008388c01007387 */ /* 0x0007e20000100a00 */
[----:B-1----:R-:W-:-:S04]  /*ec90*/  IMAD.WIDE R144, R2, 0x4, R152 ;  /* 0x0000000402907825 */ /* 0x002fc800078e0298 */
[C---:B--2---:R-:W-:Y:S01]  /*eca0*/  IMAD.WIDE R142, R2.reuse, 0x4, R150 ;  /* 0x00000004028e7825 */ /* 0x044fe200078e0296 */
[----:B------:R1:W-:Y:S03]  /*ecb0*/  STL.64 [R1+0x398], R144 ;  /* 0x0003989001007387 */ /* 0x0003e60000100a00 */
[C---:B---3--:R-:W-:Y:S01]  /*ecc0*/  IMAD.WIDE R140, R2.reuse, 0x4, R146 ;  /* 0x00000004028c7825 */ /* 0x048fe200078e0292 */
[----:B------:R2:W-:Y:S03]  /*ecd0*/  STL.64 [R1+0x830], R142 ;  /* 0x0008308e01007387 */ /* 0x0005e60000100a00 */
[----:B------:R-:W-:Y:S01]  /*ece0*/  IMAD.WIDE R138, R2, 0x4, R250 ;  /* 0x00000004028a7825 */ /* 0x000fe200078e02fa */
[----:B------:R-:W-:Y:S04]  /*ecf0*/  STL.64 [R1+0x390], R140 ;  /* 0x0003908c01007387 */ /* 0x000fe80000100a00 */
[----:B------:R3:W-:Y:S04]  /*ed00*/  STL.64 [R1+0x828], R138 ;  /* 0x0008288a01007387 */ /* 0x0007e80000100a00 */
[----:B------:R-:W4:Y:S04]  /*ed10*/  LDL.LU.64 R152, [R1+0x660] ;  /* 0x0006600001987983 */ /* 0x000f280000300a00 */
[----:B------:R-:W2:Y:S04]  /*ed20*/  LDL.LU.64 R148, [R1+0x678] ;  /* 0x0006780001947983 */ /* 0x000ea80000300a00 */
[----:B------:R-:W3:Y:S04]  /*ed30*/  LDL.LU.64 R158, [R1+0x690] ;  /* 0x00069000019e7983 */ /* 0x000ee80000300a00 */
[----:B------:R-:W3:Y:S04]  /*ed40*/  LDL.LU.64 R250, [R1+0x6a8] ;  /* 0x0006a80001fa7983 */ /* 0x000ee80000300a00 */
[----:B------:R-:W3:Y:S04]  /*ed50*/  LDL.LU.64 R150, [R1+0x6d0] ;  /* 0x0006d00001967983 */ /* 0x000ee80000300a00 */
[----:B------:R-:W3:Y:S04]  /*ed60*/  LDL.LU.64 R146, [R1+0x6e8] ;  /* 0x0006e80001927983 */ /* 0x000ee80000300a00 */
[----:B------:R-:W3:Y:S04]  /*ed70*/  LDL.LU.64 R156, [R1+0x700] ;  /* 0x00070000019c7983 */ /* 0x000ee80000300a00 */
[----:B------:R-:W3:Y:S01]  /*ed80*/  LDL.LU.64 R154, [R1+0x718] ;  /* 0x00071800019a7983 */ /* 0x000ee20000300a00 */
[----:B------:R-:W-:-:S03]  /*ed90*/  IMAD.SHL.U32 R3, R3, 0x80, RZ ;  /* 0x0000008003037824 */ /* 0x000fc600078e00ff */
[----:B------:R-:W-:Y:S01]  /*eda0*/  LDGSTS.E [R82+0x3e800], desc[UR16][R144.64], !P5 ;  /* 0x3e80000090527fae */ /* 0x000fe2000e9a1010 */
[----:B------:R-:W-:-:S03]  /*edb0*/  IMAD.WIDE R54, R3, 0x4, R54 ;  /* 0x0000000403367825 */ /* 0x000fc600078e0236 */
[----:B------:R3:W-:Y:S01]  /*edc0*/  LDGSTS.E [R82+0x3ea00], desc[UR16][R142.64], !P5 ;  /* 0x3ea000008e527fae */ /* 0x0007e2000e9a1010 */
[----:B------:R-:W-:-:S04]  /*edd0*/  IMAD.WIDE R62, R3, 0x4, R62 ;  /* 0x00000004033e7825 */ /* 0x000fc800078e023e */
[C---:B------:R-:W-:Y:S01]  /*ede0*/  IMAD.WIDE R64, R3.reuse, 0x4, R64 ;  /* 0x0000000403407825 */ /* 0x040fe200078e0240 */
[----:B------:R-:W-:Y:S03]  /*edf0*/  STL.64 [R1+0x358], R54 ;  /* 0x0003583601007387 */ /* 0x000fe60000100a00 */
        /* <DEDUP_REMOVED lines=9> */
[----:B-1----:R-:W3:Y:S03]  /*ee90*/  LDL R145, [R1+0x154] ;  /* 0x0001540001917983 */ /* 0x002ee60000100800 */
        /* <DEDUP_REMOVED lines=11> */
[----:B------:R1:W-:Y:S03]  /*ef50*/  STL.64 [R1+0x308], R80 ;  /* 0x0003085001007387 */ /* 0x0003e60000100a00 */
[C---:B------:R-:W-:Y:S01]  /*ef60*/  IMAD.WIDE R90, R3.reuse, 0x4, R90 ;  /* 0x00000004035a7825 */ /* 0x040fe200078e025a */
[----:B------:R-:W-:Y:S03]  /*ef70*/  STL.64 [R1+0x300], R84 ;  /* 0x0003005401007387 */ /* 0x000fe60000100a00 */
[C---:B------:R-:W-:Y:S01]  /*ef80*/  IMAD.WIDE R92, R3.reuse, 0x4, R92 ;  /* 0x00000004035c7825 */ /* 0x040fe200078e025c */
[----:B------:R-:W-:Y:S03]  /*ef90*/  STL.64 [R1+0x2f8], R86 ;  /* 0x0002f85601007387 */ /* 0x000fe60000100a00 */
[C---:B------:R-:W-:Y:S01]  /*efa0*/  IMAD.WIDE R94, R3.reuse, 0x4, R94 ;  /* 0x00000004035e7825 */ /* 0x040fe200078e025e */
[----:B------:R-:W3:Y:S03]  /*efb0*/  LDL R249, [R1+0x150] ;  /* 0x0001500001f97983 */ /* 0x000ee60000100800 */
        /* <DEDUP_REMOVED lines=29> */
[----:B------:R-:W-:Y:S03]  /*f190*/  LDGSTS.E [R82+0x3ec00], desc[UR16][R140.64], !P1 ;  /* 0x3ec000008c527fae */ /* 0x000fe6000c9a1010 */
[C---:B------:R-:W-:Y:S01]  /*f1a0*/  IMAD.WIDE R126, R3.reuse, 0x4, R126 ;  /* 0x00000004037e7825 */ /* 0x040fe200078e027e */
[----:B------:R-:W-:Y:S03]  /*f1b0*/  STL.64 [R1+0x260], R116 ;  /* 0x0002607401007387 */ /* 0x000fe60000100a00 */
[----:B------:R-:W-:Y:S01]  /*f1c0*/  IMAD.WIDE R128, R3, 0x4, R128 ;  /* 0x0000000403807825 */ /* 0x000fe200078e0280 */
[----:B------:R1:W-:Y:S01]  /*f1d0*/  LDGSTS.E [R82+0x3ee00], desc[UR16][R138.64], !P1 ;  /* 0x3ee000008a527fae */ /* 0x0003e2000c9a1010 */
[----:B------:R-:W-:-:S02]  /*f1e0*/  ISETP.GE.U32.AND P1, PT, R136, 0x7ffffe81, PT ;  /* 0x7ffffe818800780c */ /* 0x000fc40003f26070 */
        /* <DEDUP_REMOVED lines=55> */
[----:B------:R-:W-:Y:S04]  /*f560*/  STL.64 [R1+0x180], R14 ;  /* 0x0001800e01007387 */ /* 0x000fe80000100a00 */
[----:B------:R-:W-:Y:S01]  /*f570*/  STL.64 [R1+0x178], R16 ;  /* 0x0001781001007387 */ /* 0x000fe20000100a00 */
[----:B------:R-:W-:-:S03]  /*f580*/  IMAD.WIDE R8, R3, 0x4, R8 ;  /* 0x0000000403087825 */ /* 0x000fc600078e0208 */
[----:B------:R-:W-:Y:S04]  /*f590*/  STL.64 [R1+0x170], R32 ;  /* 0x0001702001007387 */ /* 0x000fe80000100a00 */
[----:B------:R-:W-:Y:S04]  /*f5a0*/  STL.64 [R1+0x160], R24 ;  /* 0x0001601801007387 */ /* 0x000fe80000100a00 */
[----:B------:R-:W-:Y:S01]  /*f5b0*/  STL.64 [R1+0x168], R36 ;  /* 0x0001682401007387 */ /* 0x000fe20000100a00 */
[----:B----4-:R-:W-:-:S03]  /*f5c0*/  IMAD.WIDE R152, R2, 0x4, R152 ;  /* 0x0000000402987825 */ /* 0x010fc600078e0298 */
[----:B------:R-:W-:Y:S01]  /*f5d0*/  STL.64 [R1+0x158], R6 ;  /* 0x0001580601007387 */ /* 0x000fe20000100a00 */
[----:B--2---:R-:W-:-:S03]  /*f5e0*/  IMAD.WIDE R148, R2, 0x4, R148 ;  /* 0x0000000402947825 */ /* 0x004fc600078e0294 */
[----:B------:R-:W-:Y:S01]  /*f5f0*/  STL.64 [R1+0x388], R30 ;  /* 0x0003881e01007387 */ /* 0x000fe20000100a00 */
[----:B---3--:R-:W-:-:S03]  /*f600*/  IMAD.WIDE R142, R2, 0x4, R158 ;  /* 0x00000004028e7825 */ /* 0x008fc600078e029e */
[----:B------:R-:W-:Y:S01]  /*f610*/  STL.64 [R1+0x298], R152 ;  /* 0x0002989801007387 */ /* 0x000fe20000100a00 */
[----:B-1----:R-:W-:-:S03]  /*f620*/  IMAD.WIDE R138, R2, 0x4, R250 ;  /* 0x00000004028a7825 */ /* 0x002fc600078e02fa */
[----:B------:R-:W-:Y:S01]  /*f630*/  STL.64 [R1+0x360], R8 ;  /* 0x0003600801007387 */ /* 0x000fe20000100a00 */
[----:B------:R-:W-:-:S03]  /*f640*/  IMAD.WIDE R150, R2, 0x4, R150 ;  /* 0x0000000402967825 */ /* 0x000fc600078e0296 */
[----:B------:R-:W-:Y:S01]  /*f650*/  STL.64 [R1+0x290], R148 ;  /* 0x0002909401007387 */ /* 0x000fe20000100a00 */
[----:B------:R-:W-:-:S03]  /*f660*/  IMAD.WIDE R146, R2, 0x4, R146 ;  /* 0x0000000402927825 */ /* 0x000fc600078e0292 */
[----:B------:R-:W2:Y:S01]  /*f670*/  LDL R250, [R1+0x14c] ;  /* 0x00014c0001fa7983 */ /* 0x000ea20000100800 */
[----:B------:R-:W-:-:S03]  /*f680*/  IMAD.WIDE R134, R3, 0x4, R38 ;  /* 0x0000000403867825 */ /* 0x000fc600078e0226 */
[----:B------:R-:W-:Y:S01]  /*f690*/  STL.64 [R1+0x288], R142 ;  /* 0x0002888e01007387 */ /* 0x000fe20000100a00 */
[----:B------:R-:W-:-:S03]  /*f6a0*/  IMAD.WIDE R140, R2, 0x4, R156 ;  /* 0x00000004028c7825 */ /* 0x000fc600078e029c */
[----:B------:R-:W-:Y:S01]  /*f6b0*/  STL.64 [R1+0x280], R138 ;  /* 0x0002808a01007387 */ /* 0x000fe20000100a00 */
[----:B------:R-:W-:-:S03]  /*f6c0*/  IMAD.WIDE R38, R2, 0x4, R154 ;  /* 0x0000000402267825 */ /* 0x000fc600078e029a */
[----:B------:R-:W-:Y:S04]  /*f6d0*/  STL.64 [R1+0x380], R150 ;  /* 0x0003809601007387 */ /* 0x000fe80000100a00 */
[----:B------:R-:W-:Y:S04]  /*f6e0*/  STL.64 [R1+0x378], R146 ;  /* 0x0003789201007387 */ /* 0x000fe80000100a00 */
[----:B------:R-:W-:Y:S04]  /*f6f0*/  STL.64 [R1+0x370], R140 ;  /* 0x0003708c01007387 */ /* 0x000fe80000100a00 */
[----:B------:R-:W-:Y:S04]  /*f700*/  STL.64 [R1+0x368], R38 ;  /* 0x0003682601007387 */ /* 0x000fe80000100a00 */
[----:B------:R-:W3:Y:S01]  /*f710*/  LDL R251, [R1+0x148] ;  /* 0x0001480001fb7983 */ /* 0x000ee20000100800 */
[----:B------:R-:W-:-:S03]  /*f720*/  ISETP.GE.U32.AND P5, PT, R0, 0x7ffffe82, PT ;  /* 0x7ffffe820000780c */ /* 0x000fc60003fa6070 */
[----:B------:R-:W-:Y:S04]  /*f730*/  LDGSTS.E [R82+0x3f000], desc[UR16][R152.64], !P2 ;  /* 0x3f00000098527fae */ /* 0x000fe8000d1a1010 */
[----:B------:R-:W-:Y:S04]  /*f740*/  LDGSTS.E [R82+0x3f200], desc[UR16][R150.64], !P2 ;  /* 0x3f20000096527fae */ /* 0x000fe8000d1a1010 */
[----:B------:R-:W-:Y:S04]  /*f750*/  LDGSTS.E [R82+0x3f400], desc[UR16][R148.64], !P4 ;  /* 0x3f40000094527fae */ /* 0x000fe8000e1a1010 */
[----:B------:R-:W-:Y:S04]  /*f760*/  LDGSTS.E [R82+0x3f600], desc[UR16][R146.64], !P4 ;  /* 0x3f60000092527fae */ /* 0x000fe8000e1a1010 */
[----:B------:R-:W-:Y:S04]  /*f770*/  LDGSTS.E [R82+0x3f800], desc[UR16][R142.64], !P5 ;  /* 0x3f8000008e527fae */ /* 0x000fe8000e9a1010 */
[----:B------:R-:W-:Y:S04]  /*f780*/  LDGSTS.E [R82+0x3fa00], desc[UR16][R140.64], !P5 ;  /* 0x3fa000008c527fae */ /* 0x000fe8000e9a1010 */
[----:B------:R-:W-:Y:S04]  /*f790*/  LDGSTS.E [R82+0x3fc00], desc[UR16][R138.64], !P1 ;  /* 0x3fc000008a527fae */ /* 0x000fe8000c9a1010 */
[----:B------:R-:W-:Y:S04]  /*f7a0*/  LDGSTS.E [R82+0x3fe00], desc[UR16][R38.64], !P1 ;  /* 0x3fe0000026527fae */ /* 0x000fe8000c9a1010 */
[----:B------:R-:W0:Y:S04]  /*f7b0*/  LDGDEPBAR ;  /* 0x00000000000079af */ /* 0x000e280000000000 */
        /* <DEDUP_REMOVED lines=16> */
[----:B--2---:R-:W-:Y:S04]  /*f8c0*/  LDGSTS.E [R250+0x48100], desc[UR16][R94.64], P0 ;  /* 0x481000005efa7fae */ /* 0x004fe800081a1010 */
[----:B------:R-:W-:Y:S04]  /*f8d0*/  LDGSTS.E [R250+0x48500], desc[UR16][R96.64], P0 ;  /* 0x4850000060fa7fae */ /* 0x000fe800081a1010 */
[----:B------:R-:W-:Y:S04]  /*f8e0*/  LDGSTS.E [R250+0x48900], desc[UR16][R98.64], P0 ;  /* 0x4890000062fa7fae */ /* 0x000fe800081a1010 */
[----:B------:R-:W-:Y:S04]  /*f8f0*/  LDGSTS.E [R250+0x48d00], desc[UR16][R100.64], P0 ;  /* 0x48d0000064fa7fae */ /* 0x000fe800081a1010 */
[----:B------:R-:W-:Y:S04]  /*f900*/  LDGSTS.E [R250+0x49100], desc[UR16][R102.64], P0 ;  /* 0x4910000066fa7fae */ /* 0x000fe800081a1010 */
[----:B------:R-:W-:Y:S04]  /*f910*/  LDGSTS.E [R250+0x49500], desc[UR16][R104.64], P0 ;  /* 0x4950000068fa7fae */ /* 0x000fe800081a1010 */
[----:B------:R-:W-:Y:S04]  /*f920*/  LDGSTS.E [R250+0x49900], desc[UR16][R106.64], P0 ;  /* 0x499000006afa7fae */ /* 0x000fe800081a1010 */
[----:B------:R1:W-:Y:S04]  /*f930*/  LDGSTS.E [R250+0x49d00], desc[UR16][R108.64], P0 ;  /* 0x49d000006cfa7fae */ /* 0x0003e800081a1010 */
[----:B---3--:R-:W-:Y:S04]  /*f940*/  LDGSTS.E [R251+0x48180], desc[UR16][R110.64], P0 ;  /* 0x481800006efb7fae */ /* 0x008fe800081a1010 */
        /* <DEDUP_REMOVED lines=31> */
[----:B------:R4:W-:Y:S04]  /*fb40*/  LDGSTS.E [R133+0x48380], desc[UR16][R16.64], P0 ;  /* 0x4838000010857fae */ /* 0x0009e800081a1010 */
[----:B------:R-:W-:Y:S04]  /*fb50*/  LDGSTS.E [R133+0x48780], desc[UR16][R32.64], P0 ;  /* 0x4878000020857fae */ /* 0x000fe800081a1010 */
[----:B------:R1:W-:Y:S04]  /*fb60*/  LDGSTS.E [R133+0x48b80], desc[UR16][R24.64], P0 ;  /* 0x48b8000018857fae */ /* 0x0003e800081a1010 */
[----:B------:R-:W-:Y:S04]  /*fb70*/  LDGSTS.E [R133+0x48f80], desc[UR16][R36.64], P0 ;  /* 0x48f8000024857fae */ /* 0x000fe800081a1010 */
[----:B------:R2:W-:Y:S04]  /*fb80*/  LDGSTS.E [R133+0x49380], desc[UR16][R6.64], P0 ;  /* 0x4938000006857fae */ /* 0x0005e800081a1010 */
[----:B------:R-:W-:Y:S01]  /*fb90*/  LDGSTS.E [R133+0x49780], desc[UR16][R134.64], P0 ;  /* 0x4978000086857fae */ /* 0x000fe200081a1010 */
[----:B-1----:R-:W1:Y:S03]  /*fba0*/  S2R R250, SR_TID.X ;  /* 0x0000000000fa7919 */ /* 0x002e660000002100 */
[----:B------:R-:W-:Y:S04]  /*fbb0*/  LDGSTS.E [R133+0x49b80], desc[UR16][R30.64], P0 ;  /* 0x49b800001e857fae */ /* 0x000fe800081a1010 */
[----:B------:R1:W-:Y:S04]  /*fbc0*/  LDGSTS.E [R133+0x49f80], desc[UR16][R8.64], P0 ;  /* 0x49f8000008857fae */ /* 0x0003e800081a1010 */
[----:B------:R-:W0:Y:S04]  /*fbd0*/  LDGDEPBAR ;  /* 0x00000000000079af */ /* 0x000e280000000000 */
[----:B------:R1:W5:Y:S01]  /*fbe0*/  LDL.LU R132, [R1+0xe1c] ;  /* 0x000e1c0001847983 */ /* 0x0003620000300800 */
[----:B------:R-:W-:-:S04]  /*fbf0*/  DEPBAR.LE SB0, 0x2 ;  /* 0x000080800000791a */ /* 0x000fc80000000000 */
[C---:B-1----:R-:W-:Y:S01]  /*fc00*/  IMAD.SHL.U32 R81, R250.reuse, 0x40, RZ ;  /* 0x00000040fa517824 */ /* 0x042fe200078e00ff */
[C---:B--2---:R-:W-:Y:S01]  /*fc10*/  LOP3.LUT R251, R250.reuse, 0x60, RZ, 0xc0, !PT ;  /* 0x00000060fafb7812 */ /* 0x044fe200078ec0ff */
[----:B------:R-:W-:-:S03]  /*fc20*/  IMAD.SHL.U32 R0, R250, 0x10, RZ ;  /* 0x00000010fa007824 */ /* 0x000fc600078e00ff */
[----:B------:R-:W-:Y:S02]  /*fc30*/  LOP3.LUT R81, R81, 0x600, RZ, 0xc0, !PT ;  /* 0x0000060051517812 */ /* 0x000fe400078ec0ff */
[----:B------:R-:W-:-:S03]  /*fc40*/  LOP3.LUT R0, R0, 0x70, RZ, 0xc0, !PT ;  /* 0x0000007000007812 */ /* 0x000fc600078ec0ff */
[----:B------:R-:W-:-:S05]  /*fc50*/  IMAD R81, R251, 0x4, R81 ;  /* 0x00000004fb517824 */ /* 0x000fca00078e0251 */
[----:B------:R-:W-:Y:S01]  /*fc60*/  IADD3 R81, PT, PT, R0, R81, RZ ;  /* 0x0000005100517210 */ /* 0x000fe20007ffe0ff */
[----:B------:R-:W-:Y:S06]  /*fc70*/  BAR.SYNC.DEFER_BLOCKING 0x0 ;  /* 0x0000000000007b1d */ /* 0x000fec0000010000 */
[----:B---3--:R-:W1:Y:S04]  /*fc80*/  LDSM.16.M88.4 R20, [R81+UR7+0x15800] ;  /* 0x015800075114783b */ /* 0x008e680008000200 */
[----:B----4-:R-:W2:Y:S04]  /*fc90*/  LDSM.16.M88.4 R16, [R81+UR7+0x16800] ;  /* 0x016800075110783b */ /* 0x010ea80008000200 */
[----:B------:R-:W3:Y:S01]  /*fca0*/  LDSM.16.M88.4 R24, [R81+UR7+0x17000] ;  /* 0x017000075118783b */ /* 0x000ee20008000200 */
[----:B------:R-:W4:Y:S03]  /*fcb0*/  S2R R83, SR_TID.X ;  /* 0x0000000000537919 */ /* 0x000f260000002100 */
[----:B------:R-:W-:Y:S04]  /*fcc0*/  LDSM.16.M88.4 R4, [R81+UR7] ;  /* 0x000000075104783b */ /* 0x000fe80008000200 */
[----:B------:R-:W-:Y:S04]  /*fcd0*/  LDSM.16.M88.4 R8, [R81+UR7+0x800] ;  /* 0x000800075108783b */ /* 0x000fe80008000200 */
[----:B------:R-:W-:Y:S04]  /*fce0*/  LDSM.16.M88.4 R232, [R81+UR7+0x1000] ;  /* 0x0010000751e8783b */ /* 0x000fe80008000200 */
[----:B------:R-:W-:Y:S04]  /*fcf0*/  LDSM.16.M88.4 R12, [R81+UR7+0x1800] ;  /* 0x00180007510c783b */ /* 0x000fe80008000200 */
[----:B------:R-:W-:Y:S04]  /*fd00*/  LDSM.16.M88.4 R228, [R81+UR7+0x2000] ;  /* 0x0020000751e4783b */ /* 0x000fe80008000200 */
[----:B------:R-:W-:Y:S04]  /*fd10*/  LDSM.16.M88.4 R220, [R81+UR7+0x2800] ;  /* 0x0028000751dc783b */ /* 0x000fe80008000200 */
[----:B-1----:R-:W-:Y:S04]  /*fd20*/  STL.64 [R1], R20 ;  /* 0x0000001401007387 */ /* 0x002fe80000100a00 */
[----:B------:R-:W-:Y:S04]  /*fd30*/  STL.64 [R1+0x8], R22 ;  /* 0x0000081601007387 */ /* 0x000fe80000100a00 */
[----:B------:R-:W1:Y:S04]  /*fd40*/  LDSM.16.M88.4 R20, [R81+UR7+0x17800] ;  /* 0x017800075114783b */ /* 0x000e680008000200 */
[----:B--2---:R-:W-:Y:S04]  /*fd50*/  STL.64 [R1+0x20], R16 ;  /* 0x0000201001007387 */ /* 0x004fe80000100a00 */
[----:B------:R-:W-:Y:S04]  /*fd60*/  STL.64 [R1+0x28], R18 ;  /* 0x0000281201007387 */ /* 0x000fe80000100a00 */
[----:B------:R-:W2:Y:S04]  /*fd70*/  LDSM.16.M88.4 R16, [R81+UR7+0x18000] ;  /* 0x018000075110783b */ /* 0x000ea80008000200 */
[----:B---3--:R-:W-:Y:S04]  /*fd80*/  STL.64 [R1+0x10], R24 ;  /* 0x0000101801007387 */ /* 0x008fe80000100a00 */
[----:B------:R-:W-:Y:S04]  /*fd90*/  STL.64 [R1+0x18], R26 ;  /* 0x0000181a01007387 */ /* 0x000fe80000100a00 */
[----:B------:R-:W3:Y:S04]  /*fda0*/  LDSM.16.M88.4 R24, [R81+UR7+0x18800] ;  /* 0x018800075118783b */ /* 0x000ee80008000200 */
[----:B------:R-:W-:Y:S04]  /*fdb0*/  LDSM.16.M88.4 R224, [R81+UR7+0x3000] ;  /* 0x0030000751e0783b */ /* 0x000fe80008000200 */
[----:B------:R-:W-:Y:S04]  /*fdc0*/  LDSM.16.M88.4 R212, [R81+UR7+0x3800] ;  /* 0x0038000751d4783b */ /* 0x000fe80008000200 */
[----:B------:R-:W-:Y:S04]  /*fdd0*/  LDSM.16.M88.4 R216, [R81+UR7+0x4000] ;  /* 0x0040000751d8783b */ /* 0x000fe80008000200 */
[----:B-1----:R-:W-:Y:S04]  /*fde0*/  STL.64 [R1+0x40], R20 ;  /* 0x0000401401007387 */ /* 0x002fe80000100a00 */
        /* <DEDUP_REMOVED lines=49> */
[----:B------:R-:W-:Y:S04]  /*10100*/  LDSM.16.M88.4 R20, [R81+UR7+0x1f000] ;  /* 0x01f000075114783b */ /* 0x000fe80008000200 */
[----:B--2---:R-:W-:Y:S04]  /*10110*/  STL.64 [R1+0xf0], R16 ;  /* 0x0000f01001007387 */ /* 0x004fe80000100a00 */
[----:B------:R-:W-:Y:S04]  /*10120*/  STL.64 [R1+0xf8], R18 ;  /* 0x0000f81201007387 */ /* 0x000fe80000100a00 */
[----:B------:R-:W1:Y:S04]  /*10130*/  LDSM.16.M88.4 R16, [R81+UR7+0x1f800] ;  /* 0x01f800075110783b */ /* 0x000e680008000200 */
[----:B---3--:R2:W-:Y:S04]  /*10140*/  STL.64 [R1+0x120], R24 ;  /* 0x0001201801007387 */ /* 0x0085e80000100a00 */
[----:B------:R2:W-:Y:S01]  /*10150*/  STL.64 [R1+0x128], R26 ;  /* 0x0001281a01007387 */ /* 0x0005e20000100a00 */
[----:B----4-:R-:W-:-:S03]  /*10160*/  LOP3.LUT R83, R83, 0x7f, RZ, 0xc0, !PT ;  /* 0x0000007f53537812 */ /* 0x010fc600078ec0ff */
[----:B------:R2:W3:Y:S04]  /*10170*/  LDSM.16.M88.4 R156, [R81+UR7+0xa800] ;  /* 0x00a80007519c783b */ /* 0x0004e80008000200 */
[----:B------:R2:W4:Y:S04]  /*10180*/  LDSM.16.M88.4 R160, [R81+UR7+0xb000] ;  /* 0x00b0000751a0783b */ /* 0x0005280008000200 */
[----:B------:R2:W2:Y:S04]  /*10190*/  LDSM.16.M88.4 R148, [R81+UR7+0xb800] ;  /* 0x00b800075194783b */ /* 0x0004a80008000200 */
[----:B------:R1:W2:Y:S04]  /*101a0*/  LDSM.16.M88.4 R152, [R81+UR7+0xc000] ;  /* 0x00c000075198783b */ /* 0x0002a80008000200 */
[----:B------:R1:W2:Y:S04]  /*101b0*/  LDSM.16.M88.4 R140, [R81+UR7+0xc800] ;  /* 0x00c80007518c783b */ /* 0x0002a80008000200 */
[----:B------:R1:W2:Y:S04]  /*101c0*/  LDSM.16.M88.4 R144, [R81+UR7+0xd000] ;  /* 0x00d000075190783b */ /* 0x0002a80008000200 */
[----:B------:R2:W2:Y:S04]  /*101d0*/  LDSM.16.M88.4 R128, [R81+UR7+0xd800] ;  /* 0x00d800075180783b */ /* 0x0004a80008000200 */
[----:B-1----:R1:W-:Y:S04]  /*101e0*/  STL.64 [R1+0x130], R16 ;  /* 0x0001301001007387 */ /* 0x0023e80000100a00 */
[----:B------:R1:W-:Y:S04]  /*101f0*/  STL.64 [R1+0x110], R20 ;  /* 0x0001101401007387 */ /* 0x0003e80000100a00 */
[----:B------:R1:W-:Y:S04]  /*10200*/  STL.64 [R1+0x118], R22 ;  /* 0x0001181601007387 */ /* 0x0003e80000100a00 */
[----:B------:R1:W-:Y:S04]  /*10210*/  STL.64 [R1+0x138], R18 ;  /* 0x0001381201007387 */ /* 0x0003e80000100a00 */
[----:B------:R1:W1:Y:S04]  /*10220*/  LDSM.16.M88.4 R136, [R81+UR7+0xe000] ;  /* 0x00e000075188783b */ /* 0x0002680008000200 */
        /* <DEDUP_REMOVED lines=14> */
[----:B------:R1:W1:Y:S01]  /*10310*/  LDSM.16.M88.4 R248, [R81+UR7+0x16000] ;  /* 0x0160000751f8783b */ /* 0x0002620008000200 */
[----:B--234-:R-:W-:Y:S05]  /*10320*/  @!P6 BRA `(.L_x_6) ;  /* 0x000000080008e947 */ /* 0x01cfea0003800000 */
[----:B-1----:R-:W-:Y:S01]  /*10330*/  IMAD.MOV.U32 R16, RZ, RZ, R4 ;  /* 0x000000ffff107224 */ /* 0x002fe200078e0004 */
[----:B------:R-:W-:Y:S01]  /*10340*/  MOV R19, R10 ;  /* 0x0000000a00137202 */ /* 0x000fe20000000f00 */
[----:B------:R-:W-:Y:S01]  /*10350*/  IMAD.MOV.U32 R17, RZ, RZ, R6 ;  /* 0x000000ffff117224 */ /* 0x000fe200078e0006 */
        /* <DEDUP_REMOVED lines=29> */
[----:B------:R-:W-:-:S02]  /*10530*/  IMAD.MOV.U32 R37, RZ, RZ, R210 ;  /* 0x000000ffff257224 */ /* 0x000fc400078e00d2 */
[----:B------:R-:W-:Y:S02]  /*10540*/  IMAD.MOV.U32 R38, RZ, RZ, R196 ;  /* 0x000000ffff267224 */ /* 0x000fe400078e00c4 */
[----:B------:R-:W-:Y:S02]  /*10550*/  IMAD.MOV.U32 R40, RZ, RZ, R200 ;  /* 0x000000ffff287224 */ /* 0x000fe400078e00c8 */
[----:B------:R-:W-:Y:S02]  /*10560*/  IMAD.MOV.U32 R41, RZ, RZ, R202 ;  /* 0x000000ffff297224 */ /* 0x000fe400078e00ca */
[----:B------:R-:W-:Y:S02]  /*10570*/  IMAD.MOV.U32 R42, RZ, RZ, R188 ;  /* 0x000000ffff2a7224 */ /* 0x000fe400078e00bc */
[----:B------:R-:W-:Y:S02]  /*10580*/  IMAD.MOV.U32 R44, RZ, RZ, R192 ;  /* 0x000000ffff2c7224 */ /* 0x000fe400078e00c0 */
        /* <DEDUP_REMOVED lines=27> */
[----:B------:R-:W-:Y:S01]  /*10740*/  IMAD.MOV.U32 R5, RZ, RZ, R7 ;  /* 0x000000ffff057224 */ /* 0x000fe200078e0007 */
[----:B------:R-:W-:Y:S01]  /*10750*/  MOV R7, R11 ;  /* 0x0000000b00077202 */ /* 0x000fe20000000f00 */
[----:B------:R1:W-:Y:S01]  /*10760*/  STTM.x64 tmem[UR11+0x80], R16 ;  /* 0x00008010000079ed */ /* 0x0003e2000834000b */
        /* <DEDUP_REMOVED lines=60> */
[----:B------:R-:W-:-:S04]  /*10b30*/  IMAD.MOV.U32 R66, RZ, RZ, R117 ;  /* 0x000000ffff427224 */ /* 0x000fc800078e0075 */
[----:B------:R2:W-:Y:S03]  /*10b40*/  STTM.x64 tmem[UR11+0x100], R4 ;  /* 0x00010004000079ed */ /* 0x0005e6000834000b */
.L_x_6:
[----:B--2---:R-:W2:Y:S01]  /*10b50*/  LDL.LU.64 R38, [R1+0x200] ;  /* 0x0002000001267983 */ /* 0x004ea20000300a00 */
[----:B------:R-:W-:Y:S01]  /*10b60*/  IMAD.SHL.U32 R80, R3, 0x4, RZ ;  /* 0x0000000403507824 */ /* 0x000fe200078e00ff */
[----:B------:R-:W-:Y:S01]  /*10b70*/  SHF.R.S32.HI R0, RZ, 0x1f, R3 ;  /* 0x0000001fff007819 */ /* 0x000fe20000011403 */
[----:B------:R-:W3:Y:S01]  /*10b80*/  LDC R225, c[0x0][0x3a0] ;  /* 0x0000e800ffe17b82 */ /* 0x000ee20000000800 */
[----:B-1----:R-:W4:Y:S04]  /*10b90*/  LDL.LU.64 R18, [R1+0x198] ;  /* 0x0001980001127983 */ /* 0x002f280000300a00 */
[----:B------:R-:W2:Y:S03]  /*10ba0*/  LDL.LU.64 R54, [R1+0x240] ;  /* 0x0002400001367983 */ /* 0x000ea60000300a00 */
[----:B------:R-:W1:Y:S01]  /*10bb0*/  LDC R220, c[0x0][0x3a0] ;  /* 0x0000e800ffdc7b82 */ /* 0x000e620000000800 */
[----:B------:R-:W2:Y:S04]  /*10bc0*/  LDL.LU.64 R44, [R1+0x1f8] ;  /* 0x0001f800012c7983 */ /* 0x000ea80000300a00 */
[----:B------:R-:W2:Y:S03]  /*10bd0*/  LDL.LU.64 R10, [R1+0x1a0] ;  /* 0x0001a000010a7983 */ /* 0x000ea60000300a00 */
[----:B------:R-:W1:Y:S01]  /*10be0*/  LDC R221, c[0x0][0x3a0] ;  /* 0x0000e800ffdd7b82 */ /* 0x000e620000000800 */
[----:B------:R-:W2:Y:S04]  /*10bf0*/  LDL.LU.64 R32, [R1+0x1b8] ;  /* 0x0001b80001207983 */ /* 0x000ea80000300a00 */
[----:B------:R-:W2:Y:S03]  /*10c00*/  LDL.LU.64 R64, [R1+0x300] ;  /* 0x0003000001407983 */ /* 0x000ea60000300a00 */
[----:B------:R-:W1:Y:S01]  /*10c10*/  LDC R222, c[0x0][0x3a0] ;  /* 0x0000e800ffde7b82 */ /* 0x000e620000000800 */
[----:B------:R-:W3:Y:S04]  /*10c20*/  LDL.LU.64 R58, [R1+0x230] ;  /* 0x00023000013a7983 */ /* 0x000ee80000300a00 */
[----:B------:R-:W3:Y:S03]  /*10c30*/  LDL.LU.64 R62, [R1+0x308] ;  /* 0x00030800013e7983 */ /* 0x000ee60000300a00 */
[----:B------:R-:W1:Y:S01]  /*10c40*/  LDC R223, c[0x0][0x3a0] ;  /* 0x0000e800ffdf7b82 */ /* 0x000e620000000800 */
[----:B------:R-:W4:Y:S04]  /*10c50*/  LDL.LU.64 R56, [R1+0x228] ;  /* 0x0002280001387983 */ /* 0x000f280000300a00 */
[----:B------:R-:W4:Y:S03]  /*10c60*/  LDL.LU.64 R28, [R1+0x1a8] ;  /* 0x0001a800011c7983 */ /* 0x000f260000300a00 */
[----:B------:R-:W1:Y:S01]  /*10c70*/  LDC R224, c[0x0][0x3a0] ;  /* 0x0000e800ffe07b82 */ /* 0x000e620000000800 */
[----:B------:R-:W4:Y:S04]  /*10c80*/  LDL.LU.64 R16, [R1+0x168] ;  /* 0x0001680001107983 */ /* 0x000f280000300a00 */
        /* <DEDUP_REMOVED lines=24> */
[----:B------:R-:W4:Y:S01]  /*10e10*/  LDL.LU.64 R68, [R1+0x320] ;  /* 0x0003200001447983 */ /* 0x000f220000300a00 */
[----:B--2---:R-:W-:-:S02]  /*10e20*/  IMAD.MOV.U32 R66, RZ, RZ, R64 ;  /* 0x000000ffff427224 */ /* 0x004fc400078e0040 */
[----:B------:R-:W-:Y:S02]  /*10e30*/  IMAD.MOV.U32 R67, RZ, RZ, R65 ;  /* 0x000000ffff437224 */ /* 0x000fe400078e0041 */
[----:B---3--:R-:W-:Y:S01]  /*10e40*/  IMAD.MOV.U32 R64, RZ, RZ, R62 ;  /* 0x000000ffff407224 */ /* 0x008fe200078e003e */
[----:B------:R-:W-:Y:S01]  /*10e50*/  MOV R65, R63 ;  /* 0x0000003f00417202 */ /* 0x000fe20000000f00 */
[----:B----4-:R-:W-:Y:S02]  /*10e60*/  IMAD.MOV.U32 R62, RZ, RZ, R60 ;  /* 0x000000ffff3e7224 */ /* 0x010fe400078e003c */
[----:B------:R-:W-:Y:S01]  /*10e70*/  IMAD.MOV.U32 R63, RZ, RZ, R61 ;  /* 0x000000ffff3f7224 */ /* 0x000fe200078e003d */
[----:B------:R-:W-:Y:S01]  /*10e80*/  MOV R61, R55 ;  /* 0x00000037003d7202 */ /* 0x000fe20000000f00 */
[----:B------:R-:W-:Y:S02]  /*10e90*/  IMAD.MOV.U32 R60, RZ, RZ, R54 ;  /* 0x000000ffff3c7224 */ /* 0x000fe400078e0036 */
[----:B------:R-:W2:Y:S04]  /*10ea0*/  LDL.LU.64 R54, [R1+0x238] ;  /* 0x0002380001367983 */ /* 0x000ea80000300a00 */
[----:B------:R-:W3:Y:S01]  /*10eb0*/  LDL.LU.64 R118, [R1+0x310] ;  /* 0x0003100001767983 */ /* 0x000ee20000300a00 */
[----:B------:R-:W-:Y:S01]  /*10ec0*/  SHF.L.U64.HI R3, R3, 0x2, R0 ;  /* 0x0000000203037819 */ /* 0x000fe20000010200 */
[----:B------:R-:W-:-:S02]  /*10ed0*/  IMAD.MOV.U32 R74, RZ, RZ, R64 ;  /* 0x000000ffff4a7224 */ /* 0x000fc400078e0040 */
[----:B------:R-:W4:Y:S01]  /*10ee0*/  LDL.LU.64 R126, [R1+0x358] ;  /* 0x00035800017e7983 */ /* 0x000f220000300a00 */
[-C--:B------:R-:W-:Y:S01]  /*10ef0*/  IADD3 R72, P1, PT, R122, R80.reuse, RZ ;  /* 0x000000507a487210 */ /* 0x080fe20007f3e0ff */
[----:B------:R-:W-:Y:S01]  /*10f00*/  IMAD.MOV.U32 R75, RZ, RZ, R65 ;  /* 0x000000ffff4b7224 */ /* 0x000fe200078e0041 */
[-C--:B------:R-:W-:Y:S02]  /*10f10*/  IADD3 R76, P2, PT, R120, R80.reuse, RZ ;  /* 0x00000050784c7210 */ /* 0x080fe40007f5e0ff */
[-C--:B------:R-:W-:Y:S01]  /*10f20*/  IADD3 R64, P4, PT, R70, R80.reuse, RZ ;  /* 0x0000005046407210 */ /* 0x080fe20007f9e0ff */
[--C-:B------:R-:W-:Y:S02]  /*10f30*/  IMAD.X R73, R123, 0x1, R3.reuse, P1 ;  /* 0x000000017b497824 */ /* 0x100fe400008e0603 */
[--C-:B------:R-:W-:Y:S02]  /*10f40*/  IMAD.X R77, R121, 0x1, R3.reuse, P2 ;  /* 0x00000001794d7824 */ /* 0x100fe400010e0603 */
[----:B------:R-:W-:Y:S01]  /*10f50*/  IMAD.X R65, R71, 0x1, R3, P4 ;  /* 0x0000000147417824 */ /* 0x000fe200020e0603 */
[----:B----4-:R-:W-:-:S04]  /*10f60*/  IADD3 R124, P0, PT, R126, R80, RZ ;  /* 0x000000507e7c7210 */ /* 0x010fc80007f1e0ff */
[----:B------:R-:W-:-:S05]  /*10f70*/  IADD3.X R125, PT, PT, R127, R3, RZ, P0, !PT ;  /* 0x000000037f7d7210 */ /* 0x000fca00007fe4ff */
[----:B------:R4:W-:Y:S04]  /*10f80*/  STL.64 [R1+0xc88], R124 ;  /* 0x000c887c01007387 */ /* 0x0009e80000100a00 */
[----:B------:R1:W-:Y:S04]  /*10f90*/  STL.64 [R1+0xcc8], R72 ;  /* 0x000cc84801007387 */ /* 0x0003e80000100a00 */
[----:B------:R-:W2:Y:S04]  /*10fa0*/  LDL.LU.64 R128, [R1+0x2f0] ;  /* 0x0002f00001807983 */ /* 0x000ea80000300a00 */
[----:B----4-:R-:W4:Y:S04]  /*10fb0*/  LDL.LU.64 R124, [R1+0x2e8] ;  /* 0x0002e800017c7983 */ /* 0x010f280000300a00 */
[----:B-1----:R-:W2:Y:S04]  /*10fc0*/  LDL.LU.64 R72, [R1+0x2e0] ;  /* 0x0002e00001487983 */ /* 0x002ea80000300a00 */
[----:B------:R1:W-:Y:S04]  /*10fd0*/  STL.64 [R1+0xd08], R76 ;  /* 0x000d084c01007387 */ /* 0x0003e80000100a00 */
[----:B------:R3:W-:Y:S04]  /*10fe0*/  STL.64 [R1+0xd48], R64 ;  /* 0x000d484001007387 */ /* 0x0007e80000100a00 */
[----:B------:R-:W2:Y:S01]  /*10ff0*/  LDL.LU.64 R122, [R1+0x338] ;  /* 0x00033800017a7983 */ /* 0x000ea20000300a00 */
[----:B-1----:R-:W-:-:S02]  /*11000*/  IADD3 R76, P1, PT, R116, R80, RZ ;  /* 0x00000050744c7210 */ /* 0x002fc40007f3e0ff */
[-C--:B------:R-:W-:Y:S02]  /*11010*/  IADD3 R70, P2, PT, R78, R80.reuse, RZ ;  /* 0x000000504e467210 */ /* 0x080fe40007f5e0ff */
[-C--:B---3--:R-:W-:Y:S01]  /*11020*/  IADD3 R64, P4, PT, R68, R80.reuse, RZ ;  /* 0x0000005044407210 */ /* 0x088fe20007f9e0ff */
[--C-:B------:R-:W-:Y:S02]  /*11030*/  IMAD.X R77, R117, 0x1, R3.reuse, P1 ;  /* 0x00000001754d7824 */ /* 0x100fe400008e0603 */
[--C-:B------:R-:W-:Y:S02]  /*11040*/  IMAD.X R71, R79, 0x1, R3.reuse, P2 ;  /* 0x000000014f477824 */ /* 0x100fe400010e0603 */
[----:B------:R-:W-:Y:S01]  /*11050*/  IMAD.X R65, R69, 0x1, R3, P4 ;  /* 0x0000000145417824 */ /* 0x000fe200020e0603 */
[----:B--2---:R-:W-:-:S04]  /*11060*/  IADD3 R120, P0, PT, R122, R80, RZ ;  /* 0x000000507a787210 */ /* 0x004fc80007f1e0ff */
[----:B------:R-:W-:-:S05]  /*11070*/  IADD3.X R121, PT, PT, R123, R3, RZ, P0, !PT ;  /* 0x000000037b797210 */ /* 0x000fca00007fe4ff */
[----:B------:R-:W-:Y:S04]  /*11080*/  STL.64 [R1+0xd80], R120 ;  /* 0x000d807801007387 */ /* 0x000fe80000100a00 */
[----:B------:R1:W-:Y:S04]  /*11090*/  STL.64 [R1+0xdb8], R76 ;  /* 0x000db84c01007387 */ /* 0x0003e80000100a00 */
[----:B------:R-:W2:Y:S04]  /*110a0*/  LDL.LU.64 R126, [R1+0x2d0] ;  /* 0x0002d000017e7983 */ /* 0x000ea80000300a00 */
[----:B------:R-:W3:Y:S04]  /*110b0*/  LDL.LU.64 R122, [R1+0x2c8] ;  /* 0x0002c800017a7983 */ /* 0x000ee80000300a00 */
[----:B-1----:R-:W2:Y:S04]  /*110c0*/  LDL.LU.64 R76, [R1+0x2c0] ;  /* 0x0002c000014c7983 */ /* 0x002ea80000300a00 */
[----:B------:R-:W-:Y:S04]  /*110d0*/  STL.64 [R1+0xde0], R70 ;  /* 0x000de04601007387 */ /* 0x000fe80000100a00 */
[----:B------:R1:W-:Y:S04]  /*110e0*/  STL.64 [R1+0xdf8], R64 ;  /* 0x000df84001007387 */ /* 0x0003e80000100a00 */
[----:B------:R-:W2:Y:S01]  /*110f0*/  LDL.LU.64 R136, [R1+0x318] ;  /* 0x0003180001887983 */ /* 0x000ea20000300a00 */
[----:B------:R-:W-:-:S02]  /*11100*/  IADD3 R78, P1, PT, R118, R80, RZ ;  /* 0x00000050764e7210 */ /* 0x000fc40007f3e0ff */
[-C--:B------:R-:W-:Y:S01]  /*11110*/  IADD3 R68, P2, PT, R74, R80.reuse, RZ ;  /* 0x000000504a447210 */ /* 0x080fe20007f5e0ff */
[----:B------:R-:W3:Y:S01]  /*11120*/  LDL.LU.64 R120, [R1+0x2b0] ;  /* 0x0002b00001787983 */ /* 0x000ee20000300a00 */
[-C--:B-1----:R-:W-:Y:S01]  /*11130*/  IADD3 R64, P4, PT, R66, R80.reuse, RZ ;  /* 0x0000005042407210 */ /* 0x082fe20007f9e0ff */
[--C-:B------:R-:W-:Y:S02]  /*11140*/  IMAD.X R79, R119, 0x1, R3.reuse, P1 ;  /* 0x00000001774f7824 */ /* 0x100fe400008e0603 */
[----:B------:R-:W3:Y:S01]  /*11150*/  LDL.LU.64 R116, [R1+0x2a8] ;  /* 0x0002a80001747983 */ /* 0x000ee20000300a00 */
[--C-:B------:R-:W-:Y:S02]  /*11160*/  IMAD.X R69, R75, 0x1, R3.reuse, P2 ;  /* 0x000000014b457824 */ /* 0x100fe400010e0603 */
[----:B------:R-:W-:Y:S01]  /*11170*/  IMAD.X R65, R67, 0x1, R3, P4 ;  /* 0x0000000143417824 */ /* 0x000fe200020e0603 */
[----:B------:R-:W3:Y:S01]  /*11180*/  LDL.LU.64 R70, [R1+0x2a0] ;  /* 0x0002a00001467983 */ /* 0x000ee20000300a00 */
[----:B--2---:R-:W-:-:S04]  /*11190*/  IADD3 R130, P0, PT, R136, R80, RZ ;  /* 0x0000005088827210 */ /* 0x004fc80007f1e0ff */
[----:B------:R-:W-:-:S05]  /*111a0*/  IADD3.X R131, PT, PT, R137, R3, RZ, P0, !PT ;  /* 0x0000000389837210 */ /* 0x000fca00007fe4ff */
[----:B------:R-:W-:Y:S04]  /*111b0*/  STL.64 [R1+0xc70], R130 ;  /* 0x000c708201007387 */ /* 0x000fe80000100a00 */
[----:B------:R-:W-:Y:S04]  /*111c0*/  STL.64 [R1+0xcb0], R78 ;  /* 0x000cb04e01007387 */ /* 0x000fe80000100a00 */
[----:B------:R-:W-:Y:S04]  /*111d0*/  STL.64 [R1+0xcf0], R68 ;  /* 0x000cf04401007387 */ /* 0x000fe80000100a00 */
[----:B------:R1:W-:Y:S02]  /*111e0*/  STL.64 [R1+0xd30], R64 ;  /* 0x000d304001007387 */ /* 0x0003e40000100a00 */
[----:B-1----:R-:W-:Y:S01]  /*111f0*/  MOV R64, R62 ;  /* 0x0000003e00407202 */ /* 0x002fe20000000f00 */
[----:B------:R-:W-:-:S02]  /*11200*/  IMAD.MOV.U32 R65, RZ, RZ, R63 ;  /* 0x000000ffff417224 */ /* 0x000fc400078e003f */
[----:B------:R-:W-:Y:S01]  /*11210*/  IMAD.MOV.U32 R62, RZ, RZ, R54 ;  /* 0x000000ffff3e7224 */ /* 0x000fe200078e0036 */
[----:B------:R-:W-:Y:S01]  /*11220*/  MOV R54, R50 ;  /* 0x0000003200367202 */ /* 0x000fe20000000f00 */
[----:B------:R-:W-:Y:S02]  /*11230*/  IMAD.MOV.U32 R63, RZ, RZ, R55 ;  /* 0x000000ffff3f7224 */ /* 0x000fe400078e0037 */
[----:B------:R-:W-:Y:S02]  /*11240*/  IMAD.MOV.U32 R55, RZ, RZ, R51 ;  /* 0x000000ffff377224 */ /* 0x000fe400078e0033 */
[----:B------:R-:W-:Y:S02]  /*11250*/  IMAD.MOV.U32 R50, RZ, RZ, R34 ;  /* 0x000000ffff327224 */ /* 0x000fe400078e0022 */
[----:B------:R-:W-:Y:S02]  /*11260*/  IMAD.MOV.U32 R51, RZ, RZ, R35 ;  /* 0x000000ffff337224 */ /* 0x000fe400078e0023 */
[----:B------:R-:W2:Y:S04]  /*11270*/  LDL.LU.64 R34, [R1+0x1e0] ;  /* 0x0001e00001227983 */ /* 0x000ea80000300a00 */
[----:B------:R-:W2:Y:S04]  /*11280*/  LDL.LU.64 R78, [R1+0x270] ;  /* 0x00027000014e7983 */ /* 0x000ea80000300a00 */
[----:B------:R-:W2:Y:S04]  /*11290*/  LDL.LU.64 R74, [R1+0x268] ;  /* 0x00026800014a7983 */ /* 0x000ea80000300a00 */
[----:B------:R-:W2:Y:S01]  /*112a0*/  LDL.LU.64 R136, [R1+0x2f8] ;  /* 0x0002f80001887983 */ /* 0x000ea20000300a00 */
[----:B------:R-:W-:-:S02]  /*112b0*/  MOV R68, R64 ;  /* 0x0000004000447202 */ /* 0x000fc40000000f00 */
[-C--:B------:R-:W-:Y:S01]  /*112c0*/  IADD3 R64, P1, PT, R128, R80.reuse, RZ ;  /* 0x0000005080407210 */ /* 0x080fe20007f3e0ff */
[----:B------:R-:W-:Y:S01]  /*112d0*/  IMAD.MOV.U32 R69, RZ, RZ, R65 ;  /* 0x000000ffff457224 */ /* 0x000fe200078e0041 */
[-C--:B----4-:R-:W-:Y:S02]  /*112e0*/  IADD3 R118, P2, PT, R124, R80.reuse, RZ ;  /* 0x000000507c767210 */ /* 0x090fe40007f5e0ff */
[----:B------:R-:W-:Y:S01]  /*112f0*/  IADD3 R66, P4, PT, R72, R80, RZ ;  /* 0x0000005048427210 */ /* 0x000fe20007f9e0ff */
[----:B------:R-:W-:Y:S01]  /*11300*/  IMAD.X R65, R129, 0x1, R3, P1 ;  /* 0x0000000181417824 */ /* 0x000fe200008e0603 */
[----:B------:R-:W-:-:S03]  /*11310*/  IADD3.X R119, PT, PT, R125, R3, RZ, P2, !PT ;  /* 0x000000037d777210 */ /* 0x000fc600017fe4ff */
[----:B------:R-:W-:Y:S01]  /*11320*/  IMAD.X R67, R73, 0x1, R3, P4 ;  /* 0x0000000149437824 */ /* 0x000fe200020e0603 */
[----:B--2---:R-:W-:-:S05]  /*11330*/  IADD3 R130, P0, PT, R136, R80, RZ ;  /* 0x0000005088827210 */ /* 0x004fca0007f1e0ff */
[----:B------:R-:W-:-:S05]  /*11340*/  IMAD.X R131, R137, 0x1, R3, P0 ;  /* 0x0000000189837824 */ /* 0x000fca00000e0603 */
[----:B------:R-:W-:Y:S04]  /*11350*/  STL.64 [R1+0xd68], R130 ;  /* 0x000d688201007387 */ /* 0x000fe80000100a00 */
[----:B------:R1:W-:Y:S04]  /*11360*/  STL.64 [R1+0xda0], R64 ;  /* 0x000da04001007387 */ /* 0x0003e80000100a00 */
[----:B-1----:R-:W2:Y:S04]  /*11370*/  LDL.LU.64 R64, [R1+0x248] ;  /* 0x0002480001407983 */ /* 0x002ea80000300a00 */
[----:B------:R3:W-:Y:S04]  /*11380*/  STL.64 [R1+0xdd0], R118 ;  /* 0x000dd07601007387 */ /* 0x0007e80000100a00 */
[----:B------:R-:W-:Y:S04]  /*11390*/  STL.64 [R1+0xdf0], R66 ;  /* 0x000df04201007387 */ /* 0x000fe80000100a00 */
[----:B------:R-:W4:Y:S01]  /*113a0*/  LDL.LU.64 R130, [R1+0x2d8] ;  /* 0x0002d80001827983 */ /* 0x000f220000300a00 */
[----:B------:R-:W-:-:S02]  /*113b0*/  IADD3 R124, P1, PT, R126, R80, RZ ;  /* 0x000000507e7c7210 */ /* 0x000fc40007f3e0ff */
[-C--:B---3--:R-:W-:Y:S01]  /*113c0*/  IADD3 R118, P2, PT, R122, R80.reuse, RZ ;  /* 0x000000507a767210 */ /* 0x088fe20007f5e0ff */
[----:B------:R-:W3:Y:S02]  /*113d0*/  LDL.LU.64 R72, [R1+0x250] ;  /* 0x0002500001487983 */ /* 0x000ee40000300a00 */
[--C-:B------:R-:W-:Y:S02]  /*113e0*/  IMAD.X R125, R127, 0x1, R3.reuse, P1 ;  /* 0x000000017f7d7824 */ /* 0x100fe400008e0603 */
[----:B------:R-:W-:Y:S01]  /*113f0*/  IMAD.X R119, R123, 0x1, R3, P2 ;  /* 0x000000017b777824 */ /* 0x000fe200010e0603 */
[----:B----4-:R-:W-:-:S04]  /*11400*/  IADD3 R128, P0, PT, R130, R80, RZ ;  /* 0x0000005082807210 */ /* 0x010fc80007f1e0ff */
[----:B------:R-:W-:-:S05]  /*11410*/  IADD3.X R129, PT, PT, R131, R3, RZ, P0, !PT ;  /* 0x0000000383817210 */ /* 0x000fca00007fe4ff */
[----:B------:R-:W-:Y:S04]  /*11420*/  STL.64 [R1+0xc58], R128 ;  /* 0x000c588001007387 */ /* 0x000fe80000100a00 */
[----:B------:R1:W-:Y:S04]  /*11430*/  STL.64 [R1+0xc98], R124 ;  /* 0x000c987c01007387 */ /* 0x0003e80000100a00 */
[----:B------:R4:W-:Y:S04]  /*11440*/  STL.64 [R1+0xcd8], R118 ;  /* 0x000cd87601007387 */ /* 0x0009e80000100a00 */
[----:B-1----:R-:W3:Y:S01]  /*11450*/  LDL.LU.64 R124, [R1+0x2b8] ;  /* 0x0002b800017c7983 */ /* 0x002ee20000300a00 */
[----:B--2---:R-:W-:Y:S01]  /*11460*/  IMAD.MOV.U32 R66, RZ, RZ, R64 ;  /* 0x000000ffff427224 */ /* 0x004fe200078e0040 */
[----:B------:R-:W-:-:S02]  /*11470*/  IADD3 R64, P4, PT, R76, R80, RZ ;  /* 0x000000504c407210 */ /* 0x000fc40007f9e0ff */
[-C--:B----4-:R-:W-:Y:S01]  /*11480*/  IADD3 R118, P1, PT, R120, R80.reuse, RZ ;  /* 0x0000005078767210 */ /* 0x090fe20007f3e0ff */
[----:B------:R-:W-:Y:S01]  /*11490*/  IMAD.MOV.U32 R67, RZ, RZ, R65 ;  /* 0x000000ffff437224 */ /* 0x000fe200078e0041 */
[-C--:B------:R-:W-:Y:S01]  /*114a0*/  IADD3 R76, P2, PT, R116, R80.reuse, RZ ;  /* 0x00000050744c7210 */ /* 0x080fe20007f5e0ff */
[--C-:B------:R-:W-:Y:S02]  /*114b0*/  IMAD.X R65, R77, 0x1, R3.reuse, P4 ;  /* 0x000000014d417824 */ /* 0x100fe400020e0603 */
[--C-:B------:R-:W-:Y:S02]  /*114c0*/  IMAD.X R119, R121, 0x1, R3.reuse, P1 ;  /* 0x0000000179777824 */ /* 0x100fe400008e0603 */
[----:B------:R-:W-:Y:S01]  /*114d0*/  IMAD.X R77, R117, 0x1, R3, P2 ;  /* 0x00000001754d7824 */ /* 0x000fe200010e0603 */
[----:B------:R-:W-:Y:S01]  /*114e0*/  STL.64 [R1+0xd18], R64 ;  /* 0x000d184001007387 */ /* 0x000fe20000100a00 */
[----:B---3--:R-:W-:-:S04]  /*114f0*/  IADD3 R122, P0, PT, R124, R80, RZ ;  /* 0x000000507c7a7210 */ /* 0x008fc80007f1e0ff */
[----:B------:R-:W-:-:S05]  /*11500*/  IADD3.X R123, PT, PT, R125, R3, RZ, P0, !PT ;  /* 0x000000037d7b7210 */ /* 0x000fca00007fe4ff */
[----:B------:R-:W-:Y:S04]  /*11510*/  STL.64 [R1+0xd50], R122 ;  /* 0x000d507a01007387 */ /* 0x000fe80000100a00 */
[----:B------:R1:W-:Y:S04]  /*11520*/  STL.64 [R1+0xd88], R118 ;  /* 0x000d887601007387 */ /* 0x0003e80000100a00 */
[----:B------:R2:W-:Y:S04]  /*11530*/  STL.64 [R1+0xdc0], R76 ;  /* 0x000dc04c01007387 */ /* 0x0005e80000100a00 */
[----:B-1----:R-:W3:Y:S01]  /*11540*/  LDL.LU.64 R118, [R1+0x278] ;  /* 0x0002780001767983 */ /* 0x002ee20000300a00 */
[----:B------:R-:W-:-:S02]  /*11550*/  IADD3 R64, P4, PT, R70, R80, RZ ;  /* 0x0000005046407210 */ /* 0x000fc40007f9e0ff */
[-C--:B------:R-:W-:Y:S02]  /*11560*/  IADD3 R70, P2, PT, R74, R80.reuse, RZ ;  /* 0x000000504a467210 */ /* 0x080fe40007f5e0ff */
[-C--:B--2---:R-:W-:Y:S01]  /*11570*/  IADD3 R76, P1, PT, R78, R80.reuse, RZ ;  /* 0x000000504e4c7210 */ /* 0x084fe20007f3e0ff */
        /* <DEDUP_REMOVED lines=10> */
[----:B------:R-:W-:-:S05]  /*11620*/  IADD3 R64, P4, PT, R68, R80, RZ ;  /* 0x0000005044407210 */ /* 0x000fca0007f9e0ff */
[----:B------:R-:W-:Y:S01]  /*11630*/  IMAD.X R65, R69, 0x1, R3, P4 ;  /* 0x0000000145417824 */ /* 0x000fe200020e0603 */
[----:B--2---:R-:W-:Y:S02]  /*11640*/  IADD3 R70, P1, PT, R72, R80, RZ ;  /* 0x0000005048467210 */ /* 0x004fe40007f3e0ff */
[----:B------:R-:W-:Y:S02]  /*11650*/  MOV R68, R62 ;  /* 0x0000003e00447202 */ /* 0x000fe40000000f00 */
[----:B------:R1:W-:Y:S01]  /*11660*/  STL.64 [R1+0xcf8], R64 ;  /* 0x000cf84001007387 */ /* 0x0003e20000100a00 */
[----:B------:R-:W-:Y:S01]  /*11670*/  IADD3 R62, P2, PT, R66, R80, RZ ;  /* 0x00000050423e7210 */ /* 0x000fe20007f5e0ff */
[----:B------:R-:W-:Y:S02]  /*11680*/  IMAD.MOV.U32 R69, RZ, RZ, R63 ;  /* 0x000000ffff457224 */ /* 0x000fe400078e003f */
[----:B------:R-:W-:Y:S01]  /*11690*/  IMAD.X R71, R73, 0x1, R3, P1 ;  /* 0x0000000149477824 */ /* 0x000fe200008e0603 */
[----:B------:R-:W-:Y:S01]  /*116a0*/  IADD3.X R63, PT, PT, R67, R3, RZ, P2, !PT ;  /* 0x00000003433f7210 */ /* 0x000fe200017fe4ff */
[----:B-1----:R-:W-:Y:S01]  /*116b0*/  IMAD.MOV.U32 R64, RZ, RZ, R58 ;  /* 0x000000ffff407224 */ /* 0x002fe200078e003a */
[----:B------:R-:W-:-:S02]  /*116c0*/  MOV R58, R56 ;  /* 0x00000038003a7202 */ /* 0x000fc40000000f00 */
[-C--:B------:R-:W-:Y:S01]  /*116d0*/  IADD3 R56, P4, PT, R60, R80.reuse, RZ ;  /* 0x000000503c387210 */ /* 0x080fe20007f9e0ff */
[----:B------:R-:W-:Y:S02]  /*116e0*/  IMAD.MOV.U32 R65, RZ, RZ, R59 ;  /* 0x000000ffff417224 */ /* 0x000fe400078e003b */
[----:B------:R-:W-:Y:S02]  /*116f0*/  IMAD.MOV.U32 R59, RZ, RZ, R57 ;  /* 0x000000ffff3b7224 */ /* 0x000fe400078e0039 */
[----:B------:R-:W-:Y:S02]  /*11700*/  IMAD.X R57, R61, 0x1, R3, P4 ;  /* 0x000000013d397824 */ /* 0x000fe400020e0603 */
[----:B------:R-:W-:Y:S01]  /*11710*/  IMAD.MOV.U32 R60, RZ, RZ, R54 ;  /* 0x000000ffff3c7224 */ /* 0x000fe200078e0036 */
[----:B------:R-:W-:Y:S01]  /*11720*/  IADD3 R54, P2, PT, R58, R80, RZ ;  /* 0x000000503a367210 */ /* 0x000fe20007f5e0ff */
[----:B------:R-:W-:-:S04]  /*11730*/  IMAD.MOV.U32 R61, RZ, RZ, R55 ;  /* 0x000000ffff3d7224 */ /* 0x000fc800078e0037 */
[----:B------:R-:W-:Y:S01]  /*11740*/  IMAD.X R55, R59, 0x1, R3, P2 ;  /* 0x000000013b377824 */ /* 0x000fe200010e0603 */
[----:B---3--:R-:W-:-:S05]  /*11750*/  IADD3 R74, P0, PT, R76, R80, RZ ;  /* 0x000000504c4a7210 */ /* 0x008fca0007f1e0ff */
[----:B------:R-:W-:Y:S01]  /*11760*/  IMAD.X R75, R77, 0x1, R3, P0 ;  /* 0x000000014d4b7824 */ /* 0x000fe200000e0603 */
[----:B------:R-:W-:-:S04]  /*11770*/  IADD3 R66, P0, PT, R68, R80, RZ ;  /* 0x0000005044427210 */ /* 0x000fc80007f1e0ff */
[----:B------:R-:W-:Y:S04]  /*11780*/  STL.64 [R1+0xd38], R74 ;  /* 0x000d384a01007387 */ /* 0x000fe80000100a00 */
[----:B------:R-:W-:Y:S04]  /*11790*/  STL.64 [R1+0xd70], R70 ;  /* 0x000d704601007387 */ /* 0x000fe80000100a00 */
[----:B------:R1:W-:Y:S04]  /*117a0*/  STL.64 [R1+0xda8], R62 ;  /* 0x000da83e01007387 */ /* 0x0003e80000100a00 */
[----:B------:R2:W-:Y:S01]  /*117b0*/  STL.64 [R1+0xdd8], R56 ;  /* 0x000dd83801007387 */ /* 0x0005e20000100a00 */
[----:B------:R-:W-:-:S02]  /*117c0*/  IADD3.X R67, PT, PT, R69, R3, RZ, P0, !PT ;  /* 0x0000000345437210 */ /* 0x000fc400007fe4ff */
[----:B-1----:R-:W-:Y:S02]  /*117d0*/  IADD3 R62, P1, PT, R64, R80, RZ ;  /* 0x00000050403e7210 */ /* 0x002fe40007f3e0ff */
[----:B--2---:R-:W-:Y:S01]  /*117e0*/  MOV R56, R50 ;  /* 0x0000003200387202 */ /* 0x004fe20000000f00 */
[----:B------:R-:W-:Y:S01]  /*117f0*/  IMAD.MOV.U32 R50, RZ, RZ, R44 ;  /* 0x000000ffff327224 */ /* 0x000fe200078e002c */
[-C--:B------:R-:W-:Y:S01]  /*11800*/  IADD3 R44, P4, PT, R48, R80.reuse, RZ ;  /* 0x00000050302c7210 */ /* 0x080fe20007f9e0ff */
[----:B------:R-:W-:Y:S02]  /*11810*/  IMAD.MOV.U32 R57, RZ, RZ, R51 ;  /* 0x000000ffff397224 */ /* 0x000fe400078e0033 */
[----:B------:R-:W-:Y:S02]  /*11820*/  IMAD.X R63, R65, 0x1, R3, P1 ;  /* 0x00000001413f7824 */ /* 0x000fe400008e0603 */
[----:B------:R-:W-:Y:S02]  /*11830*/  IMAD.MOV.U32 R51, RZ, RZ, R45 ;  /* 0x000000ffff337224 */ /* 0x000fe400078e002d */
[----:B------:R-:W-:Y:S01]  /*11840*/  IMAD.X R45, R49, 0x1, R3, P4 ;  /* 0x00000001312d7824 */ /* 0x000fe200020e0603 */
[----:B------:R-:W-:Y:S04]  /*11850*/  STL.64 [R1+0xbf0], R66 ;  /* 0x000bf04201007387 */ /* 0x000fe80000100a00 */
[----:B------:R-:W-:Y:S01]  /*11860*/  STL.64 [R1+0xc60], R62 ;  /* 0x000c603e01007387 */ /* 0x000fe20000100a00 */
[----:B------:R-:W-:-:S03]  /*11870*/  IADD3 R58, P0, PT, R60, R80, RZ ;  /* 0x000000503c3a7210 */ /* 0x000fc60007f1e0ff */
[----:B------:R1:W-:Y:S04]  /*11880*/  STL.64 [R1+0xca0], R54 ;  /* 0x000ca03601007387 */ /* 0x0003e80000100a00 */
[----:B------:R2:W-:Y:S01]  /*11890*/  STL.64 [R1+0xce0], R44 ;  /* 0x000ce02c01007387 */ /* 0x0005e20000100a00 */
[-C--:B------:R-:W-:Y:S02]  /*118a0*/  IADD3 R48, P2, PT, R52, R80.reuse, RZ ;  /* 0x0000005034307210 */ /* 0x080fe40007f5e0ff */
[----:B------:R-:W-:Y:S02]  /*118b0*/  IADD3.X R59, PT, PT, R61, R3, RZ, P0, !PT ;  /* 0x000000033d3b7210 */ /* 0x000fe400007fe4ff */
[----:B-1----:R-:W-:Y:S02]  /*118c0*/  IADD3 R54, P1, PT, R56, R80, RZ ;  /* 0x0000005038367210 */ /* 0x002fe40007f3e0ff */
[----:B--2---:R-:W-:Y:S01]  /*118d0*/  MOV R44, R40 ;  /* 0x00000028002c7202 */ /* 0x004fe20000000f00 */
[----:B------:R-:W-:Y:S01]  /*118e0*/  IMAD.MOV.U32 R40, RZ, RZ, R26 ;  /* 0x000000ffff287224 */ /* 0x000fe200078e001a */
[----:B------:R-:W-:Y:S01]  /*118f0*/  IADD3 R26, P4, PT, R38, R80, RZ ;  /* 0x00000050261a7210 */ /* 0x000fe20007f9e0ff */
[----:B------:R-:W-:-:S02]  /*11900*/  IMAD.MOV.U32 R45, RZ, RZ, R41 ;  /* 0x000000ffff2d7224 */ /* 0x000fc400078e0029 */
[----:B------:R-:W-:Y:S02]  /*11910*/  IMAD.MOV.U32 R41, RZ, RZ, R27 ;  /* 0x000000ffff297224 */ /* 0x000fe400078e001b */
[--C-:B------:R-:W-:Y:S02]  /*11920*/  IMAD.X R55, R57, 0x1, R3.reuse, P1 ;  /* 0x0000000139377824 */ /* 0x100fe400008e0603 */
[--C-:B------:R-:W-:Y:S02]  /*11930*/  IMAD.X R27, R39, 0x1, R3.reuse, P4 ;  /* 0x00000001271b7824 */ /* 0x100fe400020e0603 */
[----:B------:R-:W-:Y:S01]  /*11940*/  IMAD.X R49, R53, 0x1, R3, P2 ;  /* 0x0000000135317824 */ /* 0x000fe200010e0603 */
[----:B------:R-:W-:Y:S01]  /*11950*/  STL.64 [R1+0xd20], R58 ;  /* 0x000d203a01007387 */ /* 0x000fe20000100a00 */
[----:B------:R-:W-:-:S03]  /*11960*/  IADD3 R38, P2, PT, R42, R80, RZ ;  /* 0x000000502a267210 */ /* 0x000fc60007f5e0ff */
[----:B------:R-:W-:Y:S04]  /*11970*/  STL.64 [R1+0xd58], R54 ;  /* 0x000d583601007387 */ /* 0x000fe80000100a00 */
[----:B------:R1:W-:Y:S04]  /*11980*/  STL.64 [R1+0xdc8], R26 ;  /* 0x000dc81a01007387 */ /* 0x0003e80000100a00 */
[----:B------:R2:W-:Y:S01]  /*11990*/  STL.64 [R1+0xd90], R48 ;  /* 0x000d903001007387 */ /* 0x0005e20000100a00 */
[----:B------:R-:W-:Y:S01]  /*119a0*/  IADD3 R234, P1, PT, R46, R80, RZ ;  /* 0x000000502eea7210 */ /* 0x000fe20007f3e0ff */
[----:B------:R-:W-:Y:S01]  /*119b0*/  IMAD.X R39, R43, 0x1, R3, P2 ;  /* 0x000000012b277824 */ /* 0x000fe200010e0603 */
[----:B-1----:R-:W-:Y:S01]  /*119c0*/  MOV R26, R18 ;  /* 0x00000012001a7202 */ /* 0x002fe20000000f00 */
[----:B------:R-:W-:Y:S01]  /*119d0*/  IMAD.MOV.U32 R18, RZ, RZ, R16 ;  /* 0x000000ffff127224 */ /* 0x000fe200078e0010 */
[----:B------:R-:W-:-:S02]  /*119e0*/  IADD3 R16, P4, PT, R34, R80, RZ ;  /* 0x0000005022107210 */ /* 0x000fc40007f9e0ff */
[-C--:B--2---:R-:W-:Y:S01]  /*119f0*/  IADD3 R48, P0, PT, R50, R80.reuse, RZ ;  /* 0x0000005032307210 */ /* 0x084fe20007f1e0ff */
[----:B------:R-:W-:Y:S02]  /*11a00*/  IMAD.MOV.U32 R27, RZ, RZ, R19 ;  /* 0x000000ffff1b7224 */ /* 0x000fe400078e0013 */
[----:B------:R-:W-:Y:S01]  /*11a10*/  IMAD.MOV.U32 R19, RZ, RZ, R17 ;  /* 0x000000ffff137224 */ /* 0x000fe200078e0011 */
[----:B------:R-:W-:Y:S01]  /*11a20*/  IADD3.X R49, PT, PT, R51, R3, RZ, P0, !PT ;  /* 0x0000000333317210 */ /* 0x000fe200007fe4ff */
[--C-:B------:R-:W-:Y:S01]  /*11a30*/  IMAD.X R17, R35, 0x1, R3.reuse, P4 ;  /* 0x0000000123117824 */ /* 0x100fe200020e0603 */
[-C--:B------:R-:W-:Y:S01]  /*11a40*/  IADD3 R42, P0, PT, R44, R80.reuse, RZ ;  /* 0x000000502c2a7210 */ /* 0x080fe20007f1e0ff */
[----:B------:R-:W-:Y:S02]  /*11a50*/  IMAD.X R235, R47, 0x1, R3, P1 ;  /* 0x000000012feb7824 */ /* 0x000fe400008e0603 */
[----:B------:R-:W-:Y:S01]  /*11a60*/  STL.64 [R1+0xbc8], R48 ;  /* 0x000bc83001007387 */ /* 0x000fe20000100a00 */
[----:B------:R-:W-:-:S03]  /*11a70*/  IADD3 R34, P2, PT, R36, R80, RZ ;  /* 0x0000005024227210 */ /* 0x000fc60007f5e0ff */
[----:B------:R1:W-:Y:S04]  /*11a80*/  STL.64 [R1+0xc80], R38 ;  /* 0x000c802601007387 */ /* 0x0003e80000100a00 */
[----:B------:R2:W-:Y:S01]  /*11a90*/  STL.64 [R1+0xcc0], R16 ;  /* 0x000cc01001007387 */ /* 0x0005e20000100a00 */
[----:B------:R-:W-:Y:S01]  /*11aa0*/  IMAD.X R43, R45, 0x1, R3, P0 ;  /* 0x000000012d2b7824 */ /* 0x000fe200000e0603 */
[----:B------:R-:W-:Y:S02]  /*11ab0*/  IADD3.X R35, PT, PT, R37, R3, RZ, P2, !PT ;  /* 0x0000000325237210 */ /* 0x000fe400017fe4ff */
[----:B-1----:R-:W-:Y:S02]  /*11ac0*/  IADD3 R38, P1, PT, R40, R80, RZ ;  /* 0x0000005028267210 */ /* 0x002fe40007f3e0ff */
[----:B--2---:R-:W-:-:S02]  /*11ad0*/  MOV R16, R8 ;  /* 0x0000000800107202 */ /* 0x004fc40000000f00 */
[----:B------:R-:W-:Y:S01]  /*11ae0*/  IADD3 R8, P4, PT, R22, R80, RZ ;  /* 0x0000005016087210 */ /* 0x000fe20007f9e0ff */
[----:B------:R-:W-:Y:S02]  /*11af0*/  IMAD.X R39, R41, 0x1, R3, P1 ;  /* 0x0000000129277824 */ /* 0x000fe400008e0603 */
[----:B------:R-:W-:Y:S01]  /*11b00*/  IMAD.MOV.U32 R17, RZ, RZ, R9 ;  /* 0x000000ffff117224 */ /* 0x000fe200078e0009 */
[----:B------:R-:W-:Y:S01]  /*11b10*/  STL.64 [R1+0xc38], R234 ;  /* 0x000c38ea01007387 */ /* 0x000fe20000100a00 */
[----:B------:R-:W-:-:S03]  /*11b20*/  IMAD.X R9, R23, 0x1, R3, P4 ;  /* 0x0000000117097824 */ /* 0x000fc600020e0603 */
[----:B------:R-:W-:Y:S01]  /*11b30*/  STL.64 [R1+0xd00], R42 ;  /* 0x000d002a01007387 */ /* 0x000fe20000100a00 */
[----:B------:R-:W-:-:S03]  /*11b40*/  IADD3 R232, P0, PT, R32, R80, RZ ;  /* 0x0000005020e87210 */ /* 0x000fc60007f1e0ff */
[----:B------:R-:W-:Y:S01]  /*11b50*/  STL.64 [R1+0xd40], R38 ;  /* 0x000d402601007387 */ /* 0x000fe20000100a00 */
[----:B------:R-:W-:-:S03]  /*11b60*/  IADD3 R22, P2, PT, R28, R80, RZ ;  /* 0x000000501c167210 */ /* 0x000fc60007f5e0ff */
[----:B------:R-:W-:Y:S04]  /*11b70*/  STL.64 [R1+0xd78], R34 ;  /* 0x000d782201007387 */ /* 0x000fe80000100a00 */
[----:B------:R1:W-:Y:S01]  /*11b80*/  STL.64 [R1+0xdb0], R8 ;  /* 0x000db00801007387 */ /* 0x0003e20000100a00 */
[----:B------:R-:W-:Y:S01]  /*11b90*/  IADD3.X R23, PT, PT, R29, R3, RZ, P2, !PT ;  /* 0x000000031d177210 */ /* 0x000fe200017fe4ff */
[--C-:B------:R-:W-:Y:S01]  /*11ba0*/  IMAD.X R233, R33, 0x1, R3.reuse, P0 ;  /* 0x0000000121e97824 */ /* 0x100fe200000e0603 */
[-C--:B------:R-:W-:Y:S02]  /*11bb0*/  IADD3 R230, P1, PT, R30, R80.reuse, RZ ;  /* 0x000000501ee67210 */ /* 0x080fe40007f3e0ff */
[----:B-1----:R-:W-:Y:S01]  /*11bc0*/  IADD3 R8, P4, PT, R10, R80, RZ ;  /* 0x000000500a087210 */ /* 0x002fe20007f9e0ff */
[----:B------:R-:W-:Y:S04]  /*11bd0*/  STL.64 [R1+0xc68], R22 ;  /* 0x000c681601007387 */ /* 0x000fe80000100a00 */
[--C-:B------:R-:W-:Y:S01]  /*11be0*/  IMAD.X R9, R11, 0x1, R3.reuse, P4 ;  /* 0x000000010b097824 */ /* 0x100fe200020e0603 */
[----:B------:R-:W-:Y:S04]  /*11bf0*/  STL.64 [R1+0xba0], R232 ;  /* 0x000ba0e801007387 */ /* 0x000fe80000100a00 */
[----:B------:R1:W-:Y:S01]  /*11c00*/  STL.64 [R1+0xca8], R8 ;  /* 0x000ca80801007387 */ /* 0x0003e20000100a00 */
[----:B------:R-:W-:-:S02]  /*11c10*/  IMAD.X R231, R31, 0x1, R3, P1 ;  /* 0x000000011fe77824 */ /* 0x000fc400008e0603 */
[----:B------:R-:W-:Y:S01]  /*11c20*/  IMAD.MOV.U32 R30, RZ, RZ, R4 ;  /* 0x000000ffff1e7224 */ /* 0x000fe200078e0004 */
[-C--:B------:R-:W-:Y:S02]  /*11c30*/  IADD3 R4, P2, PT, R6, R80.reuse, RZ ;  /* 0x0000005006047210 */ /* 0x080fe40007f5e0ff */
[----:B-1----:R-:W-:-:S04]  /*11c40*/  IADD3 R8, P0, PT, R26, R80, RZ ;  /* 0x000000501a087210 */ /* 0x002fc80007f1e0ff */
[----:B------:R-:W-:Y:S01]  /*11c50*/  IADD3.X R9, PT, PT, R27, R3, RZ, P0, !PT ;  /* 0x000000031b097210 */ /* 0x000fe200007fe4ff */
[----:B------:R-:W-:Y:S01]  /*11c60*/  STL.64 [R1+0xc08], R230 ;  /* 0x000c08e601007387 */ /* 0x000fe20000100a00 */
[-C--:B------:R-:W-:Y:S01]  /*11c70*/  IADD3 R22, P1, PT, R24, R80.reuse, RZ ;  /* 0x0000005018167210 */ /* 0x080fe20007f3e0ff */
[----:B------:R-:W-:Y:S02]  /*11c80*/  IMAD.MOV.U32 R31, RZ, RZ, R5 ;  /* 0x000000ffff1f7224 */ /* 0x000fe400078e0005 */
[----:B------:R1:W-:Y:S01]  /*11c90*/  STL.64 [R1+0xce8], R8 ;  /* 0x000ce80801007387 */ /* 0x0003e20000100a00 */
[--C-:B------:R-:W-:Y:S01]  /*11ca0*/  IMAD.X R5, R7, 0x1, R3.reuse, P2 ;  /* 0x0000000107057824 */ /* 0x100fe200010e0603 */
[-C--:B------:R-:W-:Y:S01]  /*11cb0*/  IADD3 R10, P4, PT, R20, R80.reuse, RZ ;  /* 0x00000050140a7210 */ /* 0x080fe20007f9e0ff */
[--C-:B------:R-:W-:Y:S01]  /*11cc0*/  IMAD.X R23, R25, 0x1, R3.reuse, P1 ;  /* 0x0000000119177824 */ /* 0x100fe200008e0603 */
[----:B-1----:R-:W2:Y:S03]  /*11cd0*/  LDL.LU.64 R8, [R1+0x818] ;  /* 0x0008180001087983 */ /* 0x002ea60000300a00 */
[----:B------:R-:W-:Y:S01]  /*11ce0*/  IMAD.X R11, R21, 0x1, R3, P4 ;  /* 0x00000001150b7824 */ /* 0x000fe200020e0603 */
[----:B------:R-:W3:Y:S04]  /*11cf0*/  LDL.LU.64 R6, [R1+0x810] ;  /* 0x0008100001067983 */ /* 0x000ee80000300a00 */
[----:B------:R1:W-:Y:S04]  /*11d00*/  STL.64 [R1+0xd60], R4 ;  /* 0x000d600401007387 */ /* 0x0003e80000100a00 */
[----:B------:R-:W-:Y:S04]  /*11d10*/  STL.64 [R1+0xd28], R22 ;  /* 0x000d281601007387 */ /* 0x000fe80000100a00 */
[----:B-1----:R-:W4:Y:S04]  /*11d20*/  LDL.LU.64 R4, [R1+0x820] ;  /* 0x0008200001047983 */ /* 0x002f280000300a00 */
[----:B------:R-:W4:Y:S04]  /*11d30*/  LDL.LU.64 R28, [R1+0x808] ;  /* 0x00080800011c7983 */ /* 0x000f280000300a00 */
[----:B------:R1:W-:Y:S04]  /*11d40*/  STL.64 [R1+0xd98], R10 ;  /* 0x000d980a01007387 */ /* 0x0003e80000100a00 */
[----:B------:R-:W4:Y:S01]  /*11d50*/  LDL.LU.64 R26, [R1+0x800] ;  /* 0x00080000011a7983 */ /* 0x000f220000300a00 */
[----:B------:R-:W-:-:S03]  /*11d60*/  IADD3 R226, P1, PT, R14, R80, RZ ;  /* 0x000000500ee27210 */ /* 0x000fc60007f3e0ff */
[----:B------:R-:W4:Y:S02]  /*11d70*/  LDL.LU.64 R20, [R1+0x7f8] ;  /* 0x0007f80001147983 */ /* 0x000f240000300a00 */
[----:B------:R-:W-:Y:S02]  /*11d80*/  IMAD.X R227, R15, 0x1, R3, P1 ;  /* 0x000000010fe37824 */ /* 0x000fe400008e0603 */
[----:B------:R-:W4:Y:S04]  /*11d90*/  LDL.LU.64 R14, [R1+0x7f0] ;  /* 0x0007f000010e7983 */ /* 0x000f280000300a00 */
[----:B------:R-:W4:Y:S01]  /*11da0*/  LDL.LU.64 R24, [R1+0x7e8] ;  /* 0x0007e80001187983 */ /* 0x000f220000300a00 */
[-C--:B-1----:R-:W-:Y:S02]  /*11db0*/  IADD3 R10, P2, PT, R12, R80.reuse, RZ ;  /* 0x000000500c0a7210 */ /* 0x082fe40007f5e0ff */
[----:B------:R-:W-:-:S03]  /*11dc0*/  IADD3 R228, P0, PT, R16, R80, RZ ;  /* 0x0000005010e47210 */ /* 0x000fc60007f1e0ff */
[----:B------:R-:W-:Y:S01]  /*11dd0*/  IMAD.X R11, R13, 0x1, R3, P2 ;  /* 0x000000010d0b7824 */ /* 0x000fe200010e0603 */
[-C--:B------:R-:W-:Y:S02]  /*11de0*/  IADD3.X R229, PT, PT, R17, R3.reuse, RZ, P0, !PT ;  /* 0x0000000311e57210 */ /* 0x080fe400007fe4ff */
[-C--:B------:R-:W-:Y:S02]  /*11df0*/  IADD3 R12, P0, PT, R18, R80.reuse, RZ ;  /* 0x00000050120c7210 */ /* 0x080fe40007f1e0ff */
[----:B------:R1:W-:Y:S02]  /*11e00*/  STL.64 [R1+0xc48], R10 ;  /* 0x000c480a01007387 */ /* 0x0003e40000100a00 */
[----:B------:R-:W-:Y:S02]  /*11e10*/  IADD3.X R13, PT, PT, R19, R3, RZ, P0, !PT ;  /* 0x00000003130d7210 */ /* 0x000fe400007fe4ff */
[----:B------:R-:W4:Y:S04]  /*11e20*/  LDL.LU.64 R22, [R1+0x7e0] ;  /* 0x0007e00001167983 */ /* 0x000f280000300a00 */
[----:B------:R-:W-:Y:S01]  /*11e30*/  STL.64 [R1+0xb78], R228 ;  /* 0x000b78e401007387 */ /* 0x000fe20000100a00 */
[----:B-1----:R-:W-:-:S03]  /*11e40*/  IADD3 R10, P1, PT, R30, R80, RZ ;  /* 0x000000501e0a7210 */ /* 0x002fc60007f3e0ff */
[----:B------:R-:W-:Y:S01]  /*11e50*/  STL.64 [R1+0xbe0], R226 ;  /* 0x000be0e201007387 */ /* 0x000fe20000100a00 */
[----:B------:R-:W-:-:S03]  /*11e60*/  SHF.R.S32.HI R0, RZ, 0x1f, R2 ;  /* 0x0000001fff007819 */ /* 0x000fc60000011402 */
[----:B------:R1:W-:Y:S01]  /*11e70*/  STL.64 [R1+0xc90], R12 ;  /* 0x000c900c01007387 */ /* 0x0003e20000100a00 */
[--C-:B------:R-:W-:Y:S01]  /*11e80*/  IMAD.X R11, R31, 0x1, R3.reuse, P1 ;  /* 0x000000011f0b7824 */ /* 0x100fe200008e0603 */
[----:B------:R-:W-:Y:S02]  /*11e90*/  IADD3 R16, P2, PT, R134, R80, RZ ;  /* 0x0000005086107210 */ /* 0x000fe40007f5e0ff */
[C---:B------:R-:W-:Y:S01]  /*11ea0*/  SHF.L.U64.HI R0, R2.reuse, 0x2, R0 ;  /* 0x0000000202007819 */ /* 0x040fe20000010200 */
[----:B------:R-:W-:Y:S01]  /*11eb0*/  IMAD.SHL.U32 R2, R2, 0x4, RZ ;  /* 0x0000000402027824 */ /* 0x000fe200078e00ff */
[----:B-1----:R-:W4:Y:S04]  /*11ec0*/  LDL.LU.64 R12, [R1+0x7d8] ;  /* 0x0007d800010c7983 */ /* 0x002f280000300a00 */
[----:B------:R-:W4:Y:S04]  /*11ed0*/  LDL.LU.64 R18, [R1+0x7d0] ;  /* 0x0007d00001127983 */ /* 0x000f280000300a00 */
[----:B------:R1:W-:Y:S01]  /*11ee0*/  STL.64 [R1+0xcd0], R10 ;  /* 0x000cd00a01007387 */ /* 0x0003e20000100a00 */
[----:B------:R-:W-:-:S03]  /*11ef0*/  IMAD.X R17, R135, 0x1, R3, P2 ;  /* 0x0000000187117824 */ /* 0x000fc600010e0603 */
[----:B-1----:R-:W4:Y:S04]  /*11f00*/  LDL.LU.64 R10, [R1+0x7c8] ;  /* 0x0007c800010a7983 */ /* 0x002f280000300a00 */
[----:B------:R1:W-:Y:S04]  /*11f10*/  STL.64 [R1+0xd10], R16 ;  /* 0x000d101001007387 */ /* 0x0003e80000100a00 */
[----:B-1----:R-:W4:Y:S01]  /*11f20*/  LDL.LU.64 R16, [R1+0x7c0] ;  /* 0x0007c00001107983 */ /* 0x002f220000300a00 */
[----:B--2---:R-:W-:-:S05]  /*11f30*/  IADD3 R68, P0, PT, R8, R2, RZ ;  /* 0x0000000208447210 */ /* 0x004fca0007f1e0ff */
[----:B------:R-:W-:Y:S02]  /*11f40*/  IMAD.X R69, R9, 0x1, R0, P0 ;  /* 0x0000000109457824 */ /* 0x000fe400000e0600 */
[----:B------:R-:W2:Y:S01]  /*11f50*/  LDL.LU.64 R8, [R1+0x7b8] ;  /* 0x0007b80001087983 */ /* 0x000ea20000300a00 */
[----:B---3--:R-:W-:-:S04]  /*11f60*/  IADD3 R70, P1, PT, R6, R2, RZ ;  /* 0x0000000206467210 */ /* 0x008fc80007f3e0ff */
[----:B------:R-:W-:Y:S02]  /*11f70*/  IADD3.X R71, PT, PT, R7, R0, RZ, P1, !PT ;  /* 0x0000000007477210 */ /* 0x000fe40000ffe4ff */
[----:B------:R-:W3:Y:S01]  /*11f80*/  LDL.LU.64 R6, [R1+0x7b0] ;  /* 0x0007b00001067983 */ /* 0x000ee20000300a00 */
[-C--:B----4-:R-:W-:Y:S02]  /*11f90*/  IADD3 R72, P2, PT, R4, R2.reuse, RZ ;  /* 0x0000000204487210 */ /* 0x090fe40007f5e0ff */
[----:B------:R-:W-:-:S03]  /*11fa0*/  IADD3 R74, P0, PT, R28, R2, RZ ;  /* 0x000000021c4a7210 */ /* 0x000fc60007f1e0ff */
[--C-:B------:R-:W-:Y:S02]  /*11fb0*/  IMAD.X R73, R5, 0x1, R0.reuse, P2 ;  /* 0x0000000105497824 */ /* 0x100fe400010e0600 */
[----:B------:R-:W4:Y:S01]  /*11fc0*/  LDL.LU.64 R4, [R1+0x7a8] ;  /* 0x0007a80001047983 */ /* 0x000f220000300a00 */
[----:B------:R-:W-:-:S03]  /*11fd0*/  IMAD.X R75, R29, 0x1, R0, P0 ;  /* 0x000000011d4b7824 */ /* 0x000fc600000e0600 */
[----:B------:R-:W4:Y:S01]  /*11fe0*/  LDL.LU.64 R28, [R1+0x7a0] ;  /* 0x0007a000011c7983 */ /* 0x000f220000300a00 */
[-C--:B------:R-:W-:Y:S02]  /*11ff0*/  IADD3 R76, P1, PT, R26, R2.reuse, RZ ;  /* 0x000000021a4c7210 */ /* 0x080fe40007f3e0ff */
[----:B------:R-:W-:-:S03]  /*12000*/  IADD3 R78, P0, PT, R20, R2, RZ ;  /* 0x00000002144e7210 */ /* 0x000fc60007f1e0ff */
[----:B------:R-:W-:Y:S02]  /*12010*/  IMAD.X R77, R27, 0x1, R0, P1 ;  /* 0x000000011b4d7824 */ /* 0x000fe400008e0600 */
[----:B------:R-:W4:Y:S01]  /*12020*/  LDL.LU.64 R26, [R1+0x798] ;  /* 0x00079800011a7983 */ /* 0x000f220000300a00 */
[----:B------:R-:W-:-:S03]  /*12030*/  IADD3.X R79, PT, PT, R21, R0, RZ, P0, !PT ;  /* 0x00000000154f7210 */ /* 0x000fc600007fe4ff */
[----:B------:R-:W4:Y:S01]  /*12040*/  LDL.LU.64 R20, [R1+0x790] ;  /* 0x0007900001147983 */ /* 0x000f220000300a00 */
[-C--:B------:R-:W-:Y:S02]  /*12050*/  IADD3 R116, P2, PT, R14, R2.reuse, RZ ;  /* 0x000000020e747210 */ /* 0x080fe40007f5e0ff */
[----:B------:R-:W-:-:S03]  /*12060*/  IADD3 R118, P1, PT, R24, R2, RZ ;  /* 0x0000000218767210 */ /* 0x000fc60007f3e0ff */
[--C-:B------:R-:W-:Y:S02]  /*12070*/  IMAD.X R117, R15, 0x1, R0.reuse, P2 ;  /* 0x000000010f757824 */ /* 0x100fe400010e0600 */
[----:B------:R-:W4:Y:S01]  /*12080*/  LDL.LU.64 R14, [R1+0x788] ;  /* 0x00078800010e7983 */ /* 0x000f220000300a00 */
[----:B------:R-:W-:-:S03]  /*12090*/  IMAD.X R119, R25, 0x1, R0, P1 ;  /* 0x0000000119777824 */ /* 0x000fc600008e0600 */
[----:B------:R-:W4:Y:S01]  /*120a0*/  LDL.LU.64 R24, [R1+0x780] ;  /* 0x0007800001187983 */ /* 0x000f220000300a00 */
[----:B------:R-:W-:-:S05]  /*120b0*/  IADD3 R120, P0, PT, R22, R2, RZ ;  /* 0x0000000216787210 */ /* 0x000fca0007f1e0ff */
[----:B------:R-:W-:Y:S02]  /*120c0*/  IMAD.X R121, R23, 0x1, R0, P0 ;  /* 0x0000000117797824 */ /* 0x000fe400000e0600 */
[----:B------:R-:W4:Y:S01]  /*120d0*/  LDL.LU.64 R22, [R1+0x778] ;  /* 0x0007780001167983 */ /* 0x000f220000300a00 */
[----:B------:R-:W-:-:S04]  /*120e0*/  IADD3 R122, P1, PT, R12, R2, RZ ;  /* 0x000000020c7a7210 */ /* 0x000fc80007f3e0ff */
[----:B------:R-:W-:Y:S02]  /*120f0*/  IADD3.X R123, PT, PT, R13, R0, RZ, P1, !PT ;  /* 0x000000000d7b7210 */ /* 0x000fe40000ffe4ff */
[----:B------:R-:W4:Y:S01]  /*12100*/  LDL.LU.64 R12, [R1+0x770] ;  /* 0x00077000010c7983 */ /* 0x000f220000300a00 */
[-C--:B------:R-:W-:Y:S02]  /*12110*/  IADD3 R124, P2, PT, R18, R2.reuse, RZ ;  /* 0x00000002127c7210 */ /* 0x080fe40007f5e0ff */
[----:B------:R-:W-:-:S05]  /*12120*/  IADD3 R126, P0, PT, R10, R2, RZ ;  /* 0x000000020a7e7210 */ /* 0x000fca0007f1e0ff */
[--C-:B------:R-:W-:Y:S02]  /*12130*/  IMAD.X R127, R11, 0x1, R0.reuse, P0 ;  /* 0x000000010b7f7824 */ /* 0x100fe400000e0600 */
[----:B------:R-:W4:Y:S01]  /*12140*/  LDL.LU.64 R10, [R1+0x768] ;  /* 0x00076800010a7983 */ /* 0x000f220000300a00 */
[----:B------:R-:W-:-:S03]  /*12150*/  IMAD.X R125, R19, 0x1, R0, P2 ;  /* 0x00000001137d7824 */ /* 0x000fc600010e0600 */
[----:B------:R-:W4:Y:S01]  /*12160*/  LDL.LU.64 R18, [R1+0x760] ;  /* 0x0007600001127983 */ /* 0x000f220000300a00 */
[----:B------:R-:W-:-:S05]  /*12170*/  IADD3 R128, P1, PT, R16, R2, RZ ;  /* 0x0000000210807210 */ /* 0x000fca0007f3e0ff */
[----:B------:R-:W-:Y:S02]  /*12180*/  IMAD.X R129, R17, 0x1, R0, P1 ;  /* 0x0000000111817824 */ /* 0x000fe400008e0600 */
[----:B------:R-:W4:Y:S01]  /*12190*/  LDL.LU.64 R16, [R1+0x758] ;  /* 0x0007580001107983 */ /* 0x000f220000300a00 */
[----:B--2---:R-:W-:-:S04]  /*121a0*/  IADD3 R130, P0, PT, R8, R2, RZ ;  /* 0x0000000208827210 */ /* 0x004fc80007f1e0ff */
[----:B------:R-:W-:Y:S02]  /*121b0*/  IADD3.X R131, PT, PT, R9, R0, RZ, P0, !PT ;  /* 0x0000000009837210 */ /* 0x000fe400007fe4ff */
[----:B------:R-:W2:Y:S01]  /*121c0*/  LDL.LU.64 R8, [R1+0x750] ;  /* 0x0007500001087983 */ /* 0x000ea20000300a00 */
[----:B---3--:R-:W-:-:S05]  /*121d0*/  IADD3 R158, P2, PT, R6, R2, RZ ;  /* 0x00000002069e7210 */ /* 0x008fca0007f5e0ff */
[----:B------:R-:W-:Y:S01]  /*121e0*/  IMAD.X R159, R7, 0x1, R0, P2 ;  /* 0x00000001079f7824 */ /* 0x000fe200010e0600 */
[-C--:B----4-:R-:W-:Y:S02]  /*121f0*/  IADD3 R162, P1, PT, R4, R2.reuse, RZ ;  /* 0x0000000204a27210 */ /* 0x090fe40007f3e0ff */
[----:B------:R-:W-:-:S03]  /*12200*/  IADD3 R166, P0, PT, R28, R2, RZ ;  /* 0x000000021ca67210 */ /* 0x000fc60007f1e0ff */
[--C-:B------:R-:W-:Y:S02]  /*12210*/  IMAD.X R163, R5, 0x1, R0.reuse, P1 ;  /* 0x0000000105a37824 */ /* 0x100fe400008e0600 */
[----:B------:R-:W3:Y:S01]  /*12220*/  LDL.LU.64 R4, [R1+0x748] ;  /* 0x0007480001047983 */ /* 0x000ee20000300a00 */
[----:B------:R-:W-:-:S03]  /*12230*/  IMAD.X R167, R29, 0x1, R0, P0 ;  /* 0x000000011da77824 */ /* 0x000fc600000e0600 */
[----:B------:R-:W4:Y:S01]  /*12240*/  LDL.LU.64 R6, [R1+0x740] ;  /* 0x0007400001067983 */ /* 0x000f220000300a00 */
[----:B------:R-:W-:-:S03]  /*12250*/  IADD3 R170, P1, PT, R26, R2, RZ ;  /* 0x000000021aaa7210 */ /* 0x000fc60007f3e0ff */
[----:B------:R-:W4:Y:S01]  /*12260*/  LDL.LU.64 R28, [R1+0x738] ;  /* 0x00073800011c7983 */ /* 0x000f220000300a00 */
[----:B------:R-:W-:Y:S02]  /*12270*/  IADD3 R174, P2, PT, R20, R2, RZ ;  /* 0x0000000214ae7210 */ /* 0x000fe40007f5e0ff */
[----:B------:R-:W-:Y:S02]  /*12280*/  IADD3.X R171, PT, PT, R27, R0, RZ, P1, !PT ;  /* 0x000000001bab7210 */ /* 0x000fe40000ffe4ff */
[----:B------:R-:W4:Y:S01]  /*12290*/  LDL.LU.64 R26, [R1+0x730] ;  /* 0x00073000011a7983 */ /* 0x000f220000300a00 */
[----:B------:R-:W-:-:S03]  /*122a0*/  IMAD.X R175, R21, 0x1, R0, P2 ;  /* 0x0000000115af7824 */ /* 0x000fc600010e0600 */
[----:B------:R-:W4:Y:S01]  /*122b0*/  LDL.LU.64 R20, [R1+0x728] ;  /* 0x0007280001147983 */ /* 0x000f220000300a00 */
[-C--:B------:R-:W-:Y:S02]  /*122c0*/  IADD3 R178, P0, PT, R14, R2.reuse, RZ ;  /* 0x000000020eb27210 */ /* 0x080fe40007f1e0ff */
[----:B------:R-:W-:-:S03]  /*122d0*/  IADD3 R182, P1, PT, R24, R2, RZ ;  /* 0x0000000218b67210 */ /* 0x000fc60007f3e0ff */
[--C-:B------:R-:W-:Y:S02]  /*122e0*/  IMAD.X R179, R15, 0x1, R0.reuse, P0 ;  /* 0x000000010fb37824 */ /* 0x100fe400000e0600 */
[----:B------:R-:W4:Y:S01]  /*122f0*/  LDL.LU.64 R14, [R1+0x720] ;  /* 0x00072000010e7983 */ /* 0x000f220000300a00 */
[----:B------:R-:W-:-:S03]  /*12300*/  IMAD.X R183, R25, 0x1, R0, P1 ;  /* 0x0000000119b77824 */ /* 0x000fc600008e0600 */
[----:B------:R-:W4:Y:S04]  /*12310*/  LDL.LU.64 R36, [R1+0x710] ;  /* 0x0007100001247983 */ /* 0x000f280000300a00 */
[----:B------:R-:W4:Y:S01]  /*12320*/  LDL.LU.64 R24, [R1+0x708] ;  /* 0x0007080001187983 */ /* 0x000f220000300a00 */
[----:B------:R-:W-:-:S04]  /*12330*/  IADD3 R186, P0, PT, R22, R2, RZ ;  /* 0x0000000216ba7210 */ /* 0x000fc80007f1e0ff */
[----:B------:R-:W-:Y:S02]  /*12340*/  IADD3.X R187, PT, PT, R23, R0, RZ, P0, !PT ;  /* 0x0000000017bb7210 */ /* 0x000fe400007fe4ff */
[----:B------:R-:W-:-:S05]  /*12350*/  IADD3 R190, P2, PT, R12, R2, RZ ;  /* 0x000000020cbe7210 */ /* 0x000fca0007f5e0ff */
[----:B------:R-:W-:Y:S02]  /*12360*/  IMAD.X R191, R13, 0x1, R0, P2 ;  /* 0x000000010dbf7824 */ /* 0x000fe400010e0600 */
[----:B------:R-:W4:Y:S01]  /*12370*/  LDL.LU.64 R12, [R1+0x6f8] ;  /* 0x0006f800010c7983 */ /* 0x000f220000300a00 */
[----:B------:R-:W-:-:S05]  /*12380*/  IADD3 R194, P1, PT, R10, R2, RZ ;  /* 0x000000020ac27210 */ /* 0x000fca0007f3e0ff */
[----:B------:R-:W-:Y:S02]  /*12390*/  IMAD.X R195, R11, 0x1, R0, P1 ;  /* 0x000000010bc37824 */ /* 0x000fe400008e0600 */
[----:B------:R-:W4:Y:S04]  /*123a0*/  LDL.LU.64 R10, [R1+0x6f0] ;  /* 0x0006f000010a7983 */ /* 0x000f280000300a00 */
[----:B------:R-:W4:Y:S04]  /*123b0*/  LDL.LU.64 R32, [R1+0x6e0] ;  /* 0x0006e00001207983 */ /* 0x000f280000300a00 */
[----:B------:R-:W4:Y:S01]  /*123c0*/  LDL.LU.64 R22, [R1+0x6d8] ;  /* 0x0006d80001167983 */ /* 0x000f220000300a00 */
[----:B------:R-:W-:-:S02]  /*123d0*/  IADD3 R198, P0, PT, R18, R2, RZ ;  /* 0x0000000212c67210 */ /* 0x000fc40007f1e0ff */
[----:B------:R-:W-:-:S03]  /*123e0*/  IADD3 R202, P1, PT, R16, R2, RZ ;  /* 0x0000000210ca7210 */ /* 0x000fc60007f3e0ff */
[----:B------:R-:W-:Y:S01]  /*123f0*/  IMAD.X R199, R19, 0x1, R0, P0 ;  /* 0x0000000113c77824 */ /* 0x000fe200000e0600 */
[----:B------:R-:W-:Y:S02]  /*12400*/  IADD3.X R203, PT, PT, R17, R0, RZ, P1, !PT ;  /* 0x0000000011cb7210 */ /* 0x000fe40000ffe4ff */
[----:B--2---:R-:W-:-:S05]  /*12410*/  IADD3 R206, P2, PT, R8, R2, RZ ;  /* 0x0000000208ce7210 */ /* 0x004fca0007f5e0ff */
[----:B------:R-:W-:Y:S02]  /*12420*/  IMAD.X R207, R9, 0x1, R0, P2 ;  /* 0x0000000109cf7824 */ /* 0x000fe400010e0600 */
[----:B------:R-:W2:Y:S04]  /*12430*/  LDL.LU.64 R8, [R1+0x6c8] ;  /* 0x0006c80001087983 */ /* 0x000ea80000300a00 */
[----:B------:R-:W2:Y:S04]  /*12440*/  LDL.LU.64 R18, [R1+0x6c0] ;  /* 0x0006c00001127983 */ /* 0x000ea80000300a00 */
[----:B------:R-:W2:Y:S04]  /*12450*/  LDL.LU.64 R30, [R1+0x6b8] ;  /* 0x0006b800011e7983 */ /* 0x000ea80000300a00 */
[----:B------:R-:W2:Y:S01]  /*12460*/  LDL.LU.64 R16, [R1+0x6b0] ;  /* 0x0006b00001107983 */ /* 0x000ea20000300a00 */
[----:B---3--:R-:W-:-:S02]  /*12470*/  IADD3 R210, P0, PT, R4, R2, RZ ;  /* 0x0000000204d27210 */ /* 0x008fc40007f1e0ff */
[----:B----4-:R-:W-:-:S03]  /*12480*/  IADD3 R214, P1, PT, R6, R2, RZ ;  /* 0x0000000206d67210 */ /* 0x010fc60007f3e0ff */
[--C-:B------:R-:W-:Y:S02]  /*12490*/  IMAD.X R211, R5, 0x1, R0.reuse, P0 ;  /* 0x0000000105d37824 */ /* 0x100fe400000e0600 */
[----:B------:R-:W-:Y:S01]  /*124a0*/  IMAD.X R215, R7, 0x1, R0, P1 ;  /* 0x0000000107d77824 */ /* 0x000fe200008e0600 */
[-C--:B------:R-:W-:Y:S02]  /*124b0*/  IADD3 R4, P2, PT, R26, R2.reuse, RZ ;  /* 0x000000021a047210 */ /* 0x080fe40007f5e0ff */
[----:B------:R-:W-:-:S03]  /*124c0*/  IADD3 R6, P1, PT, R20, R2, RZ ;  /* 0x0000000214067210 */ /* 0x000fc60007f3e0ff */
[--C-:B------:R-:W-:Y:S01]  /*124d0*/  IMAD.X R5, R27, 0x1, R0.reuse, P2 ;  /* 0x000000011b057824 */ /* 0x100fe200010e0600 */
[----:B------:R-:W-:Y:S01]  /*124e0*/  IADD3 R218, P0, PT, R28, R2, RZ ;  /* 0x000000021cda7210 */ /* 0x000fe20007f1e0ff */
[----:B------:R-:W-:-:S03]  /*124f0*/  IMAD.X R7, R21, 0x1, R0, P1 ;  /* 0x0000000115077824 */ /* 0x000fc600008e0600 */
[----:B------:R1:W-:Y:S01]  /*12500*/  STL.64 [R1+0x160], R4 ;  /* 0x0001600401007387 */ /* 0x0003e20000100a00 */
[----:B------:R-:W-:-:S03]  /*12510*/  IADD3.X R219, PT, PT, R29, R0, RZ, P0, !PT ;  /* 0x000000001ddb7210 */ /* 0x000fc600007fe4ff */
[----:B------:R-:W3:Y:S04]  /*12520*/  LDL.LU.64 R26, [R1+0x6a0] ;  /* 0x0006a000011a7983 */ /* 0x000ee80000300a00 */
[----:B------:R4:W-:Y:S01]  /*12530*/  STL.64 [R1+0x170], R6 ;  /* 0x0001700601007387 */ /* 0x0009e20000100a00 */
[-C--:B------:R-:W-:Y:S02]  /*12540*/  IADD3 R28, P1, PT, R36, R2.reuse, RZ ;  /* 0x00000002241c7210 */ /* 0x080fe40007f3e0ff */
[----:B-1----:R-:W-:Y:S01]  /*12550*/  IADD3 R4, P0, PT, R14, R2, RZ ;  /* 0x000000020e047210 */ /* 0x002fe20007f1e0ff */
[----:B------:R-:W3:Y:S01]  /*12560*/  LDL.LU.64 R20, [R1+0x698] ;  /* 0x0006980001147983 */ /* 0x000ee20000300a00 */
[----:B------:R-:W-:Y:S02]  /*12570*/  IADD3.X R29, PT, PT, R37, R0, RZ, P1, !PT ;  /* 0x00000000251d7210 */ /* 0x000fe40000ffe4ff */
[-C--:B----4-:R-:W-:Y:S01]  /*12580*/  IADD3 R6, P2, PT, R24, R2.reuse, RZ ;  /* 0x0000000218067210 */ /* 0x090fe20007f5e0ff */
[--C-:B------:R-:W-:Y:S01]  /*12590*/  IMAD.X R5, R15, 0x1, R0.reuse, P0 ;  /* 0x000000010f057824 */ /* 0x100fe200000e0600 */
[----:B------:R-:W4:Y:S03]  /*125a0*/  LDL.LU.64 R34, [R1+0x688] ;  /* 0x0006880001227983 */ /* 0x000f260000300a00 */
[----:B------:R-:W-:Y:S01]  /*125b0*/  IMAD.X R7, R25, 0x1, R0, P2 ;  /* 0x0000000119077824 */ /* 0x000fe200010e0600 */
[----:B------:R-:W4:Y:S04]  /*125c0*/  LDL.LU.64 R14, [R1+0x680] ;  /* 0x00068000010e7983 */ /* 0x000f280000300a00 */
[----:B------:R1:W-:Y:S04]  /*125d0*/  STL.64 [R1+0x180], R4 ;  /* 0x0001800401007387 */ /* 0x0003e80000100a00 */
[----:B------:R1:W-:Y:S04]  /*125e0*/  STL.64 [R1+0x1a0], R6 ;  /* 0x0001a00601007387 */ /* 0x0003e80000100a00 */
[----:B------:R1:W-:Y:S04]  /*125f0*/  STL.64 [R1+0x190], R28 ;  /* 0x0001901c01007387 */ /* 0x0003e80000100a00 */
[----:B------:R-:W4:Y:S01]  /*12600*/  LDL.LU.64 R24, [R1+0x670] ;  /* 0x0006700001187983 */ /* 0x000f220000300a00 */
[----:B-1----:R-:W-:-:S05]  /*12610*/  IADD3 R4, P0, PT, R12, R2, RZ ;  /* 0x000000020c047210 */ /* 0x002fca0007f1e0ff */
[----:B------:R-:W-:-:S05]  /*12620*/  IMAD.X R5, R13, 0x1, R0, P0 ;  /* 0x000000010d057824 */ /* 0x000fca00000e0600 */
[----:B------:R1:W-:Y:S01]  /*12630*/  STL.64 [R1+0x1b0], R4 ;  /* 0x0001b00401007387 */ /* 0x0003e20000100a00 */
[----:B------:R-:W-:-:S05]  /*12640*/  IADD3 R6, P1, PT, R10, R2, RZ ;  /* 0x000000020a067210 */ /* 0x000fca0007f3e0ff */
[----:B------:R-:W-:Y:S01]  /*12650*/  IMAD.X R7, R11, 0x1, R0, P1 ;  /* 0x000000010b077824 */ /* 0x000fe200008e0600 */
[-C--:B------:R-:W-:Y:S01]  /*12660*/  IADD3 R28, P0, PT, R32, R2.reuse, RZ ;  /* 0x00000002201c7210 */ /* 0x080fe20007f1e0ff */
[----:B------:R-:W4:Y:S01]  /*12670*/  LDL.LU.64 R10, [R1+0x668] ;  /* 0x00066800010a7983 */ /* 0x000f220000300a00 */
[----:B-1----:R-:W-:-:S03]  /*12680*/  IADD3 R4, P2, PT, R22, R2, RZ ;  /* 0x0000000216047210 */ /* 0x002fc60007f5e0ff */
[----:B------:R-:W4:Y:S01]  /*12690*/  LDL.LU.64 R36, [R1+0x658] ;  /* 0x0006580001247983 */ /* 0x000f220000300a00 */
[----:B------:R-:W-:Y:S01]  /*126a0*/  IADD3.X R29, PT, PT, R33, R0, RZ, P0, !PT ;  /* 0x00000000211d7210 */ /* 0x000fe200007fe4ff */
[----:B------:R-:W-:Y:S02]  /*126b0*/  IMAD.X R5, R23, 0x1, R0, P2 ;  /* 0x0000000117057824 */ /* 0x000fe400010e0600 */
[----:B------:R-:W4:Y:S04]  /*126c0*/  LDL.LU.64 R12, [R1+0x650] ;  /* 0x00065000010c7983 */ /* 0x000f280000300a00 */
[----:B------:R2:W-:Y:S04]  /*126d0*/  STL.64 [R1+0x1c0], R6 ;  /* 0x0001c00601007387 */ /* 0x0005e80000100a00 */
[----:B------:R1:W-:Y:S04]  /*126e0*/  STL.64 [R1+0x1e8], R4 ;  /* 0x0001e80401007387 */ /* 0x0003e80000100a00 */
[----:B------:R-:W-:Y:S01]  /*126f0*/  STL.64 [R1+0x1d8], R28 ;  /* 0x0001d81c01007387 */ /* 0x000fe20000100a00 */
[----:B--2---:R-:W-:-:S05]  /*12700*/  IADD3 R6, P1, PT, R8, R2, RZ ;  /* 0x0000000208067210 */ /* 0x004fca0007f3e0ff */
[----:B------:R-:W-:Y:S02]  /*12710*/  IMAD.X R7, R9, 0x1, R0, P1 ;  /* 0x0000000109077824 */ /* 0x000fe400008e0600 */
[----:B------:R-:W2:Y:S01]  /*12720*/  LDL.LU.64 R8, [R1+0x648] ;  /* 0x0006480001087983 */ /* 0x000ea20000300a00 */
[----:B-1----:R-:W-:-:S03]  /*12730*/  IADD3 R4, P0, PT, R18, R2, RZ ;  /* 0x0000000212047210 */ /* 0x002fc60007f1e0ff */
[----:B------:R1:W-:Y:S02]  /*12740*/  STL.64 [R1+0x1f8], R6 ;  /* 0x0001f80601007387 */ /* 0x0003e40000100a00 */
[----:B------:R-:W-:Y:S02]  /*12750*/  IMAD.X R5, R19, 0x1, R0, P0 ;  /* 0x0000000113057824 */ /* 0x000fe400000e0600 */
[----:B------:R-:W2:Y:S04]  /*12760*/  LDL.LU.64 R32, [R1+0x640] ;  /* 0x0006400001207983 */ /* 0x000ea80000300a00 */
[----:B------:R-:W2:Y:S01]  /*12770*/  LDL.LU.64 R22, [R1+0x638] ;  /* 0x0006380001167983 */ /* 0x000ea20000300a00 */
[----:B-1----:R-:W-:-:S03]  /*12780*/  IADD3 R6, P2, PT, R16, R2, RZ ;  /* 0x0000000210067210 */ /* 0x002fc60007f5e0ff */
[----:B------:R-:W2:Y:S01]  /*12790*/  LDL.LU.64 R18, [R1+0x630] ;  /* 0x0006300001127983 */ /* 0x000ea20000300a00 */
[----:B------:R-:W-:-:S03]  /*127a0*/  IADD3 R28, P1, PT, R30, R2, RZ ;  /* 0x000000021e1c7210 */ /* 0x000fc60007f3e0ff */
[----:B------:R3:W-:Y:S01]  /*127b0*/  STL.64 [R1+0x208], R4 ;  /* 0x0002080401007387 */ /* 0x0007e20000100a00 */
[----:B------:R-:W-:Y:S01]  /*127c0*/  IMAD.X R7, R17, 0x1, R0, P2 ;  /* 0x0000000111077824 */ /* 0x000fe200010e0600 */
[----:B------:R-:W-:Y:S02]  /*127d0*/  IADD3.X R29, PT, PT, R31, R0, RZ, P1, !PT ;  /* 0x000000001f1d7210 */ /* 0x000fe40000ffe4ff */
[----:B------:R-:W2:Y:S04]  /*127e0*/  LDL.LU.64 R16, [R1+0x628] ;  /* 0x0006280001107983 */ /* 0x000ea80000300a00 */
[----:B------:R1:W-:Y:S01]  /*127f0*/  STL.64 [R1+0x228], R6 ;  /* 0x0002280601007387 */ /* 0x0003e20000100a00 */
[----:B---3--:R-:W-:-:S03]  /*12800*/  IADD3 R4, P0, PT, R26, R2, RZ ;  /* 0x000000021a047210 */ /* 0x008fc60007f1e0ff */
[----:B------:R3:W-:Y:S02]  /*12810*/  STL.64 [R1+0x218], R28 ;  /* 0x0002181c01007387 */ /* 0x0007e40000100a00 */
[----:B------:R-:W-:Y:S01]  /*12820*/  IMAD.X R5, R27, 0x1, R0, P0 ;  /* 0x000000011b057824 */ /* 0x000fe200000e0600 */
[----:B-1----:R-:W-:-:S04]  /*12830*/  IADD3 R6, P1, PT, R20, R2, RZ ;  /* 0x0000000214067210 */ /* 0x002fc80007f3e0ff */
[----:B------:R1:W-:Y:S01]  /*12840*/  STL.64 [R1+0x238], R4 ;  /* 0x0002380401007387 */ /* 0x0003e20000100a00 */
[----:B------:R-:W-:-:S03]  /*12850*/  IMAD.X R7, R21, 0x1, R0, P1 ;  /* 0x0000000115077824 */ /* 0x000fc600008e0600 */
[----:B---3--:R-:W3:Y:S04]  /*12860*/  LDL.LU.64 R28, [R1+0x620] ;  /* 0x00062000011c7983 */ /* 0x008ee80000300a00 */
[----:B------:R-:W3:Y:S01]  /*12870*/  LDL.LU.64 R26, [R1+0x618] ;  /* 0x00061800011a7983 */ /* 0x000ee20000300a00 */
[-C--:B----4-:R-:W-:Y:S02]  /*12880*/  IADD3 R30, P0, PT, R34, R2.reuse, RZ ;  /* 0x00000002221e7210 */ /* 0x090fe40007f1e0ff */
[----:B-1----:R-:W-:Y:S01]  /*12890*/  IADD3 R4, P2, PT, R14, R2, RZ ;  /* 0x000000020e047210 */ /* 0x002fe20007f5e0ff */
[----:B------:R-:W4:Y:S04]  /*128a0*/  LDL.LU.64 R20, [R1+0x610] ;  /* 0x0006100001147983 */ /* 0x000f280000300a00 */
[----:B------:R1:W-:Y:S01]  /*128b0*/  STL.64 [R1+0x248], R6 ;  /* 0x0002480601007387 */ /* 0x0003e20000100a00 */
[----:B------:R-:W-:Y:S01]  /*128c0*/  IMAD.X R5, R15, 0x1, R0, P2 ;  /* 0x000000010f057824 */ /* 0x000fe200010e0600 */
[----:B------:R-:W-:-:S02]  /*128d0*/  IADD3.X R31, PT, PT, R35, R0, RZ, P0, !PT ;  /* 0x00000000231f7210 */ /* 0x000fc400007fe4ff */
[----:B------:R-:W4:Y:S01]  /*128e0*/  LDL.LU.64 R14, [R1+0x608] ;  /* 0x00060800010e7983 */ /* 0x000f220000300a00 */
[----:B-1----:R-:W-:-:S03]  /*128f0*/  IADD3 R6, P1, PT, R24, R2, RZ ;  /* 0x0000000218067210 */ /* 0x002fc60007f3e0ff */
[----:B------:R-:W-:Y:S02]  /*12900*/  STL.64 [R1+0x268], R4 ;  /* 0x0002680401007387 */ /* 0x000fe40000100a00 */
[----:B------:R-:W-:Y:S02]  /*12910*/  IMAD.X R7, R25, 0x1, R0, P1 ;  /* 0x0000000119077824 */ /* 0x000fe400008e0600 */
[----:B------:R1:W-:Y:S04]  /*12920*/  STL.64 [R1+0x258], R30 ;  /* 0x0002581e01007387 */ /* 0x0003e80000100a00 */
[----:B------:R1:W-:Y:S04]  /*12930*/  STL.64 [R1+0x278], R6 ;  /* 0x0002780601007387 */ /* 0x0003e80000100a00 */
[----:B-1----:R-:W4:Y:S04]  /*12940*/  LDL.LU.64 R30, [R1+0x590] ;  /* 0x00059000011e7983 */ /* 0x002f280000300a00 */
[----:B------:R-:W4:Y:S01]  /*12950*/  LDL.LU.64 R24, [R1+0x3d0] ;  /* 0x0003d00001187983 */ /* 0x000f220000300a00 */
[----:B------:R-:W-:-:S05]  /*12960*/  IADD3 R4, P0, PT, R10, R2, RZ ;  /* 0x000000020a047210 */ /* 0x000fca0007f1e0ff */
[--C-:B------:R-:W-:Y:S02]  /*12970*/  IMAD.X R5, R11, 0x1, R0.reuse, P0 ;  /* 0x000000010b057824 */ /* 0x100fe400000e0600 */
[----:B------:R-:W4:Y:S01]  /*12980*/  LDL.LU.64 R10, [R1+0x3e0] ;  /* 0x0003e000010a7983 */ /* 0x000f220000300a00 */
[-C--:B------:R-:W-:Y:S02]  /*12990*/  IADD3 R6, P2, PT, R12, R2.reuse, RZ ;  /* 0x000000020c067210 */ /* 0x080fe40007f5e0ff */
[----:B------:R-:W-:Y:S01]  /*129a0*/  IADD3 R34, P1, PT, R36, R2, RZ ;  /* 0x0000000224227210 */ /* 0x000fe20007f3e0ff */
[----:B------:R2:W-:Y:S02]  /*129b0*/  STL.64 [R1+0x2a0], R4 ;  /* 0x0002a00401007387 */ /* 0x0005e40000100a00 */
[----:B------:R-:W-:Y:S01]  /*129c0*/  IMAD.X R7, R13, 0x1, R0, P2 ;  /* 0x000000010d077824 */ /* 0x000fe200010e0600 */
[----:B------:R-:W-:Y:S01]  /*129d0*/  IADD3.X R35, PT, PT, R37, R0, RZ, P1, !PT ;  /* 0x0000000025237210 */ /* 0x000fe20000ffe4ff */
[----:B------:R-:W4:Y:S04]  /*129e0*/  LDL.LU.64 R12, [R1+0x3e8] ;  /* 0x0003e800010c7983 */ /* 0x000f280000300a00 */
[----:B------:R1:W-:Y:S04]  /*129f0*/  STL.64 [R1+0x2b0], R6 ;  /* 0x0002b00601007387 */ /* 0x0003e80000100a00 */
[----:B------:R1:W-:Y:S01]  /*12a00*/  STL.64 [R1+0x2a8], R34 ;  /* 0x0002a82201007387 */ /* 0x0003e20000100a00 */
[----:B--2---:R-:W-:-:S05]  /*12a10*/  IADD3 R4, P0, PT, R8, R2, RZ ;  /* 0x0000000208047210 */ /* 0x004fca0007f1e0ff */
[----:B------:R-:W-:Y:S01]  /*12a20*/  IMAD.X R5, R9, 0x1, R0, P0 ;  /* 0x0000000109057824 */ /* 0x000fe200000e0600 */
[----:B-1----:R-:W-:-:S04]  /*12a30*/  IADD3 R6, P1, PT, R32, R2, RZ ;  /* 0x0000000220067210 */ /* 0x002fc80007f3e0ff */
[----:B------:R1:W-:Y:S01]  /*12a40*/  STL.64 [R1+0x2b8], R4 ;  /* 0x0002b80401007387 */ /* 0x0003e20000100a00 */
[----:B------:R-:W-:Y:S01]  /*12a50*/  IADD3 R8, P0, PT, R22, R2, RZ ;  /* 0x0000000216087210 */ /* 0x000fe20007f1e0ff */
[----:B------:R-:W-:Y:S02]  /*12a60*/  IMAD.X R7, R33, 0x1, R0, P1 ;  /* 0x0000000121077824 */ /* 0x000fe400008e0600 */
[----:B------:R-:W2:Y:S01]  /*12a70*/  LDL.LU.64 R34, [R1+0x3f8] ;  /* 0x0003f80001227983 */ /* 0x000ea20000300a00 */
[----:B------:R-:W-:-:S03]  /*12a80*/  IADD3.X R9, PT, PT, R23, R0, RZ, P0, !PT ;  /* 0x0000000017097210 */ /* 0x000fc600007fe4ff */
[----:B------:R1:W-:Y:S02]  /*12a90*/  STL.64 [R1+0x2c8], R6 ;  /* 0x0002c80601007387 */ /* 0x0003e40000100a00 */
[-C--:B-1----:R-:W-:Y:S02]  /*12aa0*/  IADD3 R4, P2, PT, R18, R2.reuse, RZ ;  /* 0x0000000212047210 */ /* 0x082fe40007f5e0ff */
[----:B------:R-:W2:Y:S04]  /*12ab0*/  LDL.LU.64 R22, [R1+0x410] ;  /* 0x0004100001167983 */ /* 0x000ea80000300a00 */
[----:B------:R1:W-:Y:S01]  /*12ac0*/  STL.64 [R1+0x2d8], R8 ;  /* 0x0002d80801007387 */ /* 0x0003e20000100a00 */
[----:B------:R-:W-:Y:S01]  /*12ad0*/  IMAD.X R5, R19, 0x1, R0, P2 ;  /* 0x0000000113057824 */ /* 0x000fe200010e0600 */
[----:B------:R-:W-:-:S05]  /*12ae0*/  IADD3 R6, P1, PT, R16, R2, RZ ;  /* 0x0000000210067210 */ /* 0x000fca0007f3e0ff */
[----:B------:R-:W-:Y:S01]  /*12af0*/  IMAD.X R7, R17, 0x1, R0, P1 ;  /* 0x0000000111077824 */ /* 0x000fe200008e0600 */
[----:B-1----:R-:W2:Y:S04]  /*12b00*/  LDL.LU.64 R8, [R1+0x418] ;  /* 0x0004180001087983 */ /* 0x002ea80000300a00 */
[----:B------:R-:W2:Y:S04]  /*12b10*/  LDL.LU.64 R18, [R1+0x430] ;  /* 0x0004300001127983 */ /* 0x000ea80000300a00 */
[----:B------:R1:W-:Y:S04]  /*12b20*/  STL.64 [R1+0x2e8], R4 ;  /* 0x0002e80401007387 */ /* 0x0003e80000100a00 */
[----:B------:R4:W-:Y:S01]  /*12b30*/  STL.64 [R1+0x2f8], R6 ;  /* 0x0002f80601007387 */ /* 0x0009e20000100a00 */
[----:B---3--:R-:W-:-:S02]  /*12b40*/  IADD3 R16, P1, PT, R26, R2, RZ ;  /* 0x000000021a107210 */ /* 0x008fc40007f3e0ff */
[----:B-1----:R-:W-:Y:S02]  /*12b50*/  IADD3 R4, P0, PT, R28, R2, RZ ;  /* 0x000000021c047210 */ /* 0x002fe40007f1e0ff */
[----:B------:R-:W-:Y:S02]  /*12b60*/  IADD3.X R17, PT, PT, R27, R0, RZ, P1, !PT ;  /* 0x000000001b117210 */ /* 0x000fe40000ffe4ff */
[-C--:B----4-:R-:W-:Y:S01]  /*12b70*/  IADD3 R6, P2, PT, R20, R2.reuse, RZ ;  /* 0x0000000214067210 */ /* 0x090fe20007f5e0ff */
[--C-:B------:R-:W-:Y:S02]  /*12b80*/  IMAD.X R5, R29, 0x1, R0.reuse, P0 ;  /* 0x000000011d057824 */ /* 0x100fe400000e0600 */
[----:B------:R-:W3:Y:S02]  /*12b90*/  LDL.LU.64 R28, [R1+0x440] ;  /* 0x00044000011c7983 */ /* 0x000ee40000300a00 */
[----:B------:R-:W-:Y:S02]  /*12ba0*/  IMAD.X R7, R21, 0x1, R0, P2 ;  /* 0x0000000115077824 */ /* 0x000fe400010e0600 */
[----:B------:R1:W-:Y:S04]  /*12bb0*/  STL.64 [R1+0x308], R4 ;  /* 0x0003080401007387 */ /* 0x0003e80000100a00 */
[----:B------:R-:W4:Y:S04]  /*12bc0*/  LDL.LU.64 R26, [R1+0x458] ;  /* 0x00045800011a7983 */ /* 0x000f280000300a00 */
[----:B------:R1:W-:Y:S02]  /*12bd0*/  STL.64 [R1+0x318], R16 ;  /* 0x0003181001007387 */ /* 0x0003e40000100a00 */
[----:B-1----:R-:W-:-:S02]  /*12be0*/  IADD3 R4, P0, PT, R14, R2, RZ ;  /* 0x000000020e047210 */ /* 0x002fc40007f1e0ff */
[----:B------:R-:W4:Y:S04]  /*12bf0*/  LDL.LU.64 R16, [R1+0x470] ;  /* 0x0004700001107983 */ /* 0x000f280000300a00 */
[----:B------:R-:W4:Y:S01]  /*12c00*/  LDL.LU.64 R20, [R1+0x488] ;  /* 0x0004880001147983 */ /* 0x000f220000300a00 */
[----:B------:R-:W-:-:S03]  /*12c10*/  IMAD.X R5, R15, 0x1, R0, P0 ;  /* 0x000000010f057824 */ /* 0x000fc600000e0600 */
[----:B------:R1:W-:Y:S01]  /*12c20*/  STL.64 [R1+0x328], R6 ;  /* 0x0003280601007387 */ /* 0x0003e20000100a00 */
[----:B------:R-:W-:-:S03]  /*12c30*/  IADD3 R14, P0, PT, R24, R2, RZ ;  /* 0x00000002180e7210 */ /* 0x000fc60007f1e0ff */
[----:B------:R-:W-:Y:S01]  /*12c40*/  STL.64 [R1+0x338], R4 ;  /* 0x0003380401007387 */ /* 0x000fe20000100a00 */
[----:B-1----:R-:W-:-:S05]  /*12c50*/  IADD3 R6, P1, PT, R30, R2, RZ ;  /* 0x000000021e067210 */ /* 0x002fca0007f3e0ff */
[----:B------:R-:W-:Y:S02]  /*12c60*/  IMAD.X R7, R31, 0x1, R0, P1 ;  /* 0x000000011f077824 */ /* 0x000fe400008e0600 */
[----:B------:R-:W4:Y:S01]  /*12c70*/  LDL.LU.64 R30, [R1+0x4a0] ;  /* 0x0004a000011e7983 */ /* 0x000f220000300a00 */
[----:B------:R-:W-:-:S03]  /*12c80*/  IADD3.X R15, PT, PT, R25, R0, RZ, P0, !PT ;  /* 0x00000000190f7210 */ /* 0x000fc600007fe4ff */
[----:B------:R-:W-:Y:S04]  /*12c90*/  STL.64 [R1+0x358], R6 ;  /* 0x0003580601007387 */ /* 0x000fe80000100a00 */
[----:B------:R-:W4:Y:S04]  /*12ca0*/  LDL.LU.64 R24, [R1+0x4b8] ;  /* 0x0004b80001187983 */ /* 0x000f280000300a00 */
[----:B------:R1:W-:Y:S04]  /*12cb0*/  STL.64 [R1+0x3d0], R14 ;  /* 0x0003d00e01007387 */ /* 0x0003e80000100a00 */
[----:B-1----:R-:W4:Y:S01]  /*12cc0*/  LDL.LU.64 R14, [R1+0x4d0] ;  /* 0x0004d000010e7983 */ /* 0x002f220000300a00 */
[----:B------:R-:W-:-:S02]  /*12cd0*/  IADD3 R4, P2, PT, R10, R2, RZ ;  /* 0x000000020a047210 */ /* 0x000fc40007f5e0ff */
[----:B------:R-:W-:-:S03]  /*12ce0*/  IADD3 R6, P1, PT, R12, R2, RZ ;  /* 0x000000020c067210 */ /* 0x000fc60007f3e0ff */
[--C-:B------:R-:W-:Y:S02]  /*12cf0*/  IMAD.X R5, R11, 0x1, R0.reuse, P2 ;  /* 0x000000010b057824 */ /* 0x100fe400010e0600 */
[----:B------:R-:W4:Y:S01]  /*12d00*/  LDL.LU.64 R10, [R1+0x4e8] ;  /* 0x0004e800010a7983 */ /* 0x000f220000300a00 */
[----:B------:R-:W-:-:S03]  /*12d10*/  IMAD.X R7, R13, 0x1, R0, P1 ;  /* 0x000000010d077824 */ /* 0x000fc600008e0600 */
[----:B------:R2:W-:Y:S04]  /*12d20*/  STL.64 [R1+0x3e0], R4 ;  /* 0x0003e00401007387 */ /* 0x0005e80000100a00 */
[----:B------:R-:W4:Y:S04]  /*12d30*/  LDL.LU.64 R32, [R1+0x500] ;  /* 0x0005000001207983 */ /* 0x000f280000300a00 */
[----:B------:R1:W-:Y:S01]  /*12d40*/  STL.64 [R1+0x3e8], R6 ;  /* 0x0003e80601007387 */ /* 0x0003e20000100a00 */
[----:B--2---:R-:W-:-:S05]  /*12d50*/  IADD3 R4, P0, PT, R34, R2, RZ ;  /* 0x0000000222047210 */ /* 0x004fca0007f1e0ff */
[----:B------:R-:W-:Y:S01]  /*12d60*/  IMAD.X R5, R35, 0x1, R0, P0 ;  /* 0x0000000123057824 */ /* 0x000fe200000e0600 */
[----:B------:R-:W-:-:S04]  /*12d70*/  IADD3 R12, P1, PT, R22, R2, RZ ;  /* 0x00000002160c7210 */ /* 0x000fc80007f3e0ff */
[----:B------:R2:W-:Y:S01]  /*12d80*/  STL.64 [R1+0x3f8], R4 ;  /* 0x0003f80401007387 */ /* 0x0005e20000100a00 */
[----:B------:R-:W-:-:S03]  /*12d90*/  IADD3.X R13, PT, PT, R23, R0, RZ, P1, !PT ;  /* 0x00000000170d7210 */ /* 0x000fc60000ffe4ff */
[----:B------:R-:W4:Y:S01]  /*12da0*/  LDL.LU.64 R22, [R1+0x510] ;  /* 0x0005100001167983 */ /* 0x000f220000300a00 */
[----:B-1----:R-:W-:-:S03]  /*12db0*/  IADD3 R6, P2, PT, R8, R2, RZ ;  /* 0x0000000208067210 */ /* 0x002fc60007f5e0ff */
[----:B------:R1:W-:Y:S02]  /*12dc0*/  STL.64 [R1+0x410], R12 ;  /* 0x0004100c01007387 */ /* 0x0003e40000100a00 */
[--C-:B------:R-:W-:Y:S01]  /*12dd0*/  IMAD.X R7, R9, 0x1, R0.reuse, P2 ;  /* 0x0000000109077824 */ /* 0x100fe200010e0600 */
[-C--:B--2---:R-:W-:Y:S01]  /*12de0*/  IADD3 R4, P0, PT, R18, R2.reuse, RZ ;  /* 0x0000000212047210 */ /* 0x084fe20007f1e0ff */
[----:B-1----:R-:W2:Y:S04]  /*12df0*/  LDL.LU.64 R12, [R1+0x530] ;  /* 0x00053000010c7983 */ /* 0x002ea80000300a00 */
[----:B------:R-:W-:Y:S01]  /*12e00*/  IMAD.X R5, R19, 0x1, R0, P0 ;  /* 0x0000000113057824 */ /* 0x000fe200000e0600 */
[----:B------:R-:W2:Y:S04]  /*12e10*/  LDL.LU.64 R8, [R1+0x540] ;  /* 0x0005400001087983 */ /* 0x000ea80000300a00 */
[----:B------:R3:W-:Y:S04]  /*12e20*/  STL.64 [R1+0x418], R6 ;  /* 0x0004180601007387 */ /* 0x0007e80000100a00 */
[----:B------:R-:W2:Y:S01]  /*12e30*/  LDL.LU.64 R34, [R1+0x558] ;  /* 0x0005580001227983 */ /* 0x000ea20000300a00 */
[----:B---3--:R-:W-:-:S03]  /*12e40*/  IADD3 R6, P1, PT, R28, R2, RZ ;  /* 0x000000021c067210 */ /* 0x008fc60007f3e0ff */
[----:B------:R1:W-:Y:S01]  /*12e50*/  STL.64 [R1+0x430], R4 ;  /* 0x0004300401007387 */ /* 0x0003e20000100a00 */
[----:B----4-:R-:W-:Y:S01]  /*12e60*/  IADD3 R18, P0, PT, R26, R2, RZ ;  /* 0x000000021a127210 */ /* 0x010fe20007f1e0ff */
[----:B------:R-:W-:-:S03]  /*12e70*/  IMAD.X R7, R29, 0x1, R0, P1 ;  /* 0x000000011d077824 */ /* 0x000fc600008e0600 */
[----:B------:R-:W-:Y:S02]  /*12e80*/  IADD3.X R19, PT, PT, R27, R0, RZ, P0, !PT ;  /* 0x000000001b137210 */ /* 0x000fe400007fe4ff */
[----:B------:R3:W-:Y:S04]  /*12e90*/  STL.64 [R1+0x440], R6 ;  /* 0x0004400601007387 */ /* 0x0007e80000100a00 */
[----:B------:R-:W4:Y:S01]  /*12ea0*/  LDL.LU.64 R26, [R1+0x570] ;  /* 0x00057000011a7983 */ /* 0x000f220000300a00 */
[----:B-1----:R-:W-:-:S03]  /*12eb0*/  IADD3 R4, P2, PT, R16, R2, RZ ;  /* 0x0000000210047210 */ /* 0x002fc60007f5e0ff */
[----:B------:R1:W-:Y:S02]  /*12ec0*/  STL.64 [R1+0x458], R18 ;  /* 0x0004581201007387 */ /* 0x0003e40000100a00 */
[--C-:B------:R-:W-:Y:S01]  /*12ed0*/  IMAD.X R5, R17, 0x1, R0.reuse, P2 ;  /* 0x0000000111057824 */ /* 0x100fe200010e0600 */
[----:B---3--:R-:W-:Y:S01]  /*12ee0*/  IADD3 R6, P1, PT, R20, R2, RZ ;  /* 0x0000000214067210 */ /* 0x008fe20007f3e0ff */
[----:B-1----:R-:W3:Y:S04]  /*12ef0*/  LDL.LU.64 R18, [R1+0x588] ;  /* 0x0005880001127983 */ /* 0x002ee80000300a00 */
[----:B------:R-:W3:Y:S01]  /*12f00*/  LDL.LU.64 R16, [R1+0x580] ;  /* 0x0005800001107983 */ /* 0x000ee20000300a00 */
[----:B------:R-:W-:-:S03]  /*12f10*/  IMAD.X R7, R21, 0x1, R0, P1 ;  /* 0x0000000115077824 */ /* 0x000fc600008e0600 */
[----:B------:R1:W-:Y:S04]  /*12f20*/  STL.64 [R1+0x470], R4 ;  /* 0x0004700401007387 */ /* 0x0003e80000100a00 */
[----:B------:R-:W3:Y:S01]  /*12f30*/  LDL.LU.64 R28, [R1+0x578] ;  /* 0x00057800011c7983 */ /* 0x000ee20000300a00 */
[-C--:B-1----:R-:W-:Y:S02]  /*12f40*/  IADD3 R4, P0, PT, R30, R2.reuse, RZ ;  /* 0x000000021e047210 */ /* 0x082fe40007f1e0ff */
[----:B------:R-:W-:-:S03]  /*12f50*/  IADD3 R20, P1, PT, R24, R2, RZ ;  /* 0x0000000218147210 */ /* 0x000fc60007f3e0ff */
[----:B------:R-:W-:Y:S01]  /*12f60*/  IMAD.X R5, R31, 0x1, R0, P0 ;  /* 0x000000011f057824 */ /* 0x000fe200000e0600 */
[----:B------:R-:W-:Y:S01]  /*12f70*/  IADD3.X R21, PT, PT, R25, R0, RZ, P1, !PT ;  /* 0x0000000019157210 */ /* 0x000fe20000ffe4ff */
[----:B------:R1:W-:Y:S04]  /*12f80*/  STL.64 [R1+0x488], R6 ;  /* 0x0004880601007387 */ /* 0x0003e80000100a00 */
[----:B------:R-:W-:Y:S04]  /*12f90*/  STL.64 [R1+0x4a0], R4 ;  /* 0x0004a00401007387 */ /* 0x000fe80000100a00 */
[----:B------:R-:W3:Y:S04]  /*12fa0*/  LDL.LU.64 R30, [R1+0x568] ;  /* 0x00056800011e7983 */ /* 0x000ee80000300a00 */
[----:B------:R1:W-:Y:S02]  /*12fb0*/  STL.64 [R1+0x4b8], R20 ;  /* 0x0004b81401007387 */ /* 0x0003e40000100a00 */
[----:B-1----:R-:W-:-:S02]  /*12fc0*/  IADD3 R6, P2, PT, R14, R2, RZ ;  /* 0x000000020e067210 */ /* 0x002fc40007f5e0ff */
[----:B------:R-:W3:Y:S03]  /*12fd0*/  LDL.LU.64 R20, [R1+0x560] ;  /* 0x0005600001147983 */ /* 0x000ee60000300a00 */
[----:B------:R-:W-:-:S05]  /*12fe0*/  IMAD.X R7, R15, 0x1, R0, P2 ;  /* 0x000000010f077824 */ /* 0x000fca00010e0600 */
[----:B------:R1:W-:Y:S04]  /*12ff0*/  STL.64 [R1+0x4d0], R6 ;  /* 0x0004d00601007387 */ /* 0x0003e80000100a00 */
[----:B------:R-:W3:Y:S01]  /*13000*/  LDL.LU.64 R14, [R1+0x550] ;  /* 0x00055000010e7983 */ /* 0x000ee20000300a00 */
[----:B------:R-:W-:-:S03]  /*13010*/  IADD3 R4, P0, PT, R10, R2, RZ ;  /* 0x000000020a047210 */ /* 0x000fc60007f1e0ff */
[----:B------:R-:W3:Y:S01]  /*13020*/  LDL.LU.64 R24, [R1+0x548] ;  /* 0x0005480001187983 */ /* 0x000ee20000300a00 */
[----:B-1----:R-:W-:Y:S01]  /*13030*/  IADD3 R6, P1, PT, R32, R2, RZ ;  /* 0x0000000220067210 */ /* 0x002fe20007f3e0ff */
[----:B------:R-:W-:-:S04]  /*13040*/  IMAD.X R5, R11, 0x1, R0, P0 ;  /* 0x000000010b057824 */ /* 0x000fc800000e0600 */
[----:B------:R-:W-:Y:S01]  /*13050*/  IMAD.X R7, R33, 0x1, R0, P1 ;  /* 0x0000000121077824 */ /* 0x000fe200008e0600 */
[----:B------:R-:W-:Y:S04]  /*13060*/  STL.64 [R1+0x4e8], R4 ;  /* 0x0004e80401007387 */ /* 0x000fe80000100a00 */
[----:B------:R-:W-:Y:S04]  /*13070*/  STL.64 [R1+0x500], R6 ;  /* 0x0005000601007387 */ /* 0x000fe80000100a00 */
[----:B------:R-:W3:Y:S01]  /*13080*/  LDL.LU.64 R32, [R1+0x538] ;  /* 0x0005380001207983 */ /* 0x000ee20000300a00 */
[----:B------:R-:W-:-:S04]  /*13090*/  IADD3 R10, P0, PT, R22, R2, RZ ;  /* 0x00000002160a7210 */ /* 0x000fc80007f1e0ff */
[----:B------:R-:W-:-:S05]  /*130a0*/  IADD3.X R11, PT, PT, R23, R0, RZ, P0, !PT ;  /* 0x00000000170b7210 */ /* 0x000fca00007fe4ff */
[----:B------:R1:W-:Y:S04]  /*130b0*/  STL.64 [R1+0x510], R10 ;  /* 0x0005100a01007387 */ /* 0x0003e80000100a00 */
[----:B-1----:R-:W3:Y:S01]  /*130c0*/  LDL.LU.64 R10, [R1+0x528] ;  /* 0x00052800010a7983 */ /* 0x002ee20000300a00 */
[-C--:B--2---:R-:W-:Y:S02]  /*130d0*/  IADD3 R4, P2, PT, R12, R2.reuse, RZ ;  /* 0x000000020c047210 */ /* 0x084fe40007f5e0ff */
[----:B------:R-:W-:-:S03]  /*130e0*/  IADD3 R6, P1, PT, R8, R2, RZ ;  /* 0x0000000208067210 */ /* 0x000fc60007f3e0ff */
[--C-:B------:R-:W-:Y:S02]  /*130f0*/  IMAD.X R5, R13, 0x1, R0.reuse, P2 ;  /* 0x000000010d057824 */ /* 0x100fe400010e0600 */
[----:B------:R-:W-:-:S03]  /*13100*/  IMAD.X R7, R9, 0x1, R0, P1 ;  /* 0x0000000109077824 */ /* 0x000fc600008e0600 */
[----:B------:R1:W-:Y:S04]  /*13110*/  STL.64 [R1+0x530], R4 ;  /* 0x0005300401007387 */ /* 0x0003e80000100a00 */
[----:B------:R2:W-:Y:S01]  /*13120*/  STL.64 [R1+0x540], R6 ;  /* 0x0005400601007387 */ /* 0x0005e20000100a00 */
[----:B-1----:R-:W-:-:S03]  /*13130*/  IADD3 R4, P0, PT, R34, R2, RZ ;  /* 0x0000000222047210 */ /* 0x002fc60007f1e0ff */
[----:B--2---:R-:W2:Y:S02]  /*13140*/  LDL.LU.64 R6, [R1+0x520] ;  /* 0x0005200001067983 */ /* 0x004ea40000300a00 */
[----:B------:R-:W-:Y:S02]  /*13150*/  IMAD.X R5, R35, 0x1, R0, P0 ;  /* 0x0000000123057824 */ /* 0x000fe400000e0600 */
[----:B------:R-:W2:Y:S01]  /*13160*/  LDL.LU.64 R12, [R1+0x518] ;  /* 0x00051800010c7983 */ /* 0x000ea20000300a00 */
[----:B----4-:R-:W-:-:S03]  /*13170*/  IADD3 R22, P1, PT, R26, R2, RZ ;  /* 0x000000021a167210 */ /* 0x010fc60007f3e0ff */
[----:B------:R1:W-:Y:S01]  /*13180*/  STL.64 [R1+0x558], R4 ;  /* 0x0005580401007387 */ /* 0x0003e20000100a00 */
[----:B------:R-:W-:-:S03]  /*13190*/  IADD3.X R23, PT, PT, R27, R0, RZ, P1, !PT ;  /* 0x000000001b177210 */ /* 0x000fc60000ffe4ff */
[----:B------:R-:W4:Y:S04]  /*131a0*/  LDL.LU.64 R34, [R1+0x508] ;  /* 0x0005080001227983 */ /* 0x000f280000300a00 */
[----:B------:R1:W-:Y:S01]  /*131b0*/  STL.64 [R1+0x570], R22 ;  /* 0x0005701601007387 */ /* 0x0003e20000100a00 */
[-C--:B---3--:R-:W-:Y:S02]  /*131c0*/  IADD3 R8, P2, PT, R18, R2.reuse, RZ ;  /* 0x0000000212087210 */ /* 0x088fe40007f5e0ff */
[----:B-1----:R-:W-:-:S03]  /*131d0*/  IADD3 R4, P0, PT, R16, R2, RZ ;  /* 0x0000000210047210 */ /* 0x002fc60007f1e0ff */
[--C-:B------:R-:W-:Y:S01]  /*131e0*/  IMAD.X R9, R19, 0x1, R0.reuse, P2 ;  /* 0x0000000113097824 */ /* 0x100fe200010e0600 */
[----:B------:R-:W3:Y:S01]  /*131f0*/  LDL.LU.64 R22, [R1+0x4f8] ;  /* 0x0004f80001167983 */ /* 0x000ee20000300a00 */
[----:B------:R-:W-:-:S03]  /*13200*/  IMAD.X R5, R17, 0x1, R0, P0 ;  /* 0x0000000111057824 */ /* 0x000fc600000e0600 */
[----:B------:R1:W-:Y:S04]  /*13210*/  STL.64 [R1+0x588], R8 ;  /* 0x0005880801007387 */ /* 0x0003e80000100a00 */
[----:B------:R-:W3:Y:S04]  /*13220*/  LDL.LU.64 R18, [R1+0x4f0] ;  /* 0x0004f00001127983 */ /* 0x000ee80000300a00 */
[----:B------:R-:W3:Y:S01]  /*13230*/  LDL.LU.64 R16, [R1+0x4e0] ;  /* 0x0004e00001107983 */ /* 0x000ee20000300a00 */
[----:B-1----:R-:W-:-:S03]  /*13240*/  IADD3 R8, P1, PT, R28, R2, RZ ;  /* 0x000000021c087210 */ /* 0x002fc60007f3e0ff */
[----:B------:R1:W-:Y:S02]  /*13250*/  STL.64 [R1+0x580], R4 ;  /* 0x0005800401007387 */ /* 0x0003e40000100a00 */
[----:B------:R-:W-:Y:S02]  /*13260*/  IMAD.X R9, R29, 0x1, R0, P1 ;  /* 0x000000011d097824 */ /* 0x000fe400008e0600 */
[----:B------:R-:W3:Y:S04]  /*13270*/  LDL.LU.64 R36, [R1+0x4d8] ;  /* 0x0004d80001247983 */ /* 0x000ee80000300a00 */
[----:B------:R-:W3:Y:S01]  /*13280*/  LDL.LU.64 R28, [R1+0x4c8] ;  /* 0x0004c800011c7983 */ /* 0x000ee20000300a00 */
[----:B------:R-:W-:-:S03]  /*13290*/  IADD3 R26, P0, PT, R30, R2, RZ ;  /* 0x000000021e1a7210 */ /* 0x000fc60007f1e0ff */
[----:B------:R1:W-:Y:S01]  /*132a0*/  STL.64 [R1+0x578], R8 ;  /* 0x0005780801007387 */ /* 0x0003e20000100a00 */
[----:B------:R-:W-:Y:S02]  /*132b0*/  IADD3.X R27, PT, PT, R31, R0, RZ, P0, !PT ;  /* 0x000000001f1b7210 */ /* 0x000fe400007fe4ff */
[----:B-1----:R-:W-:-:S05]  /*132c0*/  IADD3 R4, P2, PT, R20, R2, RZ ;  /* 0x0000000214047210 */ /* 0x002fca0007f5e0ff */
[----:B------:R-:W-:-:S05]  /*132d0*/  IMAD.X R5, R21, 0x1, R0, P2 ;  /* 0x0000000115057824 */ /* 0x000fca00010e0600 */
[----:B------:R1:W-:Y:S04]  /*132e0*/  STL.64 [R1+0x560], R4 ;  /* 0x0005600401007387 */ /* 0x0003e80000100a00 */
[----:B------:R1:W-:Y:S04]  /*132f0*/  STL.64 [R1+0x568], R26 ;  /* 0x0005681a01007387 */ /* 0x0003e80000100a00 */
[----:B------:R-:W3:Y:S01]  /*13300*/  LDL.LU.64 R20, [R1+0x4c0] ;  /* 0x0004c00001147983 */ /* 0x000ee20000300a00 */
[----:B------:R-:W-:-:S05]  /*13310*/  IADD3 R8, P1, PT, R14, R2, RZ ;  /* 0x000000020e087210 */ /* 0x000fca0007f3e0ff */
[----:B------:R-:W-:Y:S02]  /*13320*/  IMAD.X R9, R15, 0x1, R0, P1 ;  /* 0x000000010f097824 */ /* 0x000fe400008e0600 */
[----:B------:R-:W3:Y:S01]  /*13330*/  LDL.LU.64 R14, [R1+0x4b0] ;  /* 0x0004b000010e7983 */ /* 0x000ee20000300a00 */
[----:B-1----:R-:W-:-:S03]  /*13340*/  IADD3 R4, P0, PT, R24, R2, RZ ;  /* 0x0000000218047210 */ /* 0x002fc60007f1e0ff */
[----:B------:R1:W-:Y:S01]  /*13350*/  STL.64 [R1+0x550], R8 ;  /* 0x0005500801007387 */ /* 0x0003e20000100a00 */
[----:B------:R-:W-:Y:S01]  /*13360*/  IADD3 R26, P1, PT, R32, R2, RZ ;  /* 0x00000002201a7210 */ /* 0x000fe20007f3e0ff */
[----:B------:R-:W-:Y:S02]  /*13370*/  IMAD.X R5, R25, 0x1, R0, P0 ;  /* 0x0000000119057824 */ /* 0x000fe400000e0600 */
[----:B------:R-:W3:Y:S01]  /*13380*/  LDL.LU.64 R30, [R1+0x4a8] ;  /* 0x0004a800011e7983 */ /* 0x000ee20000300a00 */
[----:B------:R-:W-:-:S03]  /*13390*/  IADD3.X R27, PT, PT, R33, R0, RZ, P1, !PT ;  /* 0x00000000211b7210 */ /* 0x000fc60000ffe4ff */
[----:B------:R-:W3:Y:S04]  /*133a0*/  LDL.LU.64 R24, [R1+0x498] ;  /* 0x0004980001187983 */ /* 0x000ee80000300a00 */
[----:B------:R2:W-:Y:S01]  /*133b0*/  STL.64 [R1+0x548], R4 ;  /* 0x0005480401007387 */ /* 0x0005e20000100a00 */
[----:B-1----:R-:W-:-:S05]  /*133c0*/  IADD3 R8, P2, PT, R10, R2, RZ ;  /* 0x000000020a087210 */ /* 0x002fca0007f5e0ff */
[----:B------:R-:W-:-:S05]  /*133d0*/  IMAD.X R9, R11, 0x1, R0, P2 ;  /* 0x000000010b097824 */ /* 0x000fca00010e0600 */
[----:B------:R1:W-:Y:S04]  /*133e0*/  STL.64 [R1+0x5a0], R8 ;  /* 0x0005a00801007387 */ /* 0x0003e80000100a00 */
[----:B------:R1:W-:Y:S04]  /*133f0*/  STL.64 [R1+0x590], R26 ;  /* 0x0005901a01007387 */ /* 0x0003e80000100a00 */
[----:B------:R-:W3:Y:S01]  /*13400*/  LDL.LU.64 R10, [R1+0x490] ;  /* 0x00049000010a7983 */ /* 0x000ee20000300a00 */
[-C--:B--2---:R-:W-:Y:S02]  /*13410*/  IADD3 R4, P0, PT, R6, R2.reuse, RZ ;  /* 0x0000000206047210 */ /* 0x084fe40007f1e0ff */
[----:B-1----:R-:W-:-:S03]  /*13420*/  IADD3 R8, P1, PT, R12, R2, RZ ;  /* 0x000000020c087210 */ /* 0x002fc60007f3e0ff */
[--C-:B------:R-:W-:Y:S02]  /*13430*/  IMAD.X R5, R7, 0x1, R0.reuse, P0 ;  /* 0x0000000107057824 */ /* 0x100fe400000e0600 */
[----:B------:R-:W2:Y:S01]  /*13440*/  LDL.LU.64 R6, [R1+0x480] ;  /* 0x0004800001067983 */ /* 0x000ea20000300a00 */
[----:B------:R-:W-:-:S03]  /*13450*/  IMAD.X R9, R13, 0x1, R0, P1 ;  /* 0x000000010d097824 */ /* 0x000fc600008e0600 */
[----:B------:R3:W-:Y:S01]  /*13460*/  STL.64 [R1+0x5a8], R4 ;  /* 0x0005a80401007387 */ /* 0x0007e20000100a00 */
[----:B----4-:R-:W-:-:S03]  /*13470*/  IADD3 R32, P0, PT, R34, R2, RZ ;  /* 0x0000000222207210 */ /* 0x010fc60007f1e0ff */
[----:B------:R-:W4:Y:S04]  /*13480*/  LDL.LU.64 R26, [R1+0x478] ;  /* 0x00047800011a7983 */ /* 0x000f280000300a00 */
[----:B------:R-:W4:Y:S01]  /*13490*/  LDL.LU.64 R12, [R1+0x468] ;  /* 0x00046800010c7983 */ /* 0x000f220000300a00 */
[----:B------:R-:W-:-:S03]  /*134a0*/  IADD3.X R33, PT, PT, R35, R0, RZ, P0, !PT ;  /* 0x0000000023217210 */ /* 0x000fc600007fe4ff */
[----:B------:R1:W-:Y:S01]  /*134b0*/  STL.64 [R1+0x5b8], R8 ;  /* 0x0005b80801007387 */ /* 0x0003e20000100a00 */
[----:B---3--:R-:W-:-:S05]  /*134c0*/  IADD3 R4, P2, PT, R22, R2, RZ ;  /* 0x0000000216047210 */ /* 0x008fca0007f5e0ff */
[----:B------:R-:W-:Y:S01]  /*134d0*/  IMAD.X R5, R23, 0x1, R0, P2 ;  /* 0x0000000117057824 */ /* 0x000fe200010e0600 */
[----:B-1----:R-:W-:-:S04]  /*134e0*/  IADD3 R8, P1, PT, R18, R2, RZ ;  /* 0x0000000212087210 */ /* 0x002fc80007f3e0ff */
[----:B------:R1:W-:Y:S01]  /*134f0*/  STL.64 [R1+0x5d8], R4 ;  /* 0x0005d80401007387 */ /* 0x0003e20000100a00 */
[----:B------:R-:W-:-:S03]  /*13500*/  IMAD.X R9, R19, 0x1, R0, P1 ;  /* 0x0000000113097824 */ /* 0x000fc600008e0600 */
[----:B------:R3:W-:Y:S04]  /*13510*/  STL.64 [R1+0x5c8], R32 ;  /* 0x0005c82001007387 */ /* 0x0007e80000100a00 */
[----:B------:R-:W4:Y:S01]  /*13520*/  LDL.LU.64 R22, [R1+0x460] ;  /* 0x0004600001167983 */ /* 0x000f220000300a00 */
[----:B-1----:R-:W-:-:S03]  /*13530*/  IADD3 R4, P0, PT, R16, R2, RZ ;  /* 0x0000000210047210 */ /* 0x002fc60007f1e0ff */
[----:B------:R1:W-:Y:S02]  /*13540*/  STL.64 [R1+0x5e0], R8 ;  /* 0x0005e00801007387 */ /* 0x0003e40000100a00 */
[----:B------:R-:W-:Y:S01]  /*13550*/  IMAD.X R5, R17, 0x1, R0, P0 ;  /* 0x0000000111057824 */ /* 0x000fe200000e0600 */
[-C--:B---3--:R-:W-:Y:S01]  /*13560*/  IADD3 R32, P1, PT, R36, R2.reuse, RZ ;  /* 0x0000000224207210 */ /* 0x088fe20007f3e0ff */
[----:B------:R-:W3:Y:S04]  /*13570*/  LDL.LU.64 R16, [R1+0x450] ;  /* 0x0004500001107983 */ /* 0x000ee80000300a00 */
[----:B------:R-:W3:Y:S01]  /*13580*/  LDL.LU.64 R34, [R1+0x448] ;  /* 0x0004480001227983 */ /* 0x000ee20000300a00 */
[----:B-1----:R-:W-:-:S03]  /*13590*/  IADD3 R8, P2, PT, R28, R2, RZ ;  /* 0x000000021c087210 */ /* 0x002fc60007f5e0ff */
[----:B------:R-:W3:Y:S01]  /*135a0*/  LDL.LU.64 R18, [R1+0x438] ;  /* 0x0004380001127983 */ /* 0x000ee20000300a00 */
[----:B------:R-:W-:Y:S01]  /*135b0*/  IADD3.X R33, PT, PT, R37, R0, RZ, P1, !PT ;  /* 0x0000000025217210 */ /* 0x000fe20000ffe4ff */
[----:B------:R-:W-:Y:S02]  /*135c0*/  IMAD.X R9, R29, 0x1, R0, P2 ;  /* 0x000000011d097824 */ /* 0x000fe400010e0600 */
[----:B------:R1:W-:Y:S04]  /*135d0*/  STL.64 [R1+0x5f0], R4 ;  /* 0x0005f00401007387 */ /* 0x0003e80000100a00 */
[----:B------:R1:W-:Y:S04]  /*135e0*/  STL.64 [R1+0x610], R8 ;  /* 0x0006100801007387 */ /* 0x0003e80000100a00 */
[----:B------:R1:W-:Y:S02]  /*135f0*/  STL.64 [R1+0x600], R32 ;  /* 0x0006002001007387 */ /* 0x0003e40000100a00 */
[----:B-1----:R-:W-:-:S05]  /*13600*/  IADD3 R4, P0, PT, R20, R2, RZ ;  /* 0x0000000214047210 */ /* 0x002fca0007f1e0ff */
[----:B------:R-:W-:Y:S02]  /*13610*/  IMAD.X R5, R21, 0x1, R0, P0 ;  /* 0x0000000115057824 */ /* 0x000fe400000e0600 */
[----:B------:R-:W3:Y:S01]  /*13620*/  LDL.LU.64 R20, [R1+0x428] ;  /* 0x0004280001147983 */ /* 0x000ee20000300a00 */
[----:B------:R-:W-:-:S03]  /*13630*/  IADD3 R8, P1, PT, R14, R2, RZ ;  /* 0x000000020e087210 */ /* 0x000fc60007f3e0ff */
[----:B------:R1:W-:Y:S02]  /*13640*/  STL.64 [R1+0x618], R4 ;  /* 0x0006180401007387 */ /* 0x0003e40000100a00 */
[----:B------:R-:W-:Y:S02]  /*13650*/  IMAD.X R9, R15, 0x1, R0, P1 ;  /* 0x000000010f097824 */ /* 0x000fe400008e0600 */
[----:B------:R-:W3:Y:S04]  /*13660*/  LDL.LU.64 R14, [R1+0x420] ;  /* 0x00042000010e7983 */ /* 0x000ee80000300a00 */
[----:B------:R-:W3:Y:S04]  /*13670*/  LDL.LU.64 R36, [R1+0x408] ;  /* 0x0004080001247983 */ /* 0x000ee80000300a00 */
[----:B------:R-:W3:Y:S01]  /*13680*/  LDL.LU.64 R32, [R1+0x400] ;  /* 0x0004000001207983 */ /* 0x000ee20000300a00 */
[----:B-1----:R-:W-:-:S02]  /*13690*/  IADD3 R4, P2, PT, R24, R2, RZ ;  /* 0x0000000218047210 */ /* 0x002fc40007f5e0ff */
[----:B------:R-:W-:Y:S01]  /*136a0*/  IADD3 R28, P0, PT, R30, R2, RZ ;  /* 0x000000021e1c7210 */ /* 0x000fe20007f1e0ff */
[----:B------:R1:W-:Y:S02]  /*136b0*/  STL.64 [R1+0x628], R8 ;  /* 0x0006280801007387 */ /* 0x0003e40000100a00 */
[----:B------:R-:W-:Y:S01]  /*136c0*/  IMAD.X R5, R25, 0x1, R0, P2 ;  /* 0x0000000119057824 */ /* 0x000fe200010e0600 */
[----:B------:R-:W-:-:S04]  /*136d0*/  IADD3.X R29, PT, PT, R31, R0, RZ, P0, !PT ;  /* 0x000000001f1d7210 */ /* 0x000fc800007fe4ff */
[----:B------:R2:W-:Y:S04]  /*136e0*/  STL.64 [R1+0x648], R4 ;  /* 0x0006480401007387 */ /* 0x0005e80000100a00 */
[----:B------:R1:W-:Y:S02]  /*136f0*/  STL.64 [R1+0x638], R28 ;  /* 0x0006381c01007387 */ /* 0x0003e40000100a00 */
[----:B-1----:R-:W-:-:S05]  /*13700*/  IADD3 R8, P1, PT, R10, R2, RZ ;  /* 0x000000020a087210 */ /* 0x002fca0007f3e0ff */
[----:B------:R-:W-:Y:S02]  /*13710*/  IMAD.X R9, R11, 0x1, R0, P1 ;  /* 0x000000010b097824 */ /* 0x000fe400008e0600 */
[----:B------:R-:W3:Y:S04]  /*13720*/  LDL.LU.64 R10, [R1+0x3f0] ;  /* 0x0003f000010a7983 */ /* 0x000ee80000300a00 */
[----:B------:R1:W-:Y:S04]  /*13730*/  STL.64 [R1+0x650], R8 ;  /* 0x0006500801007387 */ /* 0x0003e80000100a00 */
[----:B------:R-:W3:Y:S01]  /*13740*/  LDL.LU.64 R30, [R1+0x3d8] ;  /* 0x0003d800011e7983 */ /* 0x000ee20000300a00 */
[----:B--2---:R-:W-:-:S05]  /*13750*/  IADD3 R4, P0, PT, R6, R2, RZ ;  /* 0x0000000206047210 */ /* 0x004fca0007f1e0ff */
[----:B------:R-:W-:Y:S02]  /*13760*/  IMAD.X R5, R7, 0x1, R0, P0 ;  /* 0x0000000107057824 */ /* 0x000fe400000e0600 */
[----:B------:R-:W2:Y:S01]  /*13770*/  LDL.LU.64 R6, [R1+0x3c8] ;  /* 0x0003c80001067983 */ /* 0x000ea20000300a00 */
[----:B----4-:R-:W-:-:S03]  /*13780*/  IADD3 R24, P1, PT, R26, R2, RZ ;  /* 0x000000021a187210 */ /* 0x010fc60007f3e0ff */
[----:B------:R-:W4:Y:S01]  /*13790*/  LDL.LU.64 R28, [R1+0x3c0] ;  /* 0x0003c000011c7983 */ /* 0x000f220000300a00 */
[----:B-1----:R-:W-:-:S03]  /*137a0*/  IADD3 R8, P2, PT, R12, R2, RZ ;  /* 0x000000020c087210 */ /* 0x002fc60007f5e0ff */
[----:B------:R1:W-:Y:S02]  /*137b0*/  STL.64 [R1+0x660], R4 ;  /* 0x0006600401007387 */ /* 0x0003e40000100a00 */
[----:B------:R-:W-:Y:S01]  /*137c0*/  IMAD.X R9, R13, 0x1, R0, P2 ;  /* 0x000000010d097824 */ /* 0x000fe200010e0600 */
[----:B------:R-:W-:Y:S01]  /*137d0*/  IADD3.X R25, PT, PT, R27, R0, RZ, P1, !PT ;  /* 0x000000001b197210 */ /* 0x000fe20000ffe4ff */
[----:B------:R-:W4:Y:S04]  /*137e0*/  LDL.LU.64 R12, [R1+0x3b8] ;  /* 0x0003b800010c7983 */ /* 0x000f280000300a00 */
[----:B------:R3:W-:Y:S04]  /*137f0*/  STL.64 [R1+0x680], R8 ;  /* 0x0006800801007387 */ /* 0x0007e80000100a00 */
[----:B------:R1:W-:Y:S02]  /*13800*/  STL.64 [R1+0x670], R24 ;  /* 0x0006701801007387 */ /* 0x0003e40000100a00 */
[----:B-1----:R-:W-:-:S05]  /*13810*/  IADD3 R4, P0, PT, R22, R2, RZ ;  /* 0x0000000216047210 */ /* 0x002fca0007f1e0ff */
[----:B------:R-:W-:Y:S01]  /*13820*/  IMAD.X R5, R23, 0x1, R0, P0 ;  /* 0x0000000117057824 */ /* 0x000fe200000e0600 */
[----:B---3--:R-:W-:-:S04]  /*13830*/  IADD3 R8, P1, PT, R16, R2, RZ ;  /* 0x0000000210087210 */ /* 0x008fc80007f3e0ff */
[----:B------:R1:W-:Y:S01]  /*13840*/  STL.64 [R1+0x688], R4 ;  /* 0x0006880401007387 */ /* 0x0003e20000100a00 */
[----:B------:R-:W-:-:S03]  /*13850*/  IMAD.X R9, R17, 0x1, R0, P1 ;  /* 0x0000000111097824 */ /* 0x000fc600008e0600 */
[----:B------:R-:W3:Y:S01]  /*13860*/  LDL.LU.64 R26, [R1+0x3b0] ;  /* 0x0003b000011a7983 */ /* 0x000ee20000300a00 */
[----:B------:R-:W-:-:S03]  /*13870*/  IADD3 R24, P0, PT, R34, R2, RZ ;  /* 0x0000000222187210 */ /* 0x000fc60007f1e0ff */
[----:B------:R-:W3:Y:S01]  /*13880*/  LDL.LU.64 R16, [R1+0x3a8] ;  /* 0x0003a80001107983 */ /* 0x000ee20000300a00 */
[----:B-1----:R-:W-:-:S03]  /*13890*/  IADD3 R4, P2, PT, R18, R2, RZ ;  /* 0x0000000212047210 */ /* 0x002fc60007f5e0ff */
[----:B------:R-:W3:Y:S04]  /*138a0*/  LDL.LU.64 R22, [R1+0x3a0] ;  /* 0x0003a00001167983 */ /* 0x000ee80000300a00 */
[----:B------:R1:W-:Y:S01]  /*138b0*/  STL.64 [R1+0x698], R8 ;  /* 0x0006980801007387 */ /* 0x0003e20000100a00 */
[----:B------:R-:W-:Y:S01]  /*138c0*/  IMAD.X R5, R19, 0x1, R0, P2 ;  /* 0x0000000113057824 */ /* 0x000fe200010e0600 */
[----:B------:R-:W-:Y:S02]  /*138d0*/  IADD3.X R25, PT, PT, R35, R0, RZ, P0, !PT ;  /* 0x0000000023197210 */ /* 0x000fe400007fe4ff */
[----:B------:R-:W3:Y:S04]  /*138e0*/  LDL.LU.64 R18, [R1+0x398] ;  /* 0x0003980001127983 */ /* 0x000ee80000300a00 */
[----:B------:R1:W-:Y:S04]  /*138f0*/  STL.64 [R1+0x6b8], R4 ;  /* 0x0006b80401007387 */ /* 0x0003e80000100a00 */
[----:B------:R1:W-:Y:S02]  /*13900*/  STL.64 [R1+0x6a8], R24 ;  /* 0x0006a81801007387 */ /* 0x0003e40000100a00 */
[----:B-1----:R-:W-:-:S05]  /*13910*/  IADD3 R8, P1, PT, R20, R2, RZ ;  /* 0x0000000214087210 */ /* 0x002fca0007f3e0ff */
[----:B------:R-:W-:Y:S01]  /*13920*/  IMAD.X R9, R21, 0x1, R0, P1 ;  /* 0x0000000115097824 */ /* 0x000fe200008e0600 */
[----:B------:R-:W-:-:S04]  /*13930*/  IADD3 R4, P0, PT, R14, R2, RZ ;  /* 0x000000020e047210 */ /* 0x000fc80007f1e0ff */
[----:B------:R1:W-:Y:S04]  /*13940*/  STL.64 [R1+0x6c0], R8 ;  /* 0x0006c00801007387 */ /* 0x0003e80000100a00 */
[----:B------:R-:W3:Y:S01]  /*13950*/  LDL.LU.64 R24, [R1+0x390] ;  /* 0x0003900001187983 */ /* 0x000ee20000300a00 */
[----:B------:R-:W-:-:S03]  /*13960*/  IMAD.X R5, R15, 0x1, R0, P0 ;  /* 0x000000010f057824 */ /* 0x000fc600000e0600 */
[----:B------:R-:W3:Y:S04]  /*13970*/  LDL.LU.64 R20, [R1+0x298] ;  /* 0x0002980001147983 */ /* 0x000ee80000300a00 */
[----:B------:R-:W3:Y:S01]  /*13980*/  LDL.LU.64 R14, [R1+0x290] ;  /* 0x00029000010e7983 */ /* 0x000ee20000300a00 */
[----:B-1----:R-:W-:-:S03]  /*13990*/  IADD3 R8, P2, PT, R32, R2, RZ ;  /* 0x0000000220087210 */ /* 0x002fc60007f5e0ff */
[----:B------:R1:W-:Y:S02]  /*139a0*/  STL.64 [R1+0x6d0], R4 ;  /* 0x0006d00401007387 */ /* 0x0003e40000100a00 */
[----:B------:R-:W-:Y:S02]  /*139b0*/  IMAD.X R9, R33, 0x1, R0, P2 ;  /* 0x0000000121097824 */ /* 0x000fe400010e0600 */
[----:B------:R-:W3:Y:S01]  /*139c0*/  LDL.LU.64 R32, [R1+0x288] ;  /* 0x0002880001207983 */ /* 0x000ee20000300a00 */
[----:B------:R-:W-:-:S04]  /*139d0*/  IADD3 R34, P1, PT, R36, R2, RZ ;  /* 0x0000000224227210 */ /* 0x000fc80007f3e0ff */
[----:B------:R-:W-:Y:S01]  /*139e0*/  IADD3.X R35, PT, PT, R37, R0, RZ, P1, !PT ;  /* 0x0000000025237210 */ /* 0x000fe20000ffe4ff */
[----:B------:R1:W-:Y:S04]  /*139f0*/  STL.64 [R1+0x6f0], R8 ;  /* 0x0006f00801007387 */ /* 0x0003e80000100a00 */
[----:B------:R-:W-:Y:S01]  /*13a00*/  STL.64 [R1+0x6e0], R34 ;  /* 0x0006e02201007387 */ /* 0x000fe20000100a00 */
[----:B-1----:R-:W-:-:S05]  /*13a10*/  IADD3 R4, P0, PT, R10, R2, RZ ;  /* 0x000000020a047210 */ /* 0x002fca0007f1e0ff */
[----:B------:R-:W-:Y:S01]  /*13a20*/  IMAD.X R5, R11, 0x1, R0, P0 ;  /* 0x000000010b057824 */ /* 0x000fe200000e0600 */
[----:B------:R-:W-:-:S04]  /*13a30*/  IADD3 R8, P1, PT, R30, R2, RZ ;  /* 0x000000021e087210 */ /* 0x000fc80007f3e0ff */
[----:B------:R2:W-:Y:S01]  /*13a40*/  STL.64 [R1+0x6f8], R4 ;  /* 0x0006f80401007387 */ /* 0x0005e20000100a00 */
[----:B------:R-:W-:-:S03]  /*13a50*/  IMAD.X R9, R31, 0x1, R0, P1 ;  /* 0x000000011f097824 */ /* 0x000fc600008e0600 */
[----:B------:R-:W3:Y:S01]  /*13a60*/  LDL.LU.64 R30, [R1+0x280] ;  /* 0x00028000011e7983 */ /* 0x000ee20000300a00 */
[-C--:B--2---:R-:W-:Y:S02]  /*13a70*/  IADD3 R4, P0, PT, R6, R2.reuse, RZ ;  /* 0x0000000206047210 */ /* 0x084fe40007f1e0ff */
[----:B----4-:R-:W-:Y:S02]  /*13a80*/  IADD3 R10, P2, PT, R28, R2, RZ ;  /* 0x000000021c0a7210 */ /* 0x010fe40007f5e0ff */
[----:B------:R-:W-:Y:S01]  /*13a90*/  IADD3.X R5, PT, PT, R7, R0, RZ, P0, !PT ;  /* 0x0000000007057210 */ /* 0x000fe200007fe4ff */
[----:B------:R1:W-:Y:S02]  /*13aa0*/  STL.64 [R1+0x708], R8 ;  /* 0x0007080801007387 */ /* 0x0003e40000100a00 */
[----:B------:R-:W-:Y:S02]  /*13ab0*/  IMAD.X R11, R29, 0x1, R0, P2 ;  /* 0x000000011d0b7824 */ /* 0x000fe400010e0600 */
[----:B------:R-:W2:Y:S04]  /*13ac0*/  LDL.LU.64 R6, [R1+0xc50] ;  /* 0x000c500001067983 */ /* 0x000ea80000300a00 */
[----:B------:R4:W-:Y:S01]  /*13ad0*/  STL.64 [R1+0x718], R4 ;  /* 0x0007180401007387 */ /* 0x0009e20000100a00 */
[----:B-1----:R-:W-:-:S05]  /*13ae0*/  IADD3 R8, P1, PT, R12, R2, RZ ;  /* 0x000000020c087210 */ /* 0x002fca0007f3e0ff */
[----:B------:R-:W-:Y:S01]  /*13af0*/  IMAD.X R9, R13, 0x1, R0, P1 ;  /* 0x000000010d097824 */ /* 0x000fe200008e0600 */
[----:B----4-:R-:W4:Y:S04]  /*13b00*/  LDL.LU.64 R4, [R1+0xc40] ;  /* 0x000c400001047983 */ /* 0x010f280000300a00 */
[----:B------:R-:W4:Y:S04]  /*13b10*/  LDL.LU.64 R28, [R1+0xc30] ;  /* 0x000c3000011c7983 */ /* 0x000f280000300a00 */
[----:B------:R3:W-:Y:S04]  /*13b20*/  STL.64 [R1+0x728], R10 ;  /* 0x0007280a01007387 */ /* 0x0007e80000100a00 */
[----:B------:R1:W-:Y:S01]  /*13b30*/  STL.64 [R1+0x730], R8 ;  /* 0x0007300801007387 */ /* 0x0003e20000100a00 */
[----:B---3--:R-:W-:-:S02]  /*13b40*/  IADD3 R10, P0, PT, R26, R2, RZ ;  /* 0x000000021a0a7210 */ /* 0x008fc40007f1e0ff */
[----:B------:R-:W-:-:S03]  /*13b50*/  IADD3 R12, P1, PT, R16, R2, RZ ;  /* 0x00000002100c7210 */ /* 0x000fc60007f3e0ff */
[--C-:B------:R-:W-:Y:S02]  /*13b60*/  IMAD.X R11, R27, 0x1, R0.reuse, P0 ;  /* 0x000000011b0b7824 */ /* 0x100fe400000e0600 */
[----:B------:R-:W3:Y:S01]  /*13b70*/  LDL.LU.64 R26, [R1+0xc28] ;  /* 0x000c2800011a7983 */ /* 0x000ee20000300a00 */
[----:B-1----:R-:W-:Y:S02]  /*13b80*/  IADD3 R8, P2, PT, R22, R2, RZ ;  /* 0x0000000216087210 */ /* 0x002fe40007f5e0ff */
[----:B------:R-:W-:Y:S01]  /*13b90*/  IADD3.X R13, PT, PT, R17, R0, RZ, P1, !PT ;  /* 0x00000000110d7210 */ /* 0x000fe20000ffe4ff */
[----:B------:R1:W-:Y:S02]  /*13ba0*/  STL.64 [R1+0x740], R10 ;  /* 0x0007400a01007387 */ /* 0x0003e40000100a00 */
[----:B------:R-:W-:Y:S02]  /*13bb0*/  IMAD.X R9, R23, 0x1, R0, P2 ;  /* 0x0000000117097824 */ /* 0x000fe400010e0600 */
[----:B------:R-:W3:Y:S04]  /*13bc0*/  LDL.LU.64 R16, [R1+0xc18] ;  /* 0x000c180001107983 */ /* 0x000ee80000300a00 */
[----:B------:R1:W-:Y:S02]  /*13bd0*/  STL.64 [R1+0x750], R12 ;  /* 0x0007500c01007387 */ /* 0x0003e40000100a00 */
[----:B-1----:R-:W-:-:S05]  /*13be0*/  IADD3 R10, P0, PT, R18, R2, RZ ;  /* 0x00000002120a7210 */ /* 0x002fca0007f1e0ff */
[----:B------:R-:W-:Y:S01]  /*13bf0*/  IMAD.X R11, R19, 0x1, R0, P0 ;  /* 0x00000001130b7824 */ /* 0x000fe200000e0600 */
[----:B------:R-:W3:Y:S04]  /*13c00*/  LDL.LU.64 R12, [R1+0xc10] ;  /* 0x000c1000010c7983 */ /* 0x000ee80000300a00 */
[----:B------:R-:W3:Y:S04]  /*13c10*/  LDL.LU.64 R22, [R1+0xc00] ;  /* 0x000c000001167983 */ /* 0x000ee80000300a00 */
[----:B------:R1:W-:Y:S04]  /*13c20*/  STL.64 [R1+0x760], R8 ;  /* 0x0007600801007387 */ /* 0x0003e80000100a00 */
[----:B------:R1:W-:Y:S02]  /*13c30*/  STL.64 [R1+0x768], R10 ;  /* 0x0007680a01007387 */ /* 0x0003e40000100a00 */
[----:B-1----:R-:W-:-:S02]  /*13c40*/  IADD3 R8, P1, PT, R24, R2, RZ ;  /* 0x0000000218087210 */ /* 0x002fc40007f3e0ff */
[----:B------:R-:W-:-:S03]  /*13c50*/  IADD3 R18, P0, PT, R20, R2, RZ ;  /* 0x0000000214127210 */ /* 0x000fc60007f1e0ff */
[----:B------:R-:W-:Y:S01]  /*13c60*/  IMAD.X R9, R25, 0x1, R0, P1 ;  /* 0x0000000119097824 */ /* 0x000fe200008e0600 */
[----:B------:R-:W-:Y:S01]  /*13c70*/  IADD3 R10, P2, PT, R14, R2, RZ ;  /* 0x000000020e0a7210 */ /* 0x000fe20007f5e0ff */
[----:B------:R-:W3:Y:S01]  /*13c80*/  LDL.LU.64 R24, [R1+0xbf8] ;  /* 0x000bf80001187983 */ /* 0x000ee20000300a00 */
[----:B------:R-:W-:-:S03]  /*13c90*/  IADD3.X R19, PT, PT, R21, R0, RZ, P0, !PT ;  /* 0x0000000015137210 */ /* 0x000fc600007fe4ff */
[----:B------:R-:W-:Y:S01]  /*13ca0*/  STL.64 [R1+0x778], R8 ;  /* 0x0007780801007387 */ /* 0x000fe20000100a00 */
[----:B------:R-:W-:-:S03]  /*13cb0*/  IMAD.X R11, R15, 0x1, R0, P2 ;  /* 0x000000010f0b7824 */ /* 0x000fc600010e0600 */
[----:B------:R1:W-:Y:S04]  /*13cc0*/  STL.64 [R1+0x788], R18 ;  /* 0x0007881201007387 */ /* 0x0003e80000100a00 */
[----:B-1----:R-:W3:Y:S01]  /*13cd0*/  LDL.LU.64 R18, [R1+0xbe8] ;  /* 0x000be80001127983 */ /* 0x002ee20000300a00 */
[----:B------:R-:W-:-:S03]  /*13ce0*/  IADD3 R8, P1, PT, R32, R2, RZ ;  /* 0x0000000220087210 */ /* 0x000fc60007f3e0ff */
[----:B------:R-:W3:Y:S04]  /*13cf0*/  LDL.LU.64 R20, [R1+0xbd8] ;  /* 0x000bd80001147983 */ /* 0x000ee80000300a00 */
[----:B------:R1:W-:Y:S01]  /*13d00*/  STL.64 [R1+0x798], R10 ;  /* 0x0007980a01007387 */ /* 0x0003e20000100a00 */
[----:B------:R-:W-:-:S03]  /*13d10*/  IMAD.X R9, R33, 0x1, R0, P1 ;  /* 0x0000000121097824 */ /* 0x000fc600008e0600 */
[----:B-1----:R-:W3:Y:S04]  /*13d20*/  LDL.LU.64 R10, [R1+0xbd0] ;  /* 0x000bd000010a7983 */ /* 0x002ee80000300a00 */
[----:B------:R1:W-:Y:S04]  /*13d30*/  STL.64 [R1+0x7a8], R8 ;  /* 0x0007a80801007387 */ /* 0x0003e80000100a00 */
[----:B-1----:R-:W3:Y:S01]  /*13d40*/  LDL.LU.64 R8, [R1+0xbc0] ;  /* 0x000bc00001087983 */ /* 0x002ee20000300a00 */
[----:B------:R-:W-:-:S05]  /*13d50*/  IADD3 R14, P2, PT, R30, R2, RZ ;  /* 0x000000021e0e7210 */ /* 0x000fca0007f5e0ff */
[----:B------:R-:W-:Y:S01]  /*13d60*/  IMAD.X R15, R31, 0x1, R0, P2 ;  /* 0x000000011f0f7824 */ /* 0x000fe200010e0600 */
[----:B--2---:R-:W-:-:S04]  /*13d70*/  IADD3 R134, P0, PT, R6, R2, RZ ;  /* 0x0000000206867210 */ /* 0x004fc80007f1e0ff */
[----:B------:R-:W-:Y:S02]  /*13d80*/  IADD3.X R135, PT, PT, R7, R0, RZ, P0, !PT ;  /* 0x0000000007877210 */ /* 0x000fe400007fe4ff */
[----:B------:R-:W2:Y:S04]  /*13d90*/  LDL.LU.64 R6, [R1+0xbb8] ;  /* 0x000bb80001067983 */ /* 0x000ea80000300a00 */
[----:B------:R1:W-:Y:S01]  /*13da0*/  STL.64 [R1+0x7b8], R14 ;  /* 0x0007b80e01007387 */ /* 0x0003e20000100a00 */
[----:B----4-:R-:W-:-:S05]  /*13db0*/  IADD3 R136, P1, PT, R4, R2, RZ ;  /* 0x0000000204887210 */ /* 0x010fca0007f3e0ff */
[----:B------:R-:W-:Y:S01]  /*13dc0*/  IMAD.X R137, R5, 0x1, R0, P1 ;  /* 0x0000000105897824 */ /* 0x000fe200008e0600 */
[----:B-1----:R-:W4:Y:S01]  /*13dd0*/  LDL.LU.64 R14, [R1+0xbb0] ;  /* 0x000bb000010e7983 */ /* 0x002f220000300a00 */
[----:B------:R-:W-:-:S03]  /*13de0*/  IADD3 R138, P2, PT, R28, R2, RZ ;  /* 0x000000021c8a7210 */ /* 0x000fc60007f5e0ff */
[----:B------:R-:W4:Y:S02]  /*13df0*/  LDL.LU.64 R4, [R1+0xba8] ;  /* 0x000ba80001047983 */ /* 0x000f240000300a00 */
[----:B------:R-:W-:Y:S02]  /*13e00*/  IMAD.X R139, R29, 0x1, R0, P2 ;  /* 0x000000011d8b7824 */ /* 0x000fe400010e0600 */
[----:B------:R-:W4:Y:S01]  /*13e10*/  LDL.LU.64 R28, [R1+0xb98] ;  /* 0x000b9800011c7983 */ /* 0x000f220000300a00 */
[----:B---3--:R-:W-:-:S05]  /*13e20*/  IADD3 R140, P0, PT, R26, R2, RZ ;  /* 0x000000021a8c7210 */ /* 0x008fca0007f1e0ff */
[----:B------:R-:W-:Y:S02]  /*13e30*/  IMAD.X R141, R27, 0x1, R0, P0 ;  /* 0x000000011b8d7824 */ /* 0x000fe400000e0600 */
[----:B------:R-:W3:Y:S01]  /*13e40*/  LDL.LU.64 R26, [R1+0xb90] ;  /* 0x000b9000011a7983 */ /* 0x000ee20000300a00 */
[----:B------:R-:W-:-:S04]  /*13e50*/  IADD3 R142, P1, PT, R16, R2, RZ ;  /* 0x00000002108e7210 */ /* 0x000fc80007f3e0ff */
[----:B------:R-:W-:Y:S02]  /*13e60*/  IADD3.X R143, PT, PT, R17, R0, RZ, P1, !PT ;  /* 0x00000000118f7210 */ /* 0x000fe40000ffe4ff */
[----:B------:R-:W3:Y:S01]  /*13e70*/  LDL.LU.64 R16, [R1+0xb88] ;  /* 0x000b880001107983 */ /* 0x000ee20000300a00 */
[-C--:B------:R-:W-:Y:S02]  /*13e80*/  IADD3 R144, P2, PT, R12, R2.reuse, RZ ;  /* 0x000000020c907210 */ /* 0x080fe40007f5e0ff */
[----:B------:R-:W-:-:S03]  /*13e90*/  IADD3 R146, P0, PT, R22, R2, RZ ;  /* 0x0000000216927210 */ /* 0x000fc60007f1e0ff */
[--C-:B------:R-:W-:Y:S02]  /*13ea0*/  IMAD.X R145, R13, 0x1, R0.reuse, P2 ;  /* 0x000000010d917824 */ /* 0x100fe400010e0600 */
[----:B------:R-:W3:Y:S01]  /*13eb0*/  LDL.LU.64 R12, [R1+0xb80] ;  /* 0x000b8000010c7983 */ /* 0x000ee20000300a00 */
[----:B------:R-:W-:-:S03]  /*13ec0*/  IMAD.X R147, R23, 0x1, R0, P0 ;  /* 0x0000000117937824 */ /* 0x000fc600000e0600 */
[----:B------:R-:W3:Y:S01]  /*13ed0*/  LDL.LU.64 R22, [R1+0xb70] ;  /* 0x000b700001167983 */ /* 0x000ee20000300a00 */
[----:B------:R-:W-:-:S05]  /*13ee0*/  IADD3 R148, P1, PT, R24, R2, RZ ;  /* 0x0000000218947210 */ /* 0x000fca0007f3e0ff */
[----:B------:R-:W-:Y:S02]  /*13ef0*/  IMAD.X R149, R25, 0x1, R0, P1 ;  /* 0x0000000119957824 */ /* 0x000fe400008e0600 */
[----:B------:R-:W3:Y:S01]  /*13f00*/  LDL.LU.64 R24, [R1+0xb68] ;  /* 0x000b680001187983 */ /* 0x000ee20000300a00 */
[----:B------:R-:W-:-:S04]  /*13f10*/  IADD3 R150, P0, PT, R18, R2, RZ ;  /* 0x0000000212967210 */ /* 0x000fc80007f1e0ff */
[----:B------:R-:W-:Y:S02]  /*13f20*/  IADD3.X R151, PT, PT, R19, R0, RZ, P0, !PT ;  /* 0x0000000013977210 */ /* 0x000fe400007fe4ff */
[----:B------:R-:W3:Y:S01]  /*13f30*/  LDL.LU.64 R18, [R1+0xb60] ;  /* 0x000b600001127983 */ /* 0x000ee20000300a00 */
[-C--:B------:R-:W-:Y:S02]  /*13f40*/  IADD3 R152, P2, PT, R20, R2.reuse, RZ ;  /* 0x0000000214987210 */ /* 0x080fe40007f5e0ff */
[----:B------:R-:W-:-:S05]  /*13f50*/  IADD3 R154, P1, PT, R10, R2, RZ ;  /* 0x000000020a9a7210 */ /* 0x000fca0007f3e0ff */
[--C-:B------:R-:W-:Y:S02]  /*13f60*/  IMAD.X R155, R11, 0x1, R0.reuse, P1 ;  /* 0x000000010b9b7824 */ /* 0x100fe400008e0600 */
[----:B------:R-:W3:Y:S01]  /*13f70*/  LDL.LU.64 R10, [R1+0xb58] ;  /* 0x000b5800010a7983 */ /* 0x000ee20000300a00 */
[----:B------:R-:W-:-:S03]  /*13f80*/  IMAD.X R153, R21, 0x1, R0, P2 ;  /* 0x0000000115997824 */ /* 0x000fc600010e0600 */
[----:B------:R-:W3:Y:S01]  /*13f90*/  LDL.LU.64 R20, [R1+0xb50] ;  /* 0x000b500001147983 */ /* 0x000ee20000300a00 */
[----:B------:R-:W-:-:S05]  /*13fa0*/  IADD3 R156, P0, PT, R8, R2, RZ ;  /* 0x00000002089c7210 */ /* 0x000fca0007f1e0ff */
[----:B------:R-:W-:Y:S02]  /*13fb0*/  IMAD.X R157, R9, 0x1, R0, P0 ;  /* 0x00000001099d7824 */ /* 0x000fe400000e0600 */
[----:B------:R-:W3:Y:S01]  /*13fc0*/  LDL.LU.64 R8, [R1+0xb48] ;  /* 0x000b480001087983 */ /* 0x000ee20000300a00 */
[----:B--2---:R-:W-:-:S04]  /*13fd0*/  IADD3 R160, P1, PT, R6, R2, RZ ;  /* 0x0000000206a07210 */ /* 0x004fc80007f3e0ff */
[----:B------:R-:W-:Y:S02]  /*13fe0*/  IADD3.X R161, PT, PT, R7, R0, RZ, P1, !PT ;  /* 0x0000000007a17210 */ /* 0x000fe40000ffe4ff */
[----:B------:R-:W2:Y:S01]  /*13ff0*/  LDL.LU.64 R6, [R1+0xb40] ;  /* 0x000b400001067983 */ /* 0x000ea20000300a00 */
[-C--:B----4-:R-:W-:Y:S02]  /*14000*/  IADD3 R164, P2, PT, R14, R2.reuse, RZ ;  /* 0x000000020ea47210 */ /* 0x090fe40007f5e0ff */
[----:B------:R-:W-:-:S03]  /*14010*/  IADD3 R168, P0, PT, R4, R2, RZ ;  /* 0x0000000204a87210 */ /* 0x000fc60007f1e0ff */
[--C-:B------:R-:W-:Y:S02]  /*14020*/  IMAD.X R165, R15, 0x1, R0.reuse, P2 ;  /* 0x000000010fa57824 */ /* 0x100fe400010e0600 */
[----:B------:R-:W-:Y:S02]  /*14030*/  IMAD.X R169, R5, 0x1, R0, P0 ;  /* 0x0000000105a97824 */ /* 0x000fe400000e0600 */
[----:B------:R-:W4:Y:S04]  /*14040*/  LDL.LU.64 R4, [R1+0xb38] ;  /* 0x000b380001047983 */ /* 0x000f280000300a00 */
[----:B------:R-:W4:Y:S01]  /*14050*/  LDL.LU.64 R14, [R1+0xb30] ;  /* 0x000b3000010e7983 */ /* 0x000f220000300a00 */
[----:B------:R-:W-:-:S03]  /*14060*/  IADD3 R172, P1, PT, R28, R2, RZ ;  /* 0x000000021cac7210 */ /* 0x000fc60007f3e0ff */
[----:B------:R-:W4:Y:S02]  /*14070*/  LDL.LU.64 R34, [R1+0xb28] ;  /* 0x000b280001227983 */ /* 0x000f240000300a00 */
[----:B------:R-:W-:Y:S01]  /*14080*/  IMAD.X R173, R29, 0x1, R0, P1 ;  /* 0x000000011dad7824 */ /* 0x000fe200008e0600 */
[----:B---3--:R-:W-:-:S04]  /*14090*/  IADD3 R176, P0, PT, R26, R2, RZ ;  /* 0x000000021ab07210 */ /* 0x008fc80007f1e0ff */
[----:B------:R-:W-:Y:S02]  /*140a0*/  IADD3.X R177, PT, PT, R27, R0, RZ, P0, !PT ;  /* 0x000000001bb17210 */ /* 0x000fe400007fe4ff */
[----:B------:R-:W3:Y:S01]  /*140b0*/  LDL.LU.64 R26, [R1+0xb20] ;  /* 0x000b2000011a7983 */ /* 0x000ee20000300a00 */
[----:B------:R-:W-:-:S05]  /*140c0*/  IADD3 R180, P2, PT, R16, R2, RZ ;  /* 0x0000000210b47210 */ /* 0x000fca0007f5e0ff */
[----:B------:R-:W-:Y:S02]  /*140d0*/  IMAD.X R181, R17, 0x1, R0, P2 ;  /* 0x0000000111b57824 */ /* 0x000fe400010e0600 */
[----:B------:R-:W3:Y:S01]  /*140e0*/  LDL.LU.64 R16, [R1+0xb18] ;  /* 0x000b180001107983 */ /* 0x000ee20000300a00 */
[-C--:B------:R-:W-:Y:S02]  /*140f0*/  IADD3 R184, P1, PT, R12, R2.reuse, RZ ;  /* 0x000000020cb87210 */ /* 0x080fe40007f3e0ff */
[----:B------:R-:W-:-:S03]  /*14100*/  IADD3 R188, P0, PT, R22, R2, RZ ;  /* 0x0000000216bc7210 */ /* 0x000fc60007f1e0ff */
[--C-:B------:R-:W-:Y:S02]  /*14110*/  IMAD.X R185, R13, 0x1, R0.reuse, P1 ;  /* 0x000000010db97824 */ /* 0x100fe400008e0600 */
[----:B------:R-:W3:Y:S01]  /*14120*/  LDL.LU.64 R12, [R1+0xb10] ;  /* 0x000b1000010c7983 */ /* 0x000ee20000300a00 */
[----:B------:R-:W-:-:S03]  /*14130*/  IMAD.X R189, R23, 0x1, R0, P0 ;  /* 0x0000000117bd7824 */ /* 0x000fc600000e0600 */
[----:B------:R-:W3:Y:S04]  /*14140*/  LDL.LU.64 R36, [R1+0xb08] ;  /* 0x000b080001247983 */ /* 0x000ee80000300a00 */
[----:B------:R-:W3:Y:S01]  /*14150*/  LDL.LU.64 R22, [R1+0xb00] ;  /* 0x000b000001167983 */ /* 0x000ee20000300a00 */
[-C--:B------:R-:W-:Y:S02]  /*14160*/  IADD3 R192, P1, PT, R24, R2.reuse, RZ ;  /* 0x0000000218c07210 */ /* 0x080fe40007f3e0ff */
[----:B------:R-:W-:-:S05]  /*14170*/  IADD3 R196, P2, PT, R18, R2, RZ ;  /* 0x0000000212c47210 */ /* 0x000fca0007f5e0ff */
[----:B------:R-:W-:Y:S02]  /*14180*/  IMAD.X R197, R19, 0x1, R0, P2 ;  /* 0x0000000113c57824 */ /* 0x000fe400010e0600 */
[----:B------:R-:W3:Y:S01]  /*14190*/  LDL.LU.64 R18, [R1+0xaf8] ;  /* 0x000af80001127983 */ /* 0x000ee20000300a00 */
[----:B------:R-:W-:Y:S02]  /*141a0*/  IADD3.X R193, PT, PT, R25, R0, RZ, P1, !PT ;  /* 0x0000000019c17210 */ /* 0x000fe40000ffe4ff */
[----:B------:R-:W-:-:S05]  /*141b0*/  IADD3 R200, P0, PT, R10, R2, RZ ;  /* 0x000000020ac87210 */ /* 0x000fca0007f1e0ff */
[----:B------:R-:W-:Y:S02]  /*141c0*/  IMAD.X R201, R11, 0x1, R0, P0 ;  /* 0x000000010bc97824 */ /* 0x000fe400000e0600 */
[----:B------:R-:W3:Y:S04]  /*141d0*/  LDL.LU.64 R10, [R1+0xaf0] ;  /* 0x000af000010a7983 */ /* 0x000ee80000300a00 */
[----:B------:R-:W3:Y:S04]  /*141e0*/  LDL.LU.64 R32, [R1+0xae8] ;  /* 0x000ae80001207983 */ /* 0x000ee80000300a00 */
[----:B------:R-:W3:Y:S01]  /*141f0*/  LDL.LU.64 R24, [R1+0xae0] ;  /* 0x000ae00001187983 */ /* 0x000ee20000300a00 */
[----:B------:R-:W-:-:S04]  /*14200*/  IADD3 R208, P0, PT, R8, R2, RZ ;  /* 0x0000000208d07210 */ /* 0x000fc80007f1e0ff */
[----:B------:R-:W-:Y:S02]  /*14210*/  IADD3.X R209, PT, PT, R9, R0, RZ, P0, !PT ;  /* 0x0000000009d17210 */ /* 0x000fe400007fe4ff */
[----:B------:R-:W3:Y:S01]  /*14220*/  LDL.LU.64 R8, [R1+0xad8] ;  /* 0x000ad80001087983 */ /* 0x000ee20000300a00 */
[----:B------:R-:W-:-:S05]  /*14230*/  IADD3 R204, P1, PT, R20, R2, RZ ;  /* 0x0000000214cc7210 */ /* 0x000fca0007f3e0ff */
[----:B------:R-:W-:Y:S02]  /*14240*/  IMAD.X R205, R21, 0x1, R0, P1 ;  /* 0x0000000115cd7824 */ /* 0x000fe400008e0600 */
[----:B------:R-:W3:Y:S04]  /*14250*/  LDL.LU.64 R20, [R1+0xad0] ;  /* 0x000ad00001147983 */ /* 0x000ee80000300a00 */
[----:B------:R-:W3:Y:S01]  /*14260*/  LDL.LU.64 R30, [R1+0xac8] ;  /* 0x000ac800011e7983 */ /* 0x000ee20000300a00 */
[----:B--2---:R-:W-:-:S05]  /*14270*/  IADD3 R212, P2, PT, R6, R2, RZ ;  /* 0x0000000206d47210 */ /* 0x004fca0007f5e0ff */
[----:B------:R-:W-:Y:S01]  /*14280*/  IMAD.X R213, R7, 0x1, R0, P2 ;  /* 0x0000000107d57824 */ /* 0x000fe200010e0600 */
[-C--:B----4-:R-:W-:Y:S02]  /*14290*/  IADD3 R216, P1, PT, R4, R2.reuse, RZ ;  /* 0x0000000204d87210 */ /* 0x090fe40007f3e0ff */
[----:B------:R-:W-:-:S03]  /*142a0*/  IADD3 R6, P0, PT, R14, R2, RZ ;  /* 0x000000020e067210 */ /* 0x000fc60007f1e0ff */
[--C-:B------:R-:W-:Y:S02]  /*142b0*/  IMAD.X R217, R5, 0x1, R0.reuse, P1 ;  /* 0x0000000105d97824 */ /* 0x100fe400008e0600 */
[----:B------:R-:W-:Y:S01]  /*142c0*/  IMAD.X R7, R15, 0x1, R0, P0 ;  /* 0x000000010f077824 */ /* 0x000fe200000e0600 */
[----:B------:R-:W-:Y:S01]  /*142d0*/  IADD3 R28, P1, PT, R34, R2, RZ ;  /* 0x00000002221c7210 */ /* 0x000fe20007f3e0ff */
[----:B------:R-:W2:Y:S04]  /*142e0*/  LDL.LU.64 R14, [R1+0xac0] ;  /* 0x000ac000010e7983 */ /* 0x000ea80000300a00 */
[----:B------:R1:W-:Y:S01]  /*142f0*/  STL.64 [R1+0x158], R6 ;  /* 0x0001580601007387 */ /* 0x0003e20000100a00 */
[----:B------:R-:W-:Y:S02]  /*14300*/  IADD3.X R29, PT, PT, R35, R0, RZ, P1, !PT ;  /* 0x00000000231d7210 */ /* 0x000fe40000ffe4ff */
        /* <DEDUP_REMOVED lines=9> */
[----:B------:R-:W-:Y:S02]  /*143a0*/  IMAD.X R5, R13, 0x1, R0, P1 ;  /* 0x000000010d057824 */ /* 0x000fe400008e0600 */
[----:B------:R-:W4:Y:S01]  /*143b0*/  LDL.LU.64 R16, [R1+0xab0] ;  /* 0x000ab00001107983 */ /* 0x000f220000300a00 */
[----:B---3--:R-:W-:-:S03]  /*143c0*/  IADD3 R28, P0, PT, R36, R2, RZ ;  /* 0x00000002241c7210 */ /* 0x008fc60007f1e0ff */
[----:B------:R-:W3:Y:S01]  /*143d0*/  LDL.LU.64 R34, [R1+0xaa8] ;  /* 0x000aa80001227983 */ /* 0x000ee20000300a00 */
[----:B-1----:R-:W-:-:S03]  /*143e0*/  IADD3 R6, P2, PT, R22, R2, RZ ;  /* 0x0000000216067210 */ /* 0x002fc60007f5e0ff */
[----:B------:R-:W3:Y:S01]  /*143f0*/  LDL.LU.64 R12, [R1+0xaa0] ;  /* 0x000aa000010c7983 */ /* 0x000ee20000300a00 */
[----:B------:R-:W-:-:S03]  /*14400*/  IADD3.X R29, PT, PT, R37, R0, RZ, P0, !PT ;  /* 0x00000000251d7210 */ /* 0x000fc600007fe4ff */
[----:B------:R1:W-:Y:S01]  /*14410*/  STL.64 [R1+0x198], R4 ;  /* 0x0001980401007387 */ /* 0x0003e20000100a00 */
[----:B------:R-:W-:-:S05]  /*14420*/  IMAD.X R7, R23, 0x1, R0, P2 ;  /* 0x0000000117077824 */ /* 0x000fca00010e0600 */
[----:B------:R1:W-:Y:S04]  /*14430*/  STL.64 [R1+0x1b8], R6 ;  /* 0x0001b80601007387 */ /* 0x0003e80000100a00 */
[----:B------:R1:W-:Y:S02]  /*14440*/  STL.64 [R1+0x1a8], R28 ;  /* 0x0001a81c01007387 */ /* 0x0003e40000100a00 */
[----:B-1----:R-:W-:-:S05]  /*14450*/  IADD3 R4, P1, PT, R18, R2, RZ ;  /* 0x0000000212047210 */ /* 0x002fca0007f3e0ff */
[----:B------:R-:W-:Y:S02]  /*14460*/  IMAD.X R5, R19, 0x1, R0, P1 ;  /* 0x0000000113057824 */ /* 0x000fe400008e0600 */
[----:B------:R-:W3:Y:S04]  /*14470*/  LDL.LU.64 R18, [R1+0xa98] ;  /* 0x000a980001127983 */ /* 0x000ee80000300a00 */
[----:B------:R1:W-:Y:S01]  /*14480*/  STL.64 [R1+0x1c8], R4 ;  /* 0x0001c80401007387 */ /* 0x0003e20000100a00 */
[----:B------:R-:W-:-:S05]  /*14490*/  IADD3 R6, P0, PT, R10, R2, RZ ;  /* 0x000000020a067210 */ /* 0x000fca0007f1e0ff */
[----:B------:R-:W-:Y:S01]  /*144a0*/  IMAD.X R7, R11, 0x1, R0, P0 ;  /* 0x000000010b077824 */ /* 0x000fe200000e0600 */
[-C--:B------:R-:W-:Y:S01]  /*144b0*/  IADD3 R28, P1, PT, R32, R2.reuse, RZ ;  /* 0x00000002201c7210 */ /* 0x080fe20007f3e0ff */
[----:B------:R-:W3:Y:S01]  /*144c0*/  LDL.LU.64 R10, [R1+0xa90] ;  /* 0x000a9000010a7983 */ /* 0x000ee20000300a00 */
[----:B-1----:R-:W-:-:S03]  /*144d0*/  IADD3 R4, P2, PT, R24, R2, RZ ;  /* 0x0000000218047210 */ /* 0x002fc60007f5e0ff */
[----:B------:R-:W3:Y:S01]  /*144e0*/  LDL.LU.64 R36, [R1+0xa88] ;  /* 0x000a880001247983 */ /* 0x000ee20000300a00 */
[----:B------:R-:W-:Y:S01]  /*144f0*/  IADD3.X R29, PT, PT, R33, R0, RZ, P1, !PT ;  /* 0x00000000211d7210 */ /* 0x000fe20000ffe4ff */
[----:B------:R-:W-:Y:S02]  /*14500*/  IMAD.X R5, R25, 0x1, R0, P2 ;  /* 0x0000000119057824 */ /* 0x000fe400010e0600 */
[----:B------:R-:W3:Y:S04]  /*14510*/  LDL.LU.64 R22, [R1+0xa80] ;  /* 0x000a800001167983 */ /* 0x000ee80000300a00 */
[----:B------:R1:W-:Y:S04]  /*14520*/  STL.64 [R1+0x1d0], R6 ;  /* 0x0001d00601007387 */ /* 0x0003e80000100a00 */
[----:B------:R1:W-:Y:S02]  /*14530*/  STL.64 [R1+0x1f0], R4 ;  /* 0x0001f00401007387 */ /* 0x0003e40000100a00 */
[----:B-1----:R-:W-:-:S02]  /*14540*/  IADD3 R6, P0, PT, R8, R2, RZ ;  /* 0x0000000208067210 */ /* 0x002fc40007f1e0ff */
[----:B------:R1:W-:Y:S03]  /*14550*/  STL.64 [R1+0x1e0], R28 ;  /* 0x0001e01c01007387 */ /* 0x0003e60000100a00 */
[----:B------:R-:W-:Y:S02]  /*14560*/  IMAD.X R7, R9, 0x1, R0, P0 ;  /* 0x0000000109077824 */ /* 0x000fe400000e0600 */
[----:B------:R-:W3:Y:S04]  /*14570*/  LDL.LU.64 R8, [R1+0xa78] ;  /* 0x000a780001087983 */ /* 0x000ee80000300a00 */
[----:B------:R2:W-:Y:S04]  /*14580*/  STL.64 [R1+0x200], R6 ;  /* 0x0002000601007387 */ /* 0x0005e80000100a00 */
[----:B------:R-:W3:Y:S04]  /*14590*/  LDL.LU.64 R32, [R1+0xa70] ;  /* 0x000a700001207983 */ /* 0x000ee80000300a00 */
[----:B------:R-:W3:Y:S01]  /*145a0*/  LDL.LU.64 R24, [R1+0xa68] ;  /* 0x000a680001187983 */ /* 0x000ee20000300a00 */
[----:B------:R-:W-:-:S05]  /*145b0*/  IADD3 R4, P1, PT, R20, R2, RZ ;  /* 0x0000000214047210 */ /* 0x000fca0007f3e0ff */
[----:B------:R-:W-:Y:S02]  /*145c0*/  IMAD.X R5, R21, 0x1, R0, P1 ;  /* 0x0000000115057824 */ /* 0x000fe400008e0600 */
[----:B------:R-:W3:Y:S01]  /*145d0*/  LDL.LU.64 R20, [R1+0xa60] ;  /* 0x000a600001147983 */ /* 0x000ee20000300a00 */
[----:B-1----:R-:W-:-:S03]  /*145e0*/  IADD3 R28, P0, PT, R30, R2, RZ ;  /* 0x000000021e1c7210 */ /* 0x002fc60007f1e0ff */
[----:B------:R4:W-:Y:S01]  /*145f0*/  STL.64 [R1+0x210], R4 ;  /* 0x0002100401007387 */ /* 0x0009e20000100a00 */
[----:B------:R-:W-:Y:S02]  /*14600*/  IADD3.X R29, PT, PT, R31, R0, RZ, P0, !PT ;  /* 0x000000001f1d7210 */ /* 0x000fe400007fe4ff */
[----:B--2---:R-:W-:-:S05]  /*14610*/  IADD3 R6, P2, PT, R14, R2, RZ ;  /* 0x000000020e067210 */ /* 0x004fca0007f5e0ff */
[----:B------:R-:W-:Y:S02]  /*14620*/  IMAD.X R7, R15, 0x1, R0, P2 ;  /* 0x000000010f077824 */ /* 0x000fe400010e0600 */
[----:B------:R-:W2:Y:S04]  /*14630*/  LDL.LU.64 R14, [R1+0xa58] ;  /* 0x000a5800010e7983 */ /* 0x000ea80000300a00 */
[----:B------:R1:W-:Y:S04]  /*14640*/  STL.64 [R1+0x230], R6 ;  /* 0x0002300601007387 */ /* 0x0003e80000100a00 */
[----:B------:R1:W-:Y:S01]  /*14650*/  STL.64 [R1+0x220], R28 ;  /* 0x0002201c01007387 */ /* 0x0003e20000100a00 */
[----:B----4-:R-:W-:-:S05]  /*14660*/  IADD3 R4, P1, PT, R26, R2, RZ ;  /* 0x000000021a047210 */ /* 0x010fca0007f3e0ff */
[----:B------:R-:W-:Y:S01]  /*14670*/  IMAD.X R5, R27, 0x1, R0, P1 ;  /* 0x000000011b057824 */ /* 0x000fe200008e0600 */
[----:B-1----:R-:W-:-:S04]  /*14680*/  IADD3 R6, P0, PT, R16, R2, RZ ;  /* 0x0000000210067210 */ /* 0x002fc80007f1e0ff */
[----:B------:R1:W-:Y:S01]  /*14690*/  STL.64 [R1+0x240], R4 ;  /* 0x0002400401007387 */ /* 0x0003e20000100a00 */
[----:B------:R-:W-:-:S03]  /*146a0*/  IMAD.X R7, R17, 0x1, R0, P0 ;  /* 0x0000000111077824 */ /* 0x000fc600000e0600 */
[----:B------:R-:W4:Y:S01]  /*146b0*/  LDL.LU.64 R28, [R1+0xa50] ;  /* 0x000a5000011c7983 */ /* 0x000f220000300a00 */
[----:B---3--:R-:W-:-:S03]  /*146c0*/  IADD3 R30, P1, PT, R34, R2, RZ ;  /* 0x00000002221e7210 */ /* 0x008fc60007f3e0ff */
[----:B------:R-:W3:Y:S01]  /*146d0*/  LDL.LU.64 R26, [R1+0xa48] ;  /* 0x000a4800011a7983 */ /* 0x000ee20000300a00 */
[----:B-1----:R-:W-:-:S03]  /*146e0*/  IADD3 R4, P2, PT, R12, R2, RZ ;  /* 0x000000020c047210 */ /* 0x002fc60007f5e0ff */
[----:B------:R-:W3:Y:S04]  /*146f0*/  LDL.LU.64 R16, [R1+0xa40] ;  /* 0x000a400001107983 */ /* 0x000ee80000300a00 */
[----:B------:R1:W-:Y:S01]  /*14700*/  STL.64 [R1+0x250], R6 ;  /* 0x0002500601007387 */ /* 0x0003e20000100a00 */
[----:B------:R-:W-:Y:S01]  /*14710*/  IMAD.X R5, R13, 0x1, R0, P2 ;  /* 0x000000010d057824 */ /* 0x000fe200010e0600 */
[----:B------:R-:W-:Y:S02]  /*14720*/  IADD3.X R31, PT, PT, R35, R0, RZ, P1, !PT ;  /* 0x00000000231f7210 */ /* 0x000fe40000ffe4ff */
[----:B------:R-:W3:Y:S04]  /*14730*/  LDL.LU.64 R12, [R1+0xa38] ;  /* 0x000a3800010c7983 */ /* 0x000ee80000300a00 */
[----:B------:R-:W-:Y:S04]  /*14740*/  STL.64 [R1+0x270], R4 ;  /* 0x0002700401007387 */ /* 0x000fe80000100a00 */
[----:B------:R1:W-:Y:S02]  /*14750*/  STL.64 [R1+0x260], R30 ;  /* 0x0002601e01007387 */ /* 0x0003e40000100a00 */
[----:B-1----:R-:W-:-:S05]  /*14760*/  IADD3 R6, P0, PT, R18, R2, RZ ;  /* 0x0000000212067210 */ /* 0x002fca0007f1e0ff */
[----:B------:R-:W-:-:S05]  /*14770*/  IMAD.X R7, R19, 0x1, R0, P0 ;  /* 0x0000000113077824 */ /* 0x000fca00000e0600 */
[----:B------:R1:W-:Y:S04]  /*14780*/  STL.64 [R1+0x280], R6 ;  /* 0x0002800601007387 */ /* 0x0003e80000100a00 */
[----:B------:R-:W3:Y:S04]  /*14790*/  LDL.LU.64 R30, [R1+0xa30] ;  /* 0x000a3000011e7983 */ /* 0x000ee80000300a00 */
[----:B------:R-:W3:Y:S01]  /*147a0*/  LDL.LU.64 R18, [R1+0xa28] ;  /* 0x000a280001127983 */ /* 0x000ee20000300a00 */
[----:B------:R-:W-:-:S05]  /*147b0*/  IADD3 R4, P1, PT, R10, R2, RZ ;  /* 0x000000020a047210 */ /* 0x000fca0007f3e0ff */
[--C-:B------:R-:W-:Y:S02]  /*147c0*/  IMAD.X R5, R11, 0x1, R0.reuse, P1 ;  /* 0x000000010b057824 */ /* 0x100fe400008e0600 */
[----:B------:R-:W3:Y:S01]  /*147d0*/  LDL.LU.64 R10, [R1+0xa20] ;  /* 0x000a2000010a7983 */ /* 0x000ee20000300a00 */
[-C--:B-1----:R-:W-:Y:S02]  /*147e0*/  IADD3 R6, P2, PT, R22, R2.reuse, RZ ;  /* 0x0000000216067210 */ /* 0x082fe40007f5e0ff */
[----:B------:R-:W-:Y:S01]  /*147f0*/  IADD3 R34, P0, PT, R36, R2, RZ ;  /* 0x0000000224227210 */ /* 0x000fe20007f1e0ff */
[----:B------:R1:W-:Y:S02]  /*14800*/  STL.64 [R1+0x288], R4 ;  /* 0x0002880401007387 */ /* 0x0003e40000100a00 */
[----:B------:R-:W-:Y:S01]  /*14810*/  IMAD.X R7, R23, 0x1, R0, P2 ;  /* 0x0000000117077824 */ /* 0x000fe200010e0600 */
[----:B------:R-:W-:Y:S01]  /*14820*/  IADD3.X R35, PT, PT, R37, R0, RZ, P0, !PT ;  /* 0x0000000025237210 */ /* 0x000fe200007fe4ff */
[----:B------:R-:W3:Y:S04]  /*14830*/  LDL.LU.64 R22, [R1+0xa18] ;  /* 0x000a180001167983 */ /* 0x000ee80000300a00 */
[----:B------:R1:W-:Y:S02]  /*14840*/  STL.64 [R1+0x298], R6 ;  /* 0x0002980601007387 */ /* 0x0003e40000100a00 */
[----:B-1----:R-:W-:-:S02]  /*14850*/  IADD3 R4, P1, PT, R8, R2, RZ ;  /* 0x0000000208047210 */ /* 0x002fc40007f3e0ff */
[----:B------:R1:W-:Y:S03]  /*14860*/  STL.64 [R1+0x290], R34 ;  /* 0x0002902201007387 */ /* 0x0003e60000100a00 */
[----:B------:R-:W-:Y:S01]  /*14870*/  IMAD.X R5, R9, 0x1, R0, P1 ;  /* 0x0000000109057824 */ /* 0x000fe200008e0600 */
[----:B------:R-:W-:-:S04]  /*14880*/  IADD3 R6, P0, PT, R32, R2, RZ ;  /* 0x0000000220067210 */ /* 0x000fc80007f1e0ff */
[----:B------:R-:W-:Y:S01]  /*14890*/  STL.64 [R1+0x2c0], R4 ;  /* 0x0002c00401007387 */ /* 0x000fe20000100a00 */
[----:B------:R-:W-:Y:S01]  /*148a0*/  IADD3 R8, P1, PT, R24, R2, RZ ;  /* 0x0000000218087210 */ /* 0x000fe20007f3e0ff */
[----:B------:R-:W-:Y:S02]  /*148b0*/  IMAD.X R7, R33, 0x1, R0, P0 ;  /* 0x0000000121077824 */ /* 0x000fe400000e0600 */
[----:B-1----:R-:W3:Y:S01]  /*148c0*/  LDL.LU.64 R34, [R1+0xa10] ;  /* 0x000a100001227983 */ /* 0x002ee20000300a00 */
[----:B------:R-:W-:-:S03]  /*148d0*/  IADD3.X R9, PT, PT, R25, R0, RZ, P1, !PT ;  /* 0x0000000019097210 */ /* 0x000fc60000ffe4ff */
[----:B------:R-:W-:Y:S04]  /*148e0*/  STL.64 [R1+0x2d0], R6 ;  /* 0x0002d00601007387 */ /* 0x000fe80000100a00 */
[----:B------:R-:W3:Y:S04]  /*148f0*/  LDL.LU.64 R24, [R1+0xa08] ;  /* 0x000a080001187983 */ /* 0x000ee80000300a00 */
[----:B------:R1:W-:Y:S04]  /*14900*/  STL.64 [R1+0x2e0], R8 ;  /* 0x0002e00801007387 */ /* 0x0003e80000100a00 */
[----:B-1----:R-:W3:Y:S01]  /*14910*/  LDL.LU.64 R8, [R1+0xa00] ;  /* 0x000a000001087983 */ /* 0x002ee20000300a00 */
[----:B------:R-:W-:-:S05]  /*14920*/  IADD3 R4, P2, PT, R20, R2, RZ ;  /* 0x0000000214047210 */ /* 0x000fca0007f5e0ff */
[----:B------:R-:W-:Y:S02]  /*14930*/  IMAD.X R5, R21, 0x1, R0, P2 ;  /* 0x0000000115057824 */ /* 0x000fe400010e0600 */
[----:B------:R-:W3:Y:S04]  /*14940*/  LDL.LU.64 R20, [R1+0x9f8] ;  /* 0x0009f80001147983 */ /* 0x000ee80000300a00 */
[----:B------:R4:W-:Y:S01]  /*14950*/  STL.64 [R1+0x2f0], R4 ;  /* 0x0002f00401007387 */ /* 0x0009e20000100a00 */
[----:B--2---:R-:W-:-:S05]  /*14960*/  IADD3 R6, P0, PT, R14, R2, RZ ;  /* 0x000000020e067210 */ /* 0x004fca0007f1e0ff */
[----:B------:R-:W-:-:S05]  /*14970*/  IMAD.X R7, R15, 0x1, R0, P0 ;  /* 0x000000010f077824 */ /* 0x000fca00000e0600 */
[----:B------:R1:W-:Y:S01]  /*14980*/  STL.64 [R1+0x300], R6 ;  /* 0x0003000601007387 */ /* 0x0003e20000100a00 */
[-C--:B----4-:R-:W-:Y:S02]  /*14990*/  IADD3 R4, P1, PT, R28, R2.reuse, RZ ;  /* 0x000000021c047210 */ /* 0x090fe40007f3e0ff */
[----:B---3--:R-:W-:-:S03]  /*149a0*/  IADD3 R14, P0, PT, R26, R2, RZ ;  /* 0x000000021a0e7210 */ /* 0x008fc60007f1e0ff */
[--C-:B------:R-:W-:Y:S02]  /*149b0*/  IMAD.X R5, R29, 0x1, R0.reuse, P1 ;  /* 0x000000011d057824 */ /* 0x100fe400008e0600 */
[----:B------:R-:W2:Y:S01]  /*149c0*/  LDL.LU.64 R28, [R1+0x9f0] ;  /* 0x0009f000011c7983 */ /* 0x000ea20000300a00 */
[----:B-1----:R-:W-:Y:S02]  /*149d0*/  IADD3 R6, P2, PT, R16, R2, RZ ;  /* 0x0000000210067210 */ /* 0x002fe40007f5e0ff */
[----:B------:R-:W-:Y:S01]  /*149e0*/  IADD3.X R15, PT, PT, R27, R0, RZ, P0, !PT ;  /* 0x000000001b0f7210 */ /* 0x000fe200007fe4ff */
[----:B------:R1:W-:Y:S02]  /*149f0*/  STL.64 [R1+0x310], R4 ;  /* 0x0003100401007387 */ /* 0x0003e40000100a00 */
[----:B------:R-:W-:Y:S02]  /*14a00*/  IMAD.X R7, R17, 0x1, R0, P2 ;  /* 0x0000000111077824 */ /* 0x000fe400010e0600 */
[----:B------:R-:W3:Y:S04]  /*14a10*/  LDL.LU.64 R26, [R1+0x9e8] ;  /* 0x0009e800011a7983 */ /* 0x000ee80000300a00 */
[----:B------:R4:W-:Y:S01]  /*14a20*/  STL.64 [R1+0x320], R14 ;  /* 0x0003200e01007387 */ /* 0x0009e20000100a00 */
[----:B-1----:R-:W-:-:S05]  /*14a30*/  IADD3 R4, P1, PT, R12, R2, RZ ;  /* 0x000000020c047210 */ /* 0x002fca0007f3e0ff */
[----:B------:R-:W-:Y:S01]  /*14a40*/  IMAD.X R5, R13, 0x1, R0, P1 ;  /* 0x000000010d057824 */ /* 0x000fe200008e0600 */
[----:B----4-:R-:W4:Y:S04]  /*14a50*/  LDL.LU.64 R14, [R1+0x9e0] ;  /* 0x0009e000010e7983 */ /* 0x010f280000300a00 */
[----:B------:R-:W4:Y:S04]  /*14a60*/  LDL.LU.64 R16, [R1+0x9d8] ;  /* 0x0009d80001107983 */ /* 0x000f280000300a00 */
[----:B------:R1:W-:Y:S04]  /*14a70*/  STL.64 [R1+0x330], R6 ;  /* 0x0003300601007387 */ /* 0x0003e80000100a00 */
[----:B------:R1:W-:Y:S02]  /*14a80*/  STL.64 [R1+0x340], R4 ;  /* 0x0003400401007387 */ /* 0x0003e40000100a00 */
[----:B-1----:R-:W-:-:S02]  /*14a90*/  IADD3 R6, P0, PT, R30, R2, RZ ;  /* 0x000000021e067210 */ /* 0x002fc40007f1e0ff */
[----:B------:R-:W-:-:S03]  /*14aa0*/  IADD3 R12, P1, PT, R18, R2, RZ ;  /* 0x00000002120c7210 */ /* 0x000fc60007f3e0ff */
[--C-:B------:R-:W-:Y:S02]  /*14ab0*/  IMAD.X R7, R31, 0x1, R0.reuse, P0 ;  /* 0x000000011f077824 */ /* 0x100fe400000e0600 */
[----:B------:R-:W4:Y:S01]  /*14ac0*/  LDL.LU.64 R30, [R1+0x9d0] ;  /* 0x0009d000011e7983 */ /* 0x000f220000300a00 */
[----:B------:R-:W-:Y:S02]  /*14ad0*/  IADD3.X R13, PT, PT, R19, R0, RZ, P1, !PT ;  /* 0x00000000130d7210 */ /* 0x000fe40000ffe4ff */
[----:B------:R-:W-:Y:S01]  /*14ae0*/  IADD3 R4, P2, PT, R10, R2, RZ ;  /* 0x000000020a047210 */ /* 0x000fe20007f5e0ff */
[----:B------:R1:W-:Y:S04]  /*14af0*/  STL.64 [R1+0x348], R6 ;  /* 0x0003480601007387 */ /* 0x0003e80000100a00 */
[----:B------:R-:W4:Y:S01]  /*14b00*/  LDL.LU.64 R18, [R1+0x9c8] ;  /* 0x0009c80001127983 */ /* 0x000f220000300a00 */
[----:B------:R-:W-:-:S03]  /*14b10*/  IMAD.X R5, R11, 0x1, R0, P2 ;  /* 0x000000010b057824 */ /* 0x000fc600010e0600 */
[----:B------:R1:W-:Y:S02]  /*14b20*/  STL.64 [R1+0x350], R12 ;  /* 0x0003500c01007387 */ /* 0x0003e40000100a00 */
[----:B-1----:R-:W-:Y:S02]  /*14b30*/  IADD3 R6, P0, PT, R22, R2, RZ ;  /* 0x0000000216067210 */ /* 0x002fe40007f1e0ff */
[----:B------:R-:W4:Y:S04]  /*14b40*/  LDL.LU.64 R12, [R1+0x9c0] ;  /* 0x0009c000010c7983 */ /* 0x000f280000300a00 */
[----:B------:R-:W4:Y:S04]  /*14b50*/  LDL.LU.64 R10, [R1+0x9b8] ;  /* 0x0009b800010a7983 */ /* 0x000f280000300a00 */
[----:B------:R1:W-:Y:S01]  /*14b60*/  STL.64 [R1+0x390], R4 ;  /* 0x0003900401007387 */ /* 0x0003e20000100a00 */
[----:B------:R-:W-:-:S03]  /*14b70*/  IMAD.X R7, R23, 0x1, R0, P0 ;  /* 0x0000000117077824 */ /* 0x000fc600000e0600 */
[----:B------:R-:W4:Y:S01]  /*14b80*/  LDL.LU.64 R32, [R1+0x9b0] ;  /* 0x0009b00001207983 */ /* 0x000f220000300a00 */
[----:B-1----:R-:W-:-:S03]  /*14b90*/  IADD3 R4, P1, PT, R34, R2, RZ ;  /* 0x0000000222047210 */ /* 0x002fc60007f3e0ff */
[----:B------:R1:W-:Y:S02]  /*14ba0*/  STL.64 [R1+0x398], R6 ;  /* 0x0003980601007387 */ /* 0x0003e40000100a00 */
[----:B------:R-:W-:Y:S01]  /*14bb0*/  IMAD.X R5, R35, 0x1, R0, P1 ;  /* 0x0000000123057824 */ /* 0x000fe200008e0600 */
[----:B------:R-:W-:-:S04]  /*14bc0*/  IADD3 R22, P0, PT, R24, R2, RZ ;  /* 0x0000000218167210 */ /* 0x000fc80007f1e0ff */
[----:B------:R-:W-:Y:S01]  /*14bd0*/  STL.64 [R1+0x3a0], R4 ;  /* 0x0003a00401007387 */ /* 0x000fe20000100a00 */
[----:B------:R-:W-:-:S03]  /*14be0*/  IADD3.X R23, PT, PT, R25, R0, RZ, P0, !PT ;  /* 0x0000000019177210 */ /* 0x000fc600007fe4ff */
[----:B------:R-:W4:Y:S04]  /*14bf0*/  LDL.LU.64 R24, [R1+0x9a8] ;  /* 0x0009a80001187983 */ /* 0x000f280000300a00 */
[----:B------:R1:W-:Y:S02]  /*14c00*/  STL.64 [R1+0x3a8], R22 ;  /* 0x0003a81601007387 */ /* 0x0003e40000100a00 */
[----:B-1----:R-:W-:-:S05]  /*14c10*/  IADD3 R6, P2, PT, R8, R2, RZ ;  /* 0x0000000208067210 */ /* 0x002fca0007f5e0ff */
[----:B------:R-:W-:Y:S01]  /*14c20*/  IMAD.X R7, R9, 0x1, R0, P2 ;  /* 0x0000000109077824 */ /* 0x000fe200010e0600 */
[----:B------:R-:W4:Y:S04]  /*14c30*/  LDL.LU.64 R22, [R1+0x9a0] ;  /* 0x0009a00001167983 */ /* 0x000f280000300a00 */
[----:B------:R-:W4:Y:S01]  /*14c40*/  LDL.LU.64 R8, [R1+0x998] ;  /* 0x0009980001087983 */ /* 0x000f220000300a00 */
[----:B------:R-:W-:-:S03]  /*14c50*/  IADD3 R4, P1, PT, R20, R2, RZ ;  /* 0x0000000214047210 */ /* 0x000fc60007f3e0ff */
[----:B------:R2:W-:Y:S02]  /*14c60*/  STL.64 [R1+0x3b0], R6 ;  /* 0x0003b00601007387 */ /* 0x0005e40000100a00 */
[----:B------:R-:W-:Y:S02]  /*14c70*/  IMAD.X R5, R21, 0x1, R0, P1 ;  /* 0x0000000115057824 */ /* 0x000fe400008e0600 */
[----:B------:R-:W4:Y:S04]  /*14c80*/  LDL.LU.64 R34, [R1+0x990] ;  /* 0x0009900001227983 */ /* 0x000f280000300a00 */
[----:B------:R4:W-:Y:S01]  /*14c90*/  STL.64 [R1+0x3b8], R4 ;  /* 0x0003b80401007387 */ /* 0x0009e20000100a00 */
[----:B--2---:R-:W-:-:S05]  /*14ca0*/  IADD3 R6, P0, PT, R28, R2, RZ ;  /* 0x000000021c067210 */ /* 0x004fca0007f1e0ff */
[----:B------:R-:W-:Y:S01]  /*14cb0*/  IMAD.X R7, R29, 0x1, R0, P0 ;  /* 0x000000011d077824 */ /* 0x000fe200000e0600 */
[----:B---3--:R-:W-:-:S04]  /*14cc0*/  IADD3 R20, P1, PT, R26, R2, RZ ;  /* 0x000000021a147210 */ /* 0x008fc80007f3e0ff */
[----:B------:R1:W-:Y:S01]  /*14cd0*/  STL.64 [R1+0x3c0], R6 ;  /* 0x0003c00601007387 */ /* 0x0003e20000100a00 */
[----:B------:R-:W-:-:S03]  /*14ce0*/  IADD3.X R21, PT, PT, R27, R0, RZ, P1, !PT ;  /* 0x000000001b157210 */ /* 0x000fc60000ffe4ff */
[----:B------:R-:W2:Y:S01]  /*14cf0*/  LDL.LU.64 R28, [R1+0x988] ;  /* 0x00098800011c7983 */ /* 0x000ea20000300a00 */
[----:B----4-:R-:W-:-:S03]  /*14d00*/  IADD3 R4, P2, PT, R14, R2, RZ ;  /* 0x000000020e047210 */ /* 0x010fc60007f5e0ff */
[----:B------:R3:W-:Y:S01]  /*14d10*/  STL.64 [R1+0x3c8], R20 ;  /* 0x0003c81401007387 */ /* 0x0007e20000100a00 */
[----:B-1----:R-:W-:Y:S01]  /*14d20*/  IADD3 R6, P0, PT, R16, R2, RZ ;  /* 0x0000000210067210 */ /* 0x002fe20007f1e0ff */
[----:B------:R-:W-:-:S04]  /*14d30*/  IMAD.X R5, R15, 0x1, R0, P2 ;  /* 0x000000010f057824 */ /* 0x000fc800010e0600 */
[----:B------:R-:W-:Y:S01]  /*14d40*/  IMAD.X R7, R17, 0x1, R0, P0 ;  /* 0x0000000111077824 */ /* 0x000fe200000e0600 */
[----:B---3--:R-:W3:Y:S04]  /*14d50*/  LDL.LU.64 R20, [R1+0x980] ;  /* 0x0009800001147983 */ /* 0x008ee80000300a00 */
[----:B------:R-:W4:Y:S04]  /*14d60*/  LDL.LU.64 R14, [R1+0x978] ;  /* 0x00097800010e7983 */ /* 0x000f280000300a00 */
[----:B------:R1:W-:Y:S04]  /*14d70*/  STL.64 [R1+0x3d8], R4 ;  /* 0x0003d80401007387 */ /* 0x0003e80000100a00 */
        /* <DEDUP_REMOVED lines=11> */
[----:B------:R-:W4:Y:S01]  /*14e30*/  LDL.LU.64 R16, [R1+0x950] ;  /* 0x0009500001107983 */ /* 0x000f220000300a00 */
[----:B------:R-:W-:-:S03]  /*14e40*/  IADD3 R4, P1, PT, R10, R2, RZ ;  /* 0x000000020a047210 */ /* 0x000fc60007f3e0ff */
[----:B------:R1:W-:Y:S02]  /*14e50*/  STL.64 [R1+0x420], R6 ;  /* 0x0004200601007387 */ /* 0x0003e40000100a00 */
[----:B------:R-:W-:Y:S02]  /*14e60*/  IMAD.X R5, R11, 0x1, R0, P1 ;  /* 0x000000010b057824 */ /* 0x000fe400008e0600 */
[----:B------:R-:W4:Y:S04]  /*14e70*/  LDL.LU.64 R12, [R1+0x948] ;  /* 0x00094800010c7983 */ /* 0x000f280000300a00 */
[----:B------:R-:W4:Y:S01]  /*14e80*/  LDL.LU.64 R10, [R1+0x940] ;  /* 0x00094000010a7983 */ /* 0x000f220000300a00 */
[----:B-1----:R-:W-:-:S03]  /*14e90*/  IADD3 R6, P0, PT, R32, R2, RZ ;  /* 0x0000000220067210 */ /* 0x002fc60007f1e0ff */
[----:B------:R1:W-:Y:S02]  /*14ea0*/  STL.64 [R1+0x428], R4 ;  /* 0x0004280401007387 */ /* 0x0003e40000100a00 */
[----:B------:R-:W-:Y:S01]  /*14eb0*/  IMAD.X R7, R33, 0x1, R0, P0 ;  /* 0x0000000121077824 */ /* 0x000fe200000e0600 */
[----:B------:R-:W-:-:S04]  /*14ec0*/  IADD3 R18, P1, PT, R24, R2, RZ ;  /* 0x0000000218127210 */ /* 0x000fc80007f3e0ff */
[----:B------:R1:W-:Y:S01]  /*14ed0*/  STL.64 [R1+0x438], R6 ;  /* 0x0004380601007387 */ /* 0x0003e20000100a00 */
[----:B------:R-:W-:-:S03]  /*14ee0*/  IADD3.X R19, PT, PT, R25, R0, RZ, P1, !PT ;  /* 0x0000000019137210 */ /* 0x000fc60000ffe4ff */
[----:B------:R-:W4:Y:S04]  /*14ef0*/  LDL.LU.64 R32, [R1+0x938] ;  /* 0x0009380001207983 */ /* 0x000f280000300a00 */
[----:B------:R1:W-:Y:S02]  /*14f00*/  STL.64 [R1+0x448], R18 ;  /* 0x0004481201007387 */ /* 0x0003e40000100a00 */
[-C--:B-1----:R-:W-:Y:S02]  /*14f10*/  IADD3 R4, P2, PT, R22, R2.reuse, RZ ;  /* 0x0000000216047210 */ /* 0x082fe40007f5e0ff */
[----:B------:R-:W-:Y:S01]  /*14f20*/  IADD3 R6, P0, PT, R8, R2, RZ ;  /* 0x0000000208067210 */ /* 0x000fe20007f1e0ff */
[----:B------:R-:W4:Y:S02]  /*14f30*/  LDL.LU.64 R18, [R1+0x930] ;  /* 0x0009300001127983 */ /* 0x000f240000300a00 */
[----:B------:R-:W-:-:S02]  /*14f40*/  IMAD.X R5, R23, 0x1, R0, P2 ;  /* 0x0000000117057824 */ /* 0x000fc400010e0600 */
[----:B------:R-:W-:-:S03]  /*14f50*/  IMAD.X R7, R9, 0x1, R0, P0 ;  /* 0x0000000109077824 */ /* 0x000fc600000e0600 */
[----:B------:R1:W-:Y:S04]  /*14f60*/  STL.64 [R1+0x450], R4 ;  /* 0x0004500401007387 */ /* 0x0003e80000100a00 */
[----:B------:R-:W4:Y:S04]  /*14f70*/  LDL.LU.64 R8, [R1+0x928] ;  /* 0x0009280001087983 */ /* 0x000f280000300a00 */
[----:B------:R-:W4:Y:S01]  /*14f80*/  LDL.LU.64 R24, [R1+0x920] ;  /* 0x0009200001187983 */ /* 0x000f220000300a00 */
[----:B-1----:R-:W-:-:S03]  /*14f90*/  IADD3 R4, P1, PT, R34, R2, RZ ;  /* 0x0000000222047210 */ /* 0x002fc60007f3e0ff */
[----:B------:R-:W-:Y:S02]  /*14fa0*/  STL.64 [R1+0x460], R6 ;  /* 0x0004600601007387 */ /* 0x000fe40000100a00 */
[----:B------:R-:W-:-:S05]  /*14fb0*/  IMAD.X R5, R35, 0x1, R0, P1 ;  /* 0x0000000123057824 */ /* 0x000fca00008e0600 */
[----:B------:R-:W-:Y:S04]  /*14fc0*/  STL.64 [R1+0x468], R4 ;  /* 0x0004680401007387 */ /* 0x000fe80000100a00 */
[----:B------:R-:W4:Y:S01]  /*14fd0*/  LDL.LU.64 R36, [R1+0x918] ;  /* 0x0009180001247983 */ /* 0x000f220000300a00 */
[----:B--2---:R-:W-:-:S04]  /*14fe0*/  IADD3 R22, P0, PT, R28, R2, RZ ;  /* 0x000000021c167210 */ /* 0x004fc80007f1e0ff */
[----:B------:R-:W-:-:S05]  /*14ff0*/  IADD3.X R23, PT, PT, R29, R0, RZ, P0, !PT ;  /* 0x000000001d177210 */ /* 0x000fca00007fe4ff */
[----:B------:R1:W-:Y:S04]  /*15000*/  STL.64 [R1+0x478], R22 ;  /* 0x0004781601007387 */ /* 0x0003e80000100a00 */
[----:B-1----:R-:W2:Y:S01]  /*15010*/  LDL.LU.64 R22, [R1+0x910] ;  /* 0x0009100001167983 */ /* 0x002ea20000300a00 */
[-C--:B---3--:R-:W-:Y:S02]  /*15020*/  IADD3 R6, P2, PT, R20, R2.reuse, RZ ;  /* 0x0000000214067210 */ /* 0x088fe40007f5e0ff */
[----:B----4-:R-:W-:-:S03]  /*15030*/  IADD3 R4, P1, PT, R14, R2, RZ ;  /* 0x000000020e047210 */ /* 0x010fc60007f3e0ff */
[--C-:B------:R-:W-:Y:S02]  /*15040*/  IMAD.X R7, R21, 0x1, R0.reuse, P2 ;  /* 0x0000000115077824 */ /* 0x100fe400010e0600 */
[----:B------:R-:W-:-:S03]  /*15050*/  IMAD.X R5, R15, 0x1, R0, P1 ;  /* 0x000000010f057824 */ /* 0x000fc600008e0600 */
[----:B------:R1:W-:Y:S04]  /*15060*/  STL.64 [R1+0x480], R6 ;  /* 0x0004800601007387 */ /* 0x0003e80000100a00 */
[----:B------:R-:W3:Y:S04]  /*15070*/  LDL.LU.64 R20, [R1+0x908] ;  /* 0x0009080001147983 */ /* 0x000ee80000300a00 */
[----:B------:R-:W4:Y:S01]  /*15080*/  LDL.LU.64 R14, [R1+0x900] ;  /* 0x00090000010e7983 */ /* 0x000f220000300a00 */
[----:B-1----:R-:W-:-:S03]  /*15090*/  IADD3 R6, P0, PT, R26, R2, RZ ;  /* 0x000000021a067210 */ /* 0x002fc60007f1e0ff */
[----:B------:R1:W-:Y:S02]  /*150a0*/  STL.64 [R1+0x490], R4 ;  /* 0x0004900401007387 */ /* 0x0003e40000100a00 */
[----:B------:R-:W-:Y:S02]  /*150b0*/  IMAD.X R7, R27, 0x1, R0, P0 ;  /* 0x000000011b077824 */ /* 0x000fe400000e0600 */
[----:B------:R-:W4:Y:S04]  /*150c0*/  LDL.LU.64 R34, [R1+0x8f8] ;  /* 0x0008f80001227983 */ /* 0x000f280000300a00 */
[----:B------:R-:W4:Y:S01]  /*150d0*/  LDL.LU.64 R26, [R1+0x8f0] ;  /* 0x0008f000011a7983 */ /* 0x000f220000300a00 */
[----:B------:R-:W-:-:S03]  /*150e0*/  IADD3 R28, P1, PT, R30, R2, RZ ;  /* 0x000000021e1c7210 */ /* 0x000fc60007f3e0ff */
[----:B------:R1:W-:Y:S01]  /*150f0*/  STL.64 [R1+0x498], R6 ;  /* 0x0004980601007387 */ /* 0x0003e20000100a00 */
[----:B------:R-:W-:Y:S02]  /*15100*/  IADD3.X R29, PT, PT, R31, R0, RZ, P1, !PT ;  /* 0x000000001f1d7210 */ /* 0x000fe40000ffe4ff */
[----:B-1----:R-:W-:-:S05]  /*15110*/  IADD3 R4, P2, PT, R16, R2, RZ ;  /* 0x0000000210047210 */ /* 0x002fca0007f5e0ff */
[----:B------:R-:W-:Y:S01]  /*15120*/  IMAD.X R5, R17, 0x1, R0, P2 ;  /* 0x0000000111057824 */ /* 0x000fe200010e0600 */
[----:B------:R-:W-:-:S04]  /*15130*/  IADD3 R6, P0, PT, R12, R2, RZ ;  /* 0x000000020c067210 */ /* 0x000fc80007f1e0ff */
[----:B------:R1:W-:Y:S01]  /*15140*/  STL.64 [R1+0x4b0], R4 ;  /* 0x0004b00401007387 */ /* 0x0003e20000100a00 */
[----:B------:R-:W-:-:S03]  /*15150*/  IMAD.X R7, R13, 0x1, R0, P0 ;  /* 0x000000010d077824 */ /* 0x000fc600000e0600 */
[----:B------:R1:W-:Y:S04]  /*15160*/  STL.64 [R1+0x4a8], R28 ;  /* 0x0004a81c01007387 */ /* 0x0003e80000100a00 */
[----:B------:R-:W4:Y:S01]  /*15170*/  LDL.LU.64 R16, [R1+0x8e8] ;  /* 0x0008e80001107983 */ /* 0x000f220000300a00 */
[----:B-1----:R-:W-:-:S03]  /*15180*/  IADD3 R4, P1, PT, R10, R2, RZ ;  /* 0x000000020a047210 */ /* 0x002fc60007f3e0ff */
[----:B------:R-:W4:Y:S04]  /*15190*/  LDL.LU.64 R12, [R1+0x8e0] ;  /* 0x0008e000010c7983 */ /* 0x000f280000300a00 */
[----:B------:R1:W-:Y:S01]  /*151a0*/  STL.64 [R1+0x4c0], R6 ;  /* 0x0004c00601007387 */ /* 0x0003e20000100a00 */
[----:B------:R-:W-:-:S03]  /*151b0*/  IMAD.X R5, R11, 0x1, R0, P1 ;  /* 0x000000010b057824 */ /* 0x000fc600008e0600 */
[----:B------:R-:W4:Y:S01]  /*151c0*/  LDL.LU.64 R30, [R1+0x8d8] ;  /* 0x0008d800011e7983 */ /* 0x000f220000300a00 */
[----:B------:R-:W-:-:S03]  /*151d0*/  IADD3 R28, P0, PT, R32, R2, RZ ;  /* 0x00000002201c7210 */ /* 0x000fc60007f1e0ff */
[----:B------:R-:W4:Y:S01]  /*151e0*/  LDL.LU.64 R10, [R1+0x8d0] ;  /* 0x0008d000010a7983 */ /* 0x000f220000300a00 */
[----:B------:R-:W-:-:S03]  /*151f0*/  IADD3.X R29, PT, PT, R33, R0, RZ, P0, !PT ;  /* 0x00000000211d7210 */ /* 0x000fc600007fe4ff */
[----:B------:R1:W-:Y:S02]  /*15200*/  STL.64 [R1+0x4c8], R4 ;  /* 0x0004c80401007387 */ /* 0x0003e40000100a00 */
[----:B-1----:R-:W-:-:S05]  /*15210*/  IADD3 R6, P2, PT, R18, R2, RZ ;  /* 0x0000000212067210 */ /* 0x002fca0007f5e0ff */
[----:B------:R-:W-:Y:S01]  /*15220*/  IMAD.X R7, R19, 0x1, R0, P2 ;  /* 0x0000000113077824 */ /* 0x000fe200010e0600 */
[----:B------:R-:W-:-:S04]  /*15230*/  IADD3 R4, P1, PT, R8, R2, RZ ;  /* 0x0000000208047210 */ /* 0x000fc80007f3e0ff */
[----:B------:R-:W-:Y:S04]  /*15240*/  STL.64 [R1+0x4e0], R6 ;  /* 0x0004e00601007387 */ /* 0x000fe80000100a00 */
[----:B------:R1:W-:Y:S01]  /*15250*/  STL.64 [R1+0x4d8], R28 ;  /* 0x0004d81c01007387 */ /* 0x0003e20000100a00 */
[----:B------:R-:W-:-:S03]  /*15260*/  IMAD.X R5, R9, 0x1, R0, P1 ;  /* 0x0000000109057824 */ /* 0x000fc600008e0600 */
[----:B------:R-:W4:Y:S04]  /*15270*/  LDL.LU.64 R8, [R1+0x8c8] ;  /* 0x0008c80001087983 */ /* 0x000f280000300a00 */
[----:B------:R-:W4:Y:S04]  /*15280*/  LDL.LU.64 R18, [R1+0x8c0] ;  /* 0x0008c00001127983 */ /* 0x000f280000300a00 */
[----:B------:R2:W-:Y:S04]  /*15290*/  STL.64 [R1+0x4f0], R4 ;  /* 0x0004f00401007387 */ /* 0x0005e80000100a00 */
[----:B-1----:R-:W4:Y:S01]  /*152a0*/  LDL.LU.64 R28, [R1+0x8b8] ;  /* 0x0008b800011c7983 */ /* 0x002f220000300a00 */
[----:B------:R-:W-:-:S05]  /*152b0*/  IADD3 R6, P0, PT, R24, R2, RZ ;  /* 0x0000000218067210 */ /* 0x000fca0007f1e0ff */
[----:B------:R-:W-:Y:S01]  /*152c0*/  IMAD.X R7, R25, 0x1, R0, P0 ;  /* 0x0000000119077824 */ /* 0x000fe200000e0600 */
[----:B------:R-:W-:Y:S01]  /*152d0*/  IADD3 R32, P1, PT, R36, R2, RZ ;  /* 0x0000000224207210 */ /* 0x000fe20007f3e0ff */
[----:B------:R-:W4:Y:S04]  /*152e0*/  LDL.LU.64 R24, [R1+0x8b0] ;  /* 0x0008b00001187983 */ /* 0x000f280000300a00 */
[----:B------:R3:W-:Y:S01]  /*152f0*/  STL.64 [R1+0x4f8], R6 ;  /* 0x0004f80601007387 */ /* 0x0007e20000100a00 */
[----:B------:R-:W-:Y:S02]  /*15300*/  IADD3.X R33, PT, PT, R37, R0, RZ, P1, !PT ;  /* 0x0000000025217210 */ /* 0x000fe40000ffe4ff */
[----:B--2---:R-:W-:-:S05]  /*15310*/  IADD3 R4, P2, PT, R22, R2, RZ ;  /* 0x0000000216047210 */ /* 0x004fca0007f5e0ff */
[----:B------:R-:W-:-:S05]  /*15320*/  IMAD.X R5, R23, 0x1, R0, P2 ;  /* 0x0000000117057824 */ /* 0x000fca00010e0600 */
[----:B------:R4:W-:Y:S01]  /*15330*/  STL.64 [R1+0x518], R4 ;  /* 0x0005180401007387 */ /* 0x0009e20000100a00 */
[----:B---3--:R-:W-:-:S03]  /*15340*/  IADD3 R6, P0, PT, R20, R2, RZ ;  /* 0x0000000214067210 */ /* 0x008fc60007f1e0ff */
[----:B------:R1:W-:Y:S02]  /*15350*/  STL.64 [R1+0x508], R32 ;  /* 0x0005082001007387 */ /* 0x0003e40000100a00 */
[--C-:B------:R-:W-:Y:S01]  /*15360*/  IMAD.X R7, R21, 0x1, R0.reuse, P0 ;  /* 0x0000000115077824 */ /* 0x100fe200000e0600 */
[-C--:B----4-:R-:W-:Y:S01]  /*15370*/  IADD3 R4, P1, PT, R14, R2.reuse, RZ ;  /* 0x000000020e047210 */ /* 0x090fe20007f3e0ff */
[----:B------:R-:W2:Y:S04]  /*15380*/  LDL.LU.64 R22, [R1+0x8a8] ;  /* 0x0008a80001167983 */ /* 0x000ea80000300a00 */
[----:B------:R3:W-:Y:S01]  /*15390*/  STL.64 [R1+0x520], R6 ;  /* 0x0005200601007387 */ /* 0x0007e20000100a00 */
[----:B------:R-:W-:Y:S01]  /*153a0*/  IMAD.X R5, R15, 0x1, R0, P1 ;  /* 0x000000010f057824 */ /* 0x000fe200008e0600 */
[----:B-1----:R-:W-:-:S02]  /*153b0*/  IADD3 R32, P0, PT, R34, R2, RZ ;  /* 0x0000000222207210 */ /* 0x002fc40007f1e0ff */
[----:B------:R-:W4:Y:S04]  /*153c0*/  LDL.LU.64 R14, [R1+0x8a0] ;  /* 0x0008a000010e7983 */ /* 0x000f280000300a00 */
[----:B------:R-:W4:Y:S01]  /*153d0*/  LDL.LU.64 R36, [R1+0x898] ;  /* 0x0008980001247983 */ /* 0x000f220000300a00 */
[----:B---3--:R-:W-:-:S03]  /*153e0*/  IADD3 R6, P2, PT, R26, R2, RZ ;  /* 0x000000021a067210 */ /* 0x008fc60007f5e0ff */
[----:B------:R-:W3:Y:S01]  /*153f0*/  LDL.LU.64 R20, [R1+0x890] ;  /* 0x0008900001147983 */ /* 0x000ee20000300a00 */
[----:B------:R-:W-:-:S03]  /*15400*/  IADD3.X R33, PT, PT, R35, R0, RZ, P0, !PT ;  /* 0x0000000023217210 */ /* 0x000fc600007fe4ff */
[----:B------:R1:W-:Y:S01]  /*15410*/  STL.64 [R1+0x528], R4 ;  /* 0x0005280401007387 */ /* 0x0003e20000100a00 */
[----:B------:R-:W-:-:S05]  /*15420*/  IMAD.X R7, R27, 0x1, R0, P2 ;  /* 0x000000011b077824 */ /* 0x000fca00010e0600 */
[----:B------:R1:W-:Y:S04]  /*15430*/  STL.64 [R1+0x598], R6 ;  /* 0x0005980601007387 */ /* 0x0003e80000100a00 */
[----:B------:R-:W-:Y:S01]  /*15440*/  STL.64 [R1+0x538], R32 ;  /* 0x0005382001007387 */ /* 0x000fe20000100a00 */
[----:B-1----:R-:W-:-:S05]  /*15450*/  IADD3 R4, P1, PT, R16, R2, RZ ;  /* 0x0000000210047210 */ /* 0x002fca0007f3e0ff */
[--C-:B------:R-:W-:Y:S01]  /*15460*/  IMAD.X R5, R17, 0x1, R0.reuse, P1 ;  /* 0x0000000111057824 */ /* 0x100fe200008e0600 */
[-C--:B------:R-:W-:Y:S01]  /*15470*/  IADD3 R6, P0, PT, R12, R2.reuse, RZ ;  /* 0x000000020c067210 */ /* 0x080fe20007f1e0ff */
[----:B------:R-:W3:Y:S04]  /*15480*/  LDL.LU.64 R16, [R1+0x888] ;  /* 0x0008880001107983 */ /* 0x000ee80000300a00 */
[----:B------:R-:W-:Y:S01]  /*15490*/  IMAD.X R7, R13, 0x1, R0, P0 ;  /* 0x000000010d077824 */ /* 0x000fe200000e0600 */
[----:B------:R1:W-:Y:S01]  /*154a0*/  STL.64 [R1+0x5b0], R4 ;  /* 0x0005b00401007387 */ /* 0x0003e20000100a00 */
[----:B------:R-:W-:-:S03]  /*154b0*/  IADD3 R26, P1, PT, R30, R2, RZ ;  /* 0x000000021e1a7210 */ /* 0x000fc60007f3e0ff */
[----:B------:R-:W3:Y:S04]  /*154c0*/  LDL.LU.64 R12, [R1+0x880] ;  /* 0x00088000010c7983 */ /* 0x000ee80000300a00 */
[----:B------:R-:W3:Y:S01]  /*154d0*/  LDL.LU.64 R38, [R1+0x878] ;  /* 0x0008780001267983 */ /* 0x000ee20000300a00 */
[----:B-1----:R-:W-:-:S03]  /*154e0*/  IADD3 R4, P2, PT, R10, R2, RZ ;  /* 0x000000020a047210 */ /* 0x002fc60007f5e0ff */
[----:B------:R-:W3:Y:S04]  /*154f0*/  LDL.LU.64 R34, [R1+0x870] ;  /* 0x0008700001227983 */ /* 0x000ee80000300a00 */
[----:B------:R1:W-:Y:S01]  /*15500*/  STL.64 [R1+0x5c0], R6 ;  /* 0x0005c00601007387 */ /* 0x0003e20000100a00 */
[----:B------:R-:W-:Y:S01]  /*15510*/  IMAD.X R5, R11, 0x1, R0, P2 ;  /* 0x000000010b057824 */ /* 0x000fe200010e0600 */
[----:B------:R-:W-:-:S04]  /*15520*/  IADD3.X R27, PT, PT, R31, R0, RZ, P1, !PT ;  /* 0x000000001f1b7210 */ /* 0x000fc80000ffe4ff */
[----:B------:R1:W-:Y:S04]  /*15530*/  STL.64 [R1+0x5e8], R4 ;  /* 0x0005e80401007387 */ /* 0x0003e80000100a00 */
[----:B------:R1:W-:Y:S04]  /*15540*/  STL.64 [R1+0x5d0], R26 ;  /* 0x0005d01a01007387 */ /* 0x0003e80000100a00 */
[----:B------:R-:W3:Y:S01]  /*15550*/  LDL.LU.64 R10, [R1+0x868] ;  /* 0x00086800010a7983 */ /* 0x000ee20000300a00 */
[----:B-1----:R-:W-:-:S05]  /*15560*/  IADD3 R6, P0, PT, R8, R2, RZ ;  /* 0x0000000208067210 */ /* 0x002fca0007f1e0ff */
[----:B------:R-:W-:Y:S01]  /*15570*/  IMAD.X R7, R9, 0x1, R0, P0 ;  /* 0x0000000109077824 */ /* 0x000fe200000e0600 */
[----:B------:R-:W-:-:S04]  /*15580*/  IADD3 R4, P1, PT, R18, R2, RZ ;  /* 0x0000000212047210 */ /* 0x000fc80007f3e0ff */
[----:B------:R-:W-:Y:S01]  /*15590*/  STL.64 [R1+0x5f8], R6 ;  /* 0x0005f80601007387 */ /* 0x000fe20000100a00 */
[----:B------:R-:W-:-:S03]  /*155a0*/  IADD3 R8, P0, PT, R28, R2, RZ ;  /* 0x000000021c087210 */ /* 0x000fc60007f1e0ff */
[----:B------:R-:W3:Y:S01]  /*155b0*/  LDL.LU.64 R30, [R1+0x860] ;  /* 0x00086000011e7983 */ /* 0x000ee20000300a00 */
[----:B------:R-:W-:Y:S01]  /*155c0*/  IMAD.X R5, R19, 0x1, R0, P1 ;  /* 0x0000000113057824 */ /* 0x000fe200008e0600 */
[----:B------:R-:W-:Y:S02]  /*155d0*/  IADD3.X R9, PT, PT, R29, R0, RZ, P0, !PT ;  /* 0x000000001d097210 */ /* 0x000fe400007fe4ff */
[----:B------:R-:W3:Y:S04]  /*155e0*/  LDL.LU.64 R26, [R1+0x858] ;  /* 0x00085800011a7983 */ /* 0x000ee80000300a00 */
[----:B------:R-:W3:Y:S04]  /*155f0*/  LDL.LU.64 R18, [R1+0x850] ;  /* 0x0008500001127983 */ /* 0x000ee80000300a00 */
[----:B------:R-:W-:Y:S04]  /*15600*/  STL.64 [R1+0x608], R4 ;  /* 0x0006080401007387 */ /* 0x000fe80000100a00 */
[----:B------:R1:W-:Y:S04]  /*15610*/  STL.64 [R1+0x620], R8 ;  /* 0x0006200801007387 */ /* 0x0003e80000100a00 */
[----:B-1----:R-:W3:Y:S01]  /*15620*/  LDL.LU.64 R8, [R1+0x848] ;  /* 0x0008480001087983 */ /* 0x002ee20000300a00 */
[----:B------:R-:W-:-:S05]  /*15630*/  IADD3 R6, P2, PT, R24, R2, RZ ;  /* 0x0000000218067210 */ /* 0x000fca0007f5e0ff */
[----:B------:R-:W-:-:S05]  /*15640*/  IMAD.X R7, R25, 0x1, R0, P2 ;  /* 0x0000000119077824 */ /* 0x000fca00010e0600 */
[----:B------:R4:W-:Y:S01]  /*15650*/  STL.64 [R1+0x630], R6 ;  /* 0x0006300601007387 */ /* 0x0009e20000100a00 */
[----:B--2---:R-:W-:-:S05]  /*15660*/  IADD3 R4, P1, PT, R22, R2, RZ ;  /* 0x0000000216047210 */ /* 0x004fca0007f3e0ff */
[----:B------:R-:W-:Y:S01]  /*15670*/  IMAD.X R5, R23, 0x1, R0, P1 ;  /* 0x0000000117057824 */ /* 0x000fe200008e0600 */
[----:B----4-:R-:W-:-:S04]  /*15680*/  IADD3 R6, P0, PT, R14, R2, RZ ;  /* 0x000000020e067210 */ /* 0x010fc80007f1e0ff */
[----:B------:R3:W-:Y:S01]  /*15690*/  STL.64 [R1+0x640], R4 ;  /* 0x0006400401007387 */ /* 0x0007e20000100a00 */
[----:B------:R-:W-:-:S03]  /*156a0*/  IMAD.X R7, R15, 0x1, R0, P0 ;  /* 0x000000010f077824 */ /* 0x000fc600000e0600 */
[----:B------:R-:W2:Y:S01]  /*156b0*/  LDL.LU.64 R32, [R1+0x840] ;  /* 0x0008400001207983 */ /* 0x000ea20000300a00 */
[----:B------:R-:W-:-:S03]  /*156c0*/  IADD3 R24, P1, PT, R36, R2, RZ ;  /* 0x0000000224187210 */ /* 0x000fc60007f3e0ff */
[----:B------:R-:W4:Y:S01]  /*156d0*/  LDL.LU.64 R28, [R1+0x838] ;  /* 0x00083800011c7983 */ /* 0x000f220000300a00 */
[----:B---3--:R-:W-:-:S03]  /*156e0*/  IADD3 R4, P2, PT, R20, R2, RZ ;  /* 0x0000000214047210 */ /* 0x008fc60007f5e0ff */
        /* <DEDUP_REMOVED lines=10> */
[----:B------:R1:W-:Y:S01]  /*15790*/  STL.64 [R1+0x690], R6 ;  /* 0x0006900601007387 */ /* 0x0003e20000100a00 */
[----:B------:R-:W-:-:S03]  /*157a0*/  IMAD.X R5, R13, 0x1, R0, P1 ;  /* 0x000000010d057824 */ /* 0x000fc600008e0600 */
[----:B------:R-:W3:Y:S01]  /*157b0*/  LDL.LU.64 R24, [R1+0x380] ;  /* 0x0003800001187983 */ /* 0x000ee20000300a00 */
[----:B------:R-:W-:-:S03]  /*157c0*/  IADD3 R36, P0, PT, R38, R2, RZ ;  /* 0x0000000226247210 */ /* 0x000fc60007f1e0ff */
[----:B------:R-:W3:Y:S01]  /*157d0*/  LDL.LU.64 R20, [R1+0x378] ;  /* 0x0003780001147983 */ /* 0x000ee20000300a00 */
[----:B-1----:R-:W-:-:S03]  /*157e0*/  IADD3 R6, P2, PT, R34, R2, RZ ;  /* 0x0000000222067210 */ /* 0x002fc60007f5e0ff */
[----:B------:R-:W3:Y:S02]  /*157f0*/  LDL.LU.64 R16, [R1+0x370] ;  /* 0x0003700001107983 */ /* 0x000ee40000300a00 */
[----:B------:R-:W-:Y:S02]  /*15800*/  IMAD.X R7, R35, 0x1, R0, P2 ;  /* 0x0000000123077824 */ /* 0x000fe400010e0600 */
[----:B------:R1:W-:Y:S01]  /*15810*/  STL.64 [R1+0x6a0], R4 ;  /* 0x0006a00401007387 */ /* 0x0003e20000100a00 */
[----:B------:R-:W-:-:S03]  /*15820*/  IADD3.X R37, PT, PT, R39, R0, RZ, P0, !PT ;  /* 0x0000000027257210 */ /* 0x000fc600007fe4ff */
[----:B------:R-:W3:Y:S04]  /*15830*/  LDL.LU.64 R12, [R1+0x368] ;  /* 0x00036800010c7983 */ /* 0x000ee80000300a00 */
[----:B------:R1:W-:Y:S02]  /*15840*/  STL.64 [R1+0x6c8], R6 ;  /* 0x0006c80601007387 */ /* 0x0003e40000100a00 */
[-C--:B-1----:R-:W-:Y:S02]  /*15850*/  IADD3 R4, P1, PT, R10, R2.reuse, RZ ;  /* 0x000000020a047210 */ /* 0x082fe40007f3e0ff */
[----:B------:R-:W-:Y:S03]  /*15860*/  STL.64 [R1+0x6b0], R36 ;  /* 0x0006b02401007387 */ /* 0x000fe60000100a00 */
[----:B------:R-:W-:Y:S01]  /*15870*/  IMAD.X R5, R11, 0x1, R0, P1 ;  /* 0x000000010b057824 */ /* 0x000fe200008e0600 */
[----:B------:R-:W-:-:S04]  /*15880*/  IADD3 R6, P0, PT, R30, R2, RZ ;  /* 0x000000021e067210 */ /* 0x000fc80007f1e0ff */
[----:B------:R1:W-:Y:S01]  /*15890*/  STL.64 [R1+0x6d8], R4 ;  /* 0x0006d80401007387 */ /* 0x0003e20000100a00 */
[----:B------:R-:W-:Y:S01]  /*158a0*/  IADD3 R10, P1, PT, R26, R2, RZ ;  /* 0x000000021a0a7210 */ /* 0x000fe20007f3e0ff */
[----:B------:R-:W-:-:S03]  /*158b0*/  IMAD.X R7, R31, 0x1, R0, P0 ;  /* 0x000000011f077824 */ /* 0x000fc600000e0600 */
[----:B------:R-:W-:Y:S02]  /*158c0*/  IADD3.X R11, PT, PT, R27, R0, RZ, P1, !PT ;  /* 0x000000001b0b7210 */ /* 0x000fe40000ffe4ff */
[----:B------:R-:W-:Y:S01]  /*158d0*/  STL.64 [R1+0x6e8], R6 ;  /* 0x0006e80601007387 */ /* 0x000fe20000100a00 */
[----:B-1----:R-:W-:-:S03]  /*158e0*/  IADD3 R4, P2, PT, R18, R2, RZ ;  /* 0x0000000212047210 */ /* 0x002fc60007f5e0ff */
[----:B------:R1:W-:Y:S02]  /*158f0*/  STL.64 [R1+0x700], R10 ;  /* 0x0007000a01007387 */ /* 0x0003e40000100a00 */
[----:B------:R-:W-:Y:S02]  /*15900*/  IMAD.X R5, R19, 0x1, R0, P2 ;  /* 0x0000000113057824 */ /* 0x000fe400010e0600 */
[----:B-1----:R-:W3:Y:S01]  /*15910*/  LDL.LU.64 R10, [R1+0x388] ;  /* 0x00038800010a7983 */ /* 0x002ee20000300a00 */
[----:B------:R-:W-:-:S05]  /*15920*/  IADD3 R6, P0, PT, R8, R2, RZ ;  /* 0x0000000208067210 */ /* 0x000fca0007f1e0ff */
[----:B------:R-:W-:Y:S01]  /*15930*/  IMAD.X R7, R9, 0x1, R0, P0 ;  /* 0x0000000109077824 */ /* 0x000fe200000e0600 */
[----:B------:R1:W-:Y:S04]  /*15940*/  STL.64 [R1+0x710], R4 ;  /* 0x0007100401007387 */ /* 0x0003e80000100a00 */
[----:B------:R1:W-:Y:S02]  /*15950*/  STL.64 [R1+0x720], R6 ;  /* 0x0007200601007387 */ /* 0x0003e40000100a00 */
[----:B-1----:R-:W1:Y:S02]  /*15960*/  LDC R4, c[0x0][0x3a0] ;  /* 0x0000e800ff047b82 */ /* 0x002e640000000800 */
[----:B------:R-:W3:Y:S06]  /*15970*/  LDL.LU.64 R6, [R1+0x360] ;  /* 0x0003600001067983 */ /* 0x000eec0000300a00 */
[----:B------:R-:W1:Y:S02]  /*15980*/  LDC R5, c[0x0][0x3a0] ;  /* 0x0000e800ff057b82 */ /* 0x000e640000000800 */
[----:B-1----:R-:W-:Y:S01]  /*15990*/  IADD3 R4, PT, PT, R4, -0x102, RZ ;  /* 0xfffffefe04047810 */ /* 0x002fe20007ffe0ff */
[----:B------:R-:W-:-:S02]  /*159a0*/  VIADD R5, R5, 0xfffffeff ;  /* 0xfffffeff05057836 */ /* 0x000fc40000000000 */
[----:B------:R-:W-:Y:S01]  /*159b0*/  VIADD R225, R225, 0x7f ;  /* 0x0000007fe1e17836 */ /* 0x000fe20000000000 */
[-C--:B--2---:R-:W-:Y:S02]  /*159c0*/  IADD3 R30, P0, PT, R32, R2.reuse, RZ ;  /* 0x00000002201e7210 */ /* 0x084fe40007f1e0ff */
[----:B----4-:R-:W-:-:S03]  /*159d0*/  IADD3 R26, P1, PT, R28, R2, RZ ;  /* 0x000000021c1a7210 */ /* 0x010fc60007f3e0ff */
[--C-:B------:R-:W-:Y:S01]  /*159e0*/  IMAD.X R31, R33, 0x1, R0.reuse, P0 ;  /* 0x00000001211f7824 */ /* 0x100fe200000e0600 */
[----:B---3--:R-:W-:Y:S02]  /*159f0*/  IADD3 R18, P2, PT, R22, R2, RZ ;  /* 0x0000000216127210 */ /* 0x008fe40007f5e0ff */
[----:B------:R-:W-:Y:S02]  /*15a00*/  IADD3.X R27, PT, PT, R29, R0, RZ, P1, !PT ;  /* 0x000000001d1b7210 */ /* 0x000fe40000ffe4ff */
[-C--:B------:R-:W-:Y:S01]  /*15a10*/  IADD3 R8, P4, PT, R14, R2.reuse, RZ ;  /* 0x000000020e087210 */ /* 0x080fe20007f9e0ff */
[--C-:B------:R-:W-:Y:S01]  /*15a20*/  IMAD.X R19, R23, 0x1, R0.reuse, P2 ;  /* 0x0000000117137824 */ /* 0x100fe200010e0600 */
[----:B------:R-:W-:Y:S03]  /*15a30*/  STL.64 [R1+0x738], R30 ;  /* 0x0007381e01007387 */ /* 0x000fe60000100a00 */
[----:B------:R-:W-:Y:S01]  /*15a40*/  IMAD.X R9, R15, 0x1, R0, P4 ;  /* 0x000000010f097824 */ /* 0x000fe200020e0600 */
[----:B------:R-:W-:Y:S04]  /*15a50*/  STL.64 [R1+0x748], R26 ;  /* 0x0007481a01007387 */ /* 0x000fe80000100a00 */
[----:B------:R1:W-:Y:S04]  /*15a60*/  STL.64 [R1+0x758], R18 ;  /* 0x0007581201007387 */ /* 0x0003e80000100a00 */
[----:B------:R2:W-:Y:S01]  /*15a70*/  STL.64 [R1+0x770], R8 ;  /* 0x0007700801007387 */ /* 0x0005e20000100a00 */
[----:B------:R-:W-:-:S02]  /*15a80*/  IADD3 R22, P0, PT, R24, R2, RZ ;  /* 0x0000000218167210 */ /* 0x000fc40007f1e0ff */
[----:B-1----:R-:W-:-:S03]  /*15a90*/  IADD3 R18, P1, PT, R20, R2, RZ ;  /* 0x0000000214127210 */ /* 0x002fc60007f3e0ff */
[----:B------:R-:W-:Y:S01]  /*15aa0*/  IMAD.X R23, R25, 0x1, R0, P0 ;  /* 0x0000000119177824 */ /* 0x000fe200000e0600 */
[----:B------:R-:W-:Y:S02]  /*15ab0*/  IADD3 R14, P2, PT, R16, R2, RZ ;  /* 0x00000002100e7210 */ /* 0x000fe40007f5e0ff */
[----:B------:R-:W-:-:S03]  /*15ac0*/  IADD3.X R19, PT, PT, R21, R0, RZ, P1, !PT ;  /* 0x0000000015137210 */ /* 0x000fc60000ffe4ff */
[--C-:B------:R-:W-:Y:S01]  /*15ad0*/  IMAD.X R15, R17, 0x1, R0.reuse, P2 ;  /* 0x00000001110f7824 */ /* 0x100fe200010e0600 */
[----:B--2---:R-:W-:Y:S01]  /*15ae0*/  IADD3 R8, P4, PT, R12, R2, RZ ;  /* 0x000000020c087210 */ /* 0x004fe20007f9e0ff */
[----:B------:R-:W-:Y:S04]  /*15af0*/  STL.64 [R1+0x780], R22 ;  /* 0x0007801601007387 */ /* 0x000fe80000100a00 */
[----:B------:R-:W-:Y:S01]  /*15b00*/  IMAD.X R9, R13, 0x1, R0, P4 ;  /* 0x000000010d097824 */ /* 0x000fe200020e0600 */
[----:B------:R-:W-:Y:S04]  /*15b10*/  STL.64 [R1+0x790], R18 ;  /* 0x0007901201007387 */ /* 0x000fe80000100a00 */
[----:B------:R-:W-:Y:S04]  /*15b20*/  STL.64 [R1+0x7a0], R14 ;  /* 0x0007a00e01007387 */ /* 0x000fe80000100a00 */
[----:B------:R1:W-:Y:S01]  /*15b30*/  STL.64 [R1+0x7b0], R8 ;  /* 0x0007b00801007387 */ /* 0x0003e20000100a00 */
[----:B------:R-:W-:-:S02]  /*15b40*/  ISETP.GE.U32.AND P1, PT, R4, 0x7ffffe7f, PT ;  /* 0x7ffffe7f0400780c */ /* 0x000fc40003f26070 */
[----:B------:R-:W-:Y:S02]  /*15b50*/  ISETP.GE.U32.AND P2, PT, R5, 0x7ffffe80, PT ;  /* 0x7ffffe800500780c */ /* 0x000fe40003f46070 */
[----:B-1----:R-:W-:-:S05]  /*15b60*/  IADD3 R8, P5, PT, R10, R80, RZ ;  /* 0x000000500a087210 */ /* 0x002fca0007fbe0ff */
[----:B------:R-:W-:Y:S01]  /*15b70*/  IMAD.X R9, R11, 0x1, R3, P5 ;  /* 0x000000010b097824 */ /* 0x000fe200028e0603 */
[----:B------:R-:W-:-:S05]  /*15b80*/  IADD3 R4, P5, PT, R6, R80, RZ ;  /* 0x0000005006047210 */ /* 0x000fca0007fbe0ff */
[----:B------:R-:W-:-:S05]  /*15b90*/  IMAD.X R5, R7, 0x1, R3, P5 ;  /* 0x0000000107057824 */ /* 0x000fca00028e0603 */
[----:B------:R1:W-:Y:S04]  /*15ba0*/  STL.64 [R1+0x970], R4 ;  /* 0x0009700401007387 */ /* 0x0003e80000100a00 */
[----:B------:R1:W-:Y:S01]  /*15bb0*/  STL.64 [R1+0x858], R8 ;  /* 0x0008580801007387 */ /* 0x0003e20000100a00 */
[----:B------:R-:W-:-:S04]  /*15bc0*/  ISETP.NE.U32.AND P0, PT, RZ, UR18, PT ;  /* 0x00000012ff007c0c */ /* 0x000fc8000bf05070 */
[----:B------:R-:W-:Y:S01]  /*15bd0*/  ISETP.LT.OR P4, PT, R225, 0x80, P0 ;  /* 0x00000080e100780c */ /* 0x000fe20000781670 */
[----:B------:R-:W-:-:S12]  /*15be0*/  @!P6 BRA `(.L_x_7) ;  /* 0x00000008000ce947 */ /* 0x000fd80003800000 */
[----:B------:R-:W2:Y:S01]  /*15bf0*/  LDL.LU R26, [R1] ;  /* 0x00000000011a7983 */ /* 0x000ea20000300800 */
[----:B-1----:R-:W-:Y:S01]  /*15c00*/  MOV R4, R104 ;  /* 0x0000006800047202 */ /* 0x002fe20000000f00 */
[----:B------:R-:W-:Y:S01]  /*15c10*/  IMAD.MOV.U32 R5, RZ, RZ, R106 ;  /* 0x000000ffff057224 */ /* 0x000fe200078e006a */
[----:B------:R-:W-:Y:S01]  /*15c20*/  MOV R8, R100 ;  /* 0x0000006400087202 */ /* 0x000fe20000000f00 */
[----:B------:R-:W2:Y:S01]  /*15c30*/  LDL.LU R27, [R1+0x8] ;  /* 0x00000800011b7983 */ /* 0x000ea20000300800 */
[----:B------:R-:W-:Y:S01]  /*15c40*/  IMAD.MOV.U32 R6, RZ, RZ, R96 ;  /* 0x000000ffff067224 */ /* 0x000fe200078e0060 */
[----:B------:R-:W-:Y:S01]  /*15c50*/  MOV R12, R92 ;  /* 0x0000005c000c7202 */ /* 0x000fe20000000f00 */
[----:B------:R-:W-:Y:S01]  /*15c60*/  IMAD.MOV.U32 R7, RZ, RZ, R98 ;  /* 0x000000ffff077224 */ /* 0x000fe200078e0062 */
        /* <DEDUP_REMOVED lines=13> */
[----:B------:R-:W-:-:S02]  /*15d40*/  IMAD.MOV.U32 R17, RZ, RZ, R86 ;  /* 0x000000ffff117224 */ /* 0x000fc400078e0056 */
[----:B------:R-:W-:Y:S01]  /*15d50*/  IMAD.MOV.U32 R18, RZ, RZ, R236 ;  /* 0x000000ffff127224 */ /* 0x000fe200078e00ec */
[----:B------:R-:W2:Y:S01]  /*15d60*/  LDL.LU R34, [R1+0x40] ;  /* 0x0000400001227983 */ /* 0x000ea20000300800 */
[----:B------:R-:W-:Y:S02]  /*15d70*/  IMAD.MOV.U32 R19, RZ, RZ, R238 ;  /* 0x000000ffff137224 */ /* 0x000fe400078e00ee */
[----:B------:R-:W-:Y:S01]  /*15d80*/  IMAD.MOV.U32 R21, RZ, RZ, R114 ;  /* 0x000000ffff157224 */ /* 0x000fe200078e0072 */
[----:B------:R-:W2:Y:S01]  /*15d90*/  LDL.LU R35, [R1+0x48] ;  /* 0x0000480001237983 */ /* 0x000ea20000300800 */
[----:B------:R-:W-:Y:S02]  /*15da0*/  IMAD.MOV.U32 R22, RZ, RZ, R244 ;  /* 0x000000ffff167224 */ /* 0x000fe400078e00f4 */
[----:B------:R-:W-:Y:S01]  /*15db0*/  IMAD.MOV.U32 R23, RZ, RZ, R246 ;  /* 0x000000ffff177224 */ /* 0x000fe200078e00f6 */
[----:B------:R-:W2:Y:S01]  /*15dc0*/  LDL.LU R36, [R1+0x30] ;  /* 0x0000300001247983 */ /* 0x000ea20000300800 */
[----:B------:R-:W-:-:S03]  /*15dd0*/  IMAD.MOV.U32 R25, RZ, RZ, R242 ;  /* 0x000000ffff197224 */ /* 0x000fc600078e00f2 */
[----:B------:R-:W2:Y:S04]  /*15de0*/  LDL.LU R37, [R1+0x38] ;  /* 0x0000380001257983 */ /* 0x000ea80000300800 */
        /* <DEDUP_REMOVED lines=29> */
[----:B------:R-:W2:Y:S01]  /*15fc0*/  LDL.LU R67, [R1+0x138] ;  /* 0x0001380001437983 */ /* 0x000ea20000300800 */
[----:B------:R-:W-:-:S02]  /*15fd0*/  IMAD.MOV.U32 R28, RZ, RZ, R248 ;  /* 0x000000ffff1c7224 */ /* 0x000fc400078e00f8 */
[----:B------:R-:W-:-:S04]  /*15fe0*/  IMAD.MOV.U32 R29, RZ, RZ, R250 ;  /* 0x000000ffff1d7224 */ /* 0x000fc800078e00fa */
[----:B--2---:R2:W-:Y:S01]  /*15ff0*/  STTM.x64 tmem[UR11+0xc0], R4 ;  /* 0x0000c004000079ed */ /* 0x0045e2000834000b */
[----:B------:R-:W-:Y:S05]  /*16000*/  @!P6 BRA `(.L_x_7) ;  /* 0x000000040004e947 */ /* 0x000fea0003800000 */
[----:B--2---:R-:W2:Y:S01]  /*16010*/  LDL.LU R26, [R1+0x4] ;  /* 0x00000400011a7983 */ /* 0x004ea20000300800 */
[----:B------:R-:W-:Y:S01]  /*16020*/  MOV R4, R105 ;  /* 0x0000006900047202 */ /* 0x000fe20000000f00 */
        /* <DEDUP_REMOVED lines=62> */
[----:B--2---:R3:W-:Y:S03]  /*16410*/  STTM.x64 tmem[UR11+0x140], R4 ;  /* 0x00014004000079ed */ /* 0x0047e6000834000b */
.L_x_7:
[----:B------:R-:W4:Y:S01]  /*16420*/  FENCE.VIEW.ASYNC.T ;  /* 0x00000000000073c6 */ /* 0x000f220000000200 */
[----:B------:R-:W-:Y:S01]  /*16430*/  UIADD3 UR12, UPT, UPT, UR10, 0x80, URZ ;  /* 0x000000800a0c7890 */ /* 0x000fe2000fffe0ff */
[----:B--23--:R-:W-:Y:S01]  /*16440*/  IADD3 R6, PT, PT, R220, -0x103, RZ ;  /* 0xfffffefddc067810 */ /* 0x00cfe20007ffe0ff */
[----:B----4-:R-:W-:Y:S06]  /*16450*/  BAR.SYNC.DEFER_BLOCKING 0x0 ;  /* 0x0000000000007b1d */ /* 0x010fec0000010000 */
[----:B------:R-:W-:Y:S05]  /*16460*/  @P4 BRA `(.L_x_8) ;  /* 0x00000008005c4947 */ /* 0x000fea0003800000 */
[----:B------:R-:W-:Y:S01]  /*16470*/  UIADD3 UR5, UPT, UPT, UR7, 0x40000, URZ ;  /* 0x0004000007057890 */ /* 0x000fe2000fffe0ff */
[----:B-1----:R-:W-:Y:S01]  /*16480*/  MOV.SPILL R5, UR17 ;  /* 0x0000001100057c02 */ /* 0x002fe20009000f00 */
[----:B------:R-:W-:Y:S01]  /*16490*/  UMOV UR4, URZ ;  /* 0x000000ff00047c82 */ /* 0x000fe20008000000 */
[----:B------:R-:W-:Y:S01]  /*164a0*/  UIADD3 UR69, UPT, UPT, UR10, 0x88, URZ ;  /* 0x000000880a457890 */ /* 0x000fe2000fffe0ff */
[----:B------:R-:W-:Y:S01]  /*164b0*/  MOV.SPILL R4, UR16 ;  /* 0x0000001000047c02 */ /* 0x000fe20009000f00 */
[----:B------:R-:W-:Y:S02]  /*164c0*/  USHF.R.U32.HI UR5, URZ, 0x4, UR5 ;  /* 0x00000004ff057899 */ /* 0x000fe40008011605 */
[----:B------:R-:W-:Y:S02]  /*164d0*/  UIADD3 UR35, UPT, UPT, UR10, 0x90, URZ ;  /* 0x000000900a237890 */ /* 0x000fe4000fffe0ff */
[----:B------:R-:W-:Y:S02]  /*164e0*/  USGXT.U32 UR52, UR5, 0xe ;  /* 0x0000000e0534789a */ /* 0x000fe40008000000 */
[----:B------:R-:W-:-:S02]  /*164f0*/  UIADD3 UR34, UPT, UPT, UR10, 0x98, URZ ;  /* 0x000000980a227890 */ /* 0x000fc4000fffe0ff */
[----:B------:R-:W-:Y:S01]  /*16500*/  UIADD3 UR56, UP1, UPT, UR52, 0x2, URZ ;  /* 0x0000000234387890 */ /* 0x000fe2000ff3e0ff */
[----:B------:R-:W-:Y:S01]  /*16510*/  UMOV UR26, 0x0 ;  /* 0x00000000001a7882 */ /* 0x000fe20000000000 */
[----:B------:R-:W-:Y:S02]  /*16520*/  UMOV UR27, 0x8100910 ;  /* 0x08100910001b7882 */ /* 0x000fe40000000000 */
[----:B------:R-:W-:Y:S02]  /*16530*/  UIADD3.X UR57, UPT, UPT, UR4, 0x40004040, URZ, UP1, !UPT ;  /* 0x4000404004397890 */ /* 0x000fe40008ffe4ff */
[----:B------:R-:W-:Y:S02]  /*16540*/  UIADD3 UR68, UPT, UPT, UR10, 0xa0, URZ ;  /* 0x000000a00a447890 */ /* 0x000fe4000fffe0ff */
[----:B------:R-:W-:Y:S02]  /*16550*/  UIADD3.64 UR58, UPT, UPT, UR56, 0x2, URZ ;  /* 0x00000002383a7897 */ /* 0x000fe4000fffe0ff */
[----:B------:R-:W-:Y:S01]  /*16560*/  UIADD3.64 UR64, UPT, UPT, UR56, 0x4, URZ ;  /* 0x0000000438407897 */ /* 0x000fe2000fffe0ff */
[----:B------:R-:W-:Y:S01]  /*16570*/  UMOV UR53, 0x40004040 ;  /* 0x4000404000357882 */ /* 0x000fe20000000000 */
[----:B------:R-:W-:Y:S01]  /*16580*/  UIADD3.64 UR62, UPT, UPT, UR56, 0x1fe, URZ ;  /* 0x000001fe383e7897 */ /* 0x000fe2000fffe0ff */
[----:B------:R1:W-:Y:S01]  /*16590*/  UTCHMMA tmem[UR12], gdesc[UR52], tmem[UR10], tmem[UR26], idesc[UR27], !UPT ;  /* 0x00ff1a340c0079ea */ /* 0x0003e2000f80000a */
[----:B------:R-:W-:Y:S01]  /*165a0*/  UMOV UR28, 0x0 ;  /* 0x00000000001c7882 */ /* 0x000fe20000000000 */
[----:B------:R-:W-:Y:S01]  /*165b0*/  UMOV UR29, 0x8100910 ;  /* 0x08100910001d7882 */ /* 0x000fe20000000000 */
[----:B------:R-:W-:-:S02]  /*165c0*/  UIADD3 UR67, UPT, UPT, UR10, 0xa8, URZ ;  /* 0x000000a80a437890 */ /* 0x000fc4000fffe0ff */
[----:B------:R2:W-:Y:S01]  /*165d0*/  UTCHMMA tmem[UR69], gdesc[UR56], tmem[UR10], tmem[UR28], idesc[UR29], UPT ;  /* 0x00ff1c38450079ea */ /* 0x0005e2000b80000a */
[----:B------:R-:W-:Y:S02]  /*165e0*/  UIADD3.64 UR4, UPT, UPT, UR56, 0x200, URZ ;  /* 0x0000020038047897 */ /* 0x000fe4000fffe0ff */
[----:B------:R-:W-:Y:S02]  /*165f0*/  UIADD3 UR66, UPT, UPT, UR10, 0xb0, URZ ;  /* 0x000000b00a427890 */ /* 0x000fe4000fffe0ff */
[----:B------:R-:W-:Y:S02]  /*16600*/  UIADD3.64 UR24, UPT, UPT, UR56, 0x202, URZ ;  /* 0x0000020238187897 */ /* 0x000fe4000fffe0ff */
[----:B------:R-:W-:Y:S02]  /*16610*/  UIADD3 UR49, UPT, UPT, UR10, 0xb8, URZ ;  /* 0x000000b80a317890 */ /* 0x000fe4000fffe0ff */
[----:B-1----:R-:W-:Y:S02]  /*16620*/  UIADD3.64 UR26, UPT, UPT, UR56, 0x204, URZ ;  /* 0x00000204381a7897 */ /* 0x002fe4000fffe0ff */
[----:B------:R-:W-:-:S02]  /*16630*/  UIADD3 UR6, UPT, UPT, UR10, 0xc0, URZ ;  /* 0x000000c00a067890 */ /* 0x000fc4000fffe0ff */
[----:B--2---:R-:W-:Y:S01]  /*16640*/  UIADD3.64 UR28, UPT, UPT, UR56, 0x3fe, URZ ;  /* 0x000003fe381c7897 */ /* 0x004fe2000fffe0ff */
[----:B------:R-:W-:Y:S01]  /*16650*/  UMOV UR30, 0x0 ;  /* 0x00000000001e7882 */ /* 0x000fe20000000000 */
[----:B------:R-:W-:Y:S01]  /*16660*/  UMOV UR31, 0x8100910 ;  /* 0x08100910001f7882 */ /* 0x000fe20000000000 */
[----:B------:R-:W-:Y:S01]  /*16670*/  UMOV UR32, 0x0 ;  /* 0x0000000000207882 */ /* 0x000fe20000000000 */
[----:B------:R-:W-:Y:S01]  /*16680*/  UMOV UR33, 0x8100910 ;  /* 0x0810091000217882 */ /* 0x000fe20000000000 */
[----:B------:R-:W-:Y:S01]  /*16690*/  UMOV UR50, 0x0 ;  /* 0x0000000000327882 */ /* 0x000fe20000000000 */
[----:B------:R-:W-:Y:S01]  /*166a0*/  UMOV UR51, 0x8100910 ;  /* 0x0810091000337882 */ /* 0x000fe20000000000 */
[----:B------:R1:W-:Y:S01]  /*166b0*/  UTCHMMA tmem[UR35], gdesc[UR58], tmem[UR10], tmem[UR30], idesc[UR31], UPT ;  /* 0x00ff1e3a230079ea */ /* 0x0003e2000b80000a */
[----:B------:R-:W-:Y:S01]  /*166c0*/  UMOV UR36, 0x0 ;  /* 0x0000000000247882 */ /* 0x000fe20000000000 */
[----:B------:R-:W-:Y:S01]  /*166d0*/  UMOV UR37, 0x8100910 ;  /* 0x0810091000257882 */ /* 0x000fe20000000000 */
[----:B------:R-:W-:-:S02]  /*166e0*/  UIADD3 UR9, UPT, UPT, UR10, 0xc8, URZ ;  /* 0x000000c80a097890 */ /* 0x000fc4000fffe0ff */
[----:B------:R2:W-:Y:S01]  /*166f0*/  UTCHMMA tmem[UR34], gdesc[UR64], tmem[UR10], tmem[UR32], idesc[UR33], UPT ;  /* 0x00ff2040220079ea */ /* 0x0005e2000b80000a */
[----:B------:R-:W-:Y:S01]  /*16700*/  UMOV UR38, 0x0 ;  /* 0x0000000000267882 */ /* 0x000fe20000000000 */
[----:B------:R-:W-:Y:S01]  /*16710*/  UMOV UR39, 0x8100910 ;  /* 0x0810091000277882 */ /* 0x000fe20000000000 */
[----:B------:R-:W-:Y:S02]  /*16720*/  UIADD3 UR13, UPT, UPT, UR10, 0xd0, URZ ;  /* 0x000000d00a0d7890 */ /* 0x000fe4000fffe0ff */
[----:B------:R-:W-:Y:S01]  /*16730*/  UTCHMMA tmem[UR68], gdesc[UR62], tmem[UR10], tmem[UR50], idesc[UR51], UPT ;  /* 0x00ff323e440079ea */ /* 0x000fe2000b80000a */
[----:B------:R-:W-:Y:S01]  /*16740*/  UMOV UR40, 0x0 ;  /* 0x0000000000287882 */ /* 0x000fe20000000000 */
[----:B-1----:R-:W-:Y:S01]  /*16750*/  UIADD3.64 UR30, UPT, UPT, UR56, 0x400, URZ ;  /* 0x00000400381e7897 */ /* 0x002fe2000fffe0ff */
[----:B------:R1:W-:Y:S01]  /*16760*/  UTCHMMA tmem[UR67], gdesc[UR4], tmem[UR10], tmem[UR36], idesc[UR37], UPT ;  /* 0x00ff2404430079ea */ /* 0x0003e2000b80000a */
[----:B------:R-:W-:Y:S01]  /*16770*/  UMOV UR41, 0x8100910 ;  /* 0x0810091000297882 */ /* 0x000fe20000000000 */
[----:B------:R-:W-:-:S02]  /*16780*/  UIADD3 UR48, UPT, UPT, UR10, 0xd8, URZ ;  /* 0x000000d80a307890 */ /* 0x000fc4000fffe0ff */
[----:B------:R3:W-:Y:S01]  /*16790*/  UTCHMMA tmem[UR66], gdesc[UR24], tmem[UR10], tmem[UR38], idesc[UR39], UPT ;  /* 0x00ff2618420079ea */ /* 0x0007e2000b80000a */
[----:B--2---:R-:W-:Y:S01]  /*167a0*/  UIADD3.64 UR32, UPT, UPT, UR56, 0x402, URZ ;  /* 0x0000040238207897 */ /* 0x004fe2000fffe0ff */
[----:B------:R2:W-:Y:S01]  /*167b0*/  UTCHMMA tmem[UR49], gdesc[UR26], tmem[UR10], tmem[UR40], idesc[UR41], UPT ;  /* 0x00ff281a310079ea */ /* 0x0005e2000b80000a */
[----:B------:R-:W-:Y:S01]  /*167c0*/  UIADD3.64 UR34, UPT, UPT, UR56, 0x404, URZ ;  /* 0x0000040438227897 */ /* 0x000fe2000fffe0ff */
[----:B------:R-:W-:Y:S01]  /*167d0*/  UMOV UR42, 0x0 ;  /* 0x00000000002a7882 */ /* 0x000fe20000000000 */
[----:B------:R-:W-:Y:S01]  /*167e0*/  UMOV UR43, 0x8100910 ;  /* 0x08100910002b7882 */ /* 0x000fe20000000000 */
[----:B------:R-:W-:Y:S02]  /*167f0*/  UIADD3 UR23, UPT, UPT, UR10, 0xe0, URZ ;  /* 0x000000e00a177890 */ /* 0x000fe4000fffe0ff */
[----:B------:R4:W-:Y:S01]  /*16800*/  UTCHMMA tmem[UR6], gdesc[UR28], tmem[UR10], tmem[UR42], idesc[UR43], UPT ;  /* 0x00ff2a1c060079ea */ /* 0x0009e2000b80000a */
[----:B-1----:R-:W-:Y:S02]  /*16810*/  UIADD3.64 UR36, UPT, UPT, UR56, 0x5fe, URZ ;  /* 0x000005fe38247897 */ /* 0x002fe4000fffe0ff */
[----:B------:R-:W-:-:S02]  /*16820*/  UIADD3 UR20, UPT, UPT, UR10, 0xe8, URZ ;  /* 0x000000e80a147890 */ /* 0x000fc4000fffe0ff */
[----:B---3--:R-:W-:Y:S02]  /*16830*/  UIADD3.64 UR38, UPT, UPT, UR56, 0x600, URZ ;  /* 0x0000060038267897 */ /* 0x008fe4000fffe0ff */
[----:B------:R-:W-:Y:S02]  /*16840*/  UIADD3 UR21, UPT, UPT, UR10, 0xf0, URZ ;  /* 0x000000f00a157890 */ /* 0x000fe4000fffe0ff */
[----:B--2---:R-:W-:Y:S02]  /*16850*/  UIADD3.64 UR40, UPT, UPT, UR56, 0x602, URZ ;  /* 0x0000060238287897 */ /* 0x004fe4000fffe0ff */
[----:B------:R-:W-:Y:S02]  /*16860*/  UIADD3 UR22, UPT, UPT, UR10, 0xf8, URZ ;  /* 0x000000f80a167890 */ /* 0x000fe4000fffe0ff */
[----:B----4-:R-:W-:Y:S01]  /*16870*/  UIADD3.64 UR42, UPT, UPT, UR56, 0x604, URZ ;  /* 0x00000604382a7897 */ /* 0x010fe2000fffe0ff */
[----:B------:R-:W-:Y:S01]  /*16880*/  UMOV UR46, 0x0 ;  /* 0x00000000002e7882 */ /* 0x000fe20000000000 */
[----:B------:R-:W-:Y:S01]  /*16890*/  UMOV UR47, 0x8100910 ;  /* 0x08100910002f7882 */ /* 0x000fe20000000000 */
[----:B------:R-:W-:-:S02]  /*168a0*/  UIADD3 UR54, UPT, UPT, UR10, 0x40, URZ ;  /* 0x000000400a367890 */ /* 0x000fc4000fffe0ff */
[----:B------:R1:W-:Y:S01]  /*168b0*/  UTCHMMA tmem[UR9], gdesc[UR30], tmem[UR10], tmem[UR46], idesc[UR47], UPT ;  /* 0x00ff2e1e090079ea */ /* 0x0003e2000b80000a */
[----:B------:R-:W-:Y:S01]  /*168c0*/  UIADD3 UR55, UPT, UPT, UR10, 0x100, URZ ;  /* 0x000001000a377890 */ /* 0x000fe2000fffe0ff */
[----:B------:R-:W-:Y:S01]  /*168d0*/  UMOV UR44, 0x0 ;  /* 0x00000000002c7882 */ /* 0x000fe20000000000 */
[----:B------:R-:W-:Y:S01]  /*168e0*/  UMOV UR45, 0x8100910 ;  /* 0x08100910002d7882 */ /* 0x000fe20000000000 */
[----:B------:R-:W-:Y:S02]  /*168f0*/  UIADD3 UR73, UPT, UPT, UR10, 0x40, URZ ;  /* 0x000000400a497890 */ /* 0x000fe4000fffe0ff */
[----:B------:R2:W-:Y:S01]  /*16900*/  UTCHMMA tmem[UR13], gdesc[UR32], tmem[UR10], tmem[UR44], idesc[UR45], UPT ;  /* 0x00ff2c200d0079ea */ /* 0x0005e2000b80000a */
[----:B------:R-:W-:Y:S01]  /*16910*/  UIADD3 UR74, UPT, UPT, UR10, 0x108, URZ ;  /* 0x000001080a4a7890 */ /* 0x000fe2000fffe0ff */
[----:B------:R-:W-:Y:S01]  /*16920*/  UMOV UR14, 0x0 ;  /* 0x00000000000e7882 */ /* 0x000fe20000000000 */
[----:B------:R-:W-:Y:S01]  /*16930*/  UMOV UR15, 0x8100910 ;  /* 0x08100910000f7882 */ /* 0x000fe20000000000 */
[----:B------:R-:W-:-:S02]  /*16940*/  UIADD3 UR60, UPT, UPT, UR10, 0x40, URZ ;  /* 0x000000400a3c7890 */ /* 0x000fc4000fffe0ff */
[----:B------:R3:W-:Y:S01]  /*16950*/  UTCHMMA tmem[UR48], gdesc[UR34], tmem[UR10], tmem[UR14], idesc[UR15], UPT ;  /* 0x00ff0e22300079ea */ /* 0x0007e2000b80000a */
[----:B------:R-:W-:Y:S01]  /*16960*/  UIADD3 UR61, UPT, UPT, UR10, 0x110, URZ ;  /* 0x000001100a3d7890 */ /* 0x000fe2000fffe0ff */
[----:B------:R-:W-:Y:S01]  /*16970*/  UMOV UR18, 0x0 ;  /* 0x0000000000127882 */ /* 0x000fe20000000000 */
[----:B------:R-:W-:Y:S01]  /*16980*/  UMOV UR19, 0x8100910 ;  /* 0x0810091000137882 */ /* 0x000fe20000000000 */
[----:B------:R-:W-:Y:S01]  /*16990*/  UMOV UR76, 0x0 ;  /* 0x00000000004c7882 */ /* 0x000fe20000000000 */
[----:B------:R-:W-:Y:S01]  /*169a0*/  UMOV UR77, 0x8100910 ;  /* 0x08100910004d7882 */ /* 0x000fe20000000000 */
[----:B------:R-:W-:Y:S02]  /*169b0*/  UIADD3 UR71, UPT, UPT, UR10, 0x40, URZ ;  /* 0x000000400a477890 */ /* 0x000fe4000fffe0ff */
[----:B------:R4:W-:Y:S01]  /*169c0*/  UTCHMMA tmem[UR23], gdesc[UR36], tmem[UR10], tmem[UR18], idesc[UR19], UPT ;  /* 0x00ff1224170079ea */ /* 0x0009e2000b80000a */
[----:B------:R-:W-:Y:S02]  /*169d0*/  UIADD3 UR72, UPT, UPT, UR10, 0x118, URZ ;  /* 0x000001180a487890 */ /* 0x000fe4000fffe0ff */
[----:B------:R1:W-:Y:S01]  /*169e0*/  UTCHMMA tmem[UR20], gdesc[UR38], tmem[UR10], tmem[UR76], idesc[UR77], UPT ;  /* 0x00ff4c26140079ea */ /* 0x0003e2000b80000a */
[----:B------:R-:W-:-:S02]  /*169f0*/  UIADD3 UR69, UPT, UPT, UR10, 0x40, URZ ;  /* 0x000000400a457890 */ /* 0x000fc4000fffe0ff */
[----:B------:R-:W-:Y:S01]  /*16a00*/  UTCHMMA tmem[UR21], gdesc[UR40], tmem[UR10], tmem[UR46], idesc[UR47], UPT ;  /* 0x00ff2e28150079ea */ /* 0x000fe2000b80000a */
[----:B------:R-:W-:Y:S02]  /*16a10*/  UIADD3 UR70, UPT, UPT, UR10, 0x120, URZ ;  /* 0x000001200a467890 */ /* 0x000fe4000fffe0ff */
[----:B------:R-:W-:Y:S01]  /*16a20*/  UTCHMMA tmem[UR22], gdesc[UR42], tmem[UR10], tmem[UR50], idesc[UR51], UPT ;  /* 0x00ff322a160079ea */ /* 0x000fe2000b80000a */
[----:B------:R-:W-:Y:S01]  /*16a30*/  UIADD3 UR67, UPT, UPT, UR10, 0x40, URZ ;  /* 0x000000400a437890 */ /* 0x000fe2000fffe0ff */
[----:B------:R-:W-:Y:S01]  /*16a40*/  UTCHMMA tmem[UR55], gdesc[UR52], tmem[UR54], tmem[UR50], idesc[UR51], !UPT ;  /* 0x00ff3234370079ea */ /* 0x000fe2000f800036 */
[----:B------:R-:W-:Y:S01]  /*16a50*/  UIADD3 UR68, UPT, UPT, UR10, 0x128, URZ ;  /* 0x000001280a447890 */ /* 0x000fe2000fffe0ff */
[----:B------:R4:W-:Y:S01]  /*16a60*/  UTCHMMA tmem[UR74], gdesc[UR56], tmem[UR73], tmem[UR50], idesc[UR51], UPT ;  /* 0x00ff32384a0079ea */ /* 0x0009e2000b800049 */
[----:B------:R-:W-:Y:S01]  /*16a70*/  UIADD3 UR6, UPT, UPT, UR10, 0x40, URZ ;  /* 0x000000400a067890 */ /* 0x000fe2000fffe0ff */
[----:B------:R4:W-:Y:S01]  /*16a80*/  UTCHMMA tmem[UR61], gdesc[UR58], tmem[UR60], tmem[UR76], idesc[UR77], UPT ;  /* 0x00ff4c3a3d0079ea */ /* 0x0009e2000b80003c */
[----:B-1----:R-:W-:-:S02]  /*16a90*/  UIADD3 UR9, UPT, UPT, UR10, 0x130, URZ ;  /* 0x000001300a097890 */ /* 0x002fc4000fffe0ff */
[----:B--2---:R-:W-:Y:S02]  /*16aa0*/  UIADD3 UR13, UPT, UPT, UR10, 0x40, URZ ;  /* 0x000000400a0d7890 */ /* 0x004fe4000fffe0ff */
[----:B---3--:R-:W-:Y:S02]  /*16ab0*/  UIADD3 UR14, UPT, UPT, UR10, 0x138, URZ ;  /* 0x000001380a0e7890 */ /* 0x008fe4000fffe0ff */
[----:B------:R-:W-:Y:S02]  /*16ac0*/  UIADD3 UR15, UPT, UPT, UR10, 0x40, URZ ;  /* 0x000000400a0f7890 */ /* 0x000fe4000fffe0ff */
[----:B----4-:R-:W-:Y:S02]  /*16ad0*/  UIADD3 UR18, UPT, UPT, UR10, 0x140, URZ ;  /* 0x000001400a127890 */ /* 0x010fe4000fffe0ff */
[----:B------:R-:W-:Y:S02]  /*16ae0*/  UIADD3 UR19, UPT, UPT, UR10, 0x40, URZ ;  /* 0x000000400a137890 */ /* 0x000fe4000fffe0ff */
[----:B------:R-:W-:Y:S01]  /*16af0*/  UIADD3 UR20, UPT, UPT, UR10, 0x148, URZ ;  /* 0x000001480a147890 */ /* 0x000fe2000fffe0ff */
[----:B------:R-:W-:Y:S01]  /*16b00*/  UMOV UR56, 0x0 ;  /* 0x0000000000387882 */ /* 0x000fe20000000000 */
[----:B------:R-:W-:Y:S01]  /*16b10*/  UMOV UR57, 0x8100910 ;  /* 0x0810091000397882 */ /* 0x000fe20000000000 */
[----:B------:R-:W-:Y:S01]  /*16b20*/  UIADD3 UR21, UPT, UPT, UR10, 0x40, URZ ;  /* 0x000000400a157890 */ /* 0x000fe2000fffe0ff */
[----:B------:R-:W-:Y:S01]  /*16b30*/  UTCHMMA tmem[UR72], gdesc[UR64], tmem[UR71], tmem[UR56], idesc[UR57], UPT ;  /* 0x00ff3840480079ea */ /* 0x000fe2000b800047 */
[----:B------:R-:W-:Y:S01]  /*16b40*/  UIADD3 UR22, UPT, UPT, UR10, 0x150, URZ ;  /* 0x000001500a167890 */ /* 0x000fe2000fffe0ff */
[----:B------:R-:W-:Y:S01]  /*16b50*/  UMOV UR58, 0x0 ;  /* 0x00000000003a7882 */ /* 0x000fe20000000000 */
[----:B------:R-:W-:Y:S01]  /*16b60*/  UMOV UR59, 0x8100910 ;  /* 0x08100910003b7882 */ /* 0x000fe20000000000 */
[----:B------:R-:W-:Y:S01]  /*16b70*/  UIADD3 UR23, UPT, UPT, UR10, 0x40, URZ ;  /* 0x000000400a177890 */ /* 0x000fe2000fffe0ff */
[----:B------:R1:W-:Y:S01]  /*16b80*/  UTCHMMA tmem[UR70], gdesc[UR62], tmem[UR69], tmem[UR58], idesc[UR59], UPT ;  /* 0x00ff3a3e460079ea */ /* 0x0003e2000b800045 */
[----:B------:R-:W-:Y:S01]  /*16b90*/  UIADD3 UR66, UPT, UPT, UR10, 0x158, URZ ;  /* 0x000001580a427890 */ /* 0x000fe2000fffe0ff */
[----:B------:R-:W-:Y:S01]  /*16ba0*/  UMOV UR16, 0x0 ;  /* 0x0000000000107882 */ /* 0x000fe20000000000 */
[----:B------:R-:W-:Y:S01]  /*16bb0*/  UMOV UR17, 0x8100910 ;  /* 0x0810091000117882 */ /* 0x000fe20000000000 */
[----:B------:R-:W-:Y:S01]  /*16bc0*/  UIADD3 UR76, UPT, UPT, UR10, 0x40, URZ ;  /* 0x000000400a4c7890 */ /* 0x000fe2000fffe0ff */
[----:B------:R2:W-:Y:S01]  /*16bd0*/  UTCHMMA tmem[UR68], gdesc[UR4], tmem[UR67], tmem[UR16], idesc[UR17], UPT ;  /* 0x00ff1004440079ea */ /* 0x0005e2000b800043 */
[----:B------:R-:W-:-:S02]  /*16be0*/  UIADD3 UR75, UPT, UPT, UR10, 0x160, URZ ;  /* 0x000001600a4b7890 */ /* 0x000fc4000fffe0ff */
[----:B------:R-:W-:Y:S01]  /*16bf0*/  UIADD3 UR74, UPT, UPT, UR10, 0x168, URZ ;  /* 0x000001680a4a7890 */ /* 0x000fe2000fffe0ff */
[----:B-1----:R-:W-:Y:S01]  /*16c00*/  UMOV UR70, 0x0 ;  /* 0x0000000000467882 */ /* 0x002fe20000000000 */
[----:B------:R-:W-:Y:S01]  /*16c10*/  UMOV UR71, 0x8100910 ;  /* 0x0810091000477882 */ /* 0x000fe20000000000 */
[----:B------:R-:W-:Y:S01]  /*16c20*/  UIADD3 UR77, UPT, UPT, UR10, 0x40, URZ ;  /* 0x000000400a4d7890 */ /* 0x000fe2000fffe0ff */
[----:B------:R3:W-:Y:S01]  /*16c30*/  UTCHMMA tmem[UR9], gdesc[UR24], tmem[UR6], tmem[UR70], idesc[UR71], UPT ;  /* 0x00ff4618090079ea */ /* 0x0007e2000b800006 */
[----:B------:R-:W-:Y:S01]  /*16c40*/  UIADD3 UR64, UPT, UPT, UR10, 0x170, URZ ;  /* 0x000001700a407890 */ /* 0x000fe2000fffe0ff */
[----:B------:R3:W-:Y:S01]  /*16c50*/  UTCHMMA tmem[UR14], gdesc[UR26], tmem[UR13], tmem[UR44], idesc[UR45], UPT ;  /* 0x00ff2c1a0e0079ea */ /* 0x0007e2000b80000d */
[----:B------:R-:W-:Y:S01]  /*16c60*/  UIADD3 UR62, UPT, UPT, UR10, 0x40, URZ ;  /* 0x000000400a3e7890 */ /* 0x000fe2000fffe0ff */
[----:B------:R3:W-:Y:S01]  /*16c70*/  UTCHMMA tmem[UR18], gdesc[UR28], tmem[UR15], tmem[UR46], idesc[UR47], UPT ;  /* 0x00ff2e1c120079ea */ /* 0x0007e2000b80000f */
[----:B------:R-:W-:Y:S01]  /*16c80*/  UIADD3 UR63, UPT, UPT, UR10, 0x178, URZ ;  /* 0x000001780a3f7890 */ /* 0x000fe2000fffe0ff */
[----:B--2---:R-:W-:Y:S01]  /*16c90*/  R2UR.FILL UR17, R5 ;  /* 0x00000000051172ca */ /* 0x004fe200004e0000 */
[----:B------:R-:W-:Y:S01]  /*16ca0*/  UMOV UR48, 0x0 ;  /* 0x0000000000307882 */ /* 0x000fe20000000000 */
[----:B------:R-:W-:Y:S01]  /*16cb0*/  UMOV UR49, 0x8100910 ;  /* 0x0810091000317882 */ /* 0x000fe20000000000 */
[----:B------:R-:W-:Y:S01]  /*16cc0*/  UMOV UR52, 0x0 ;  /* 0x0000000000347882 */ /* 0x000fe20000000000 */
[----:B------:R-:W-:Y:S01]  /*16cd0*/  UMOV UR53, 0x8100910 ;  /* 0x0810091000357882 */ /* 0x000fe20000000000 */
[----:B------:R3:W-:Y:S01]  /*16ce0*/  UTCHMMA tmem[UR20], gdesc[UR30], tmem[UR19], tmem[UR48], idesc[UR49], UPT ;  /* 0x00ff301e140079ea */ /* 0x0007e2000b800013 */
[----:B------:R-:W-:Y:S01]  /*16cf0*/  UMOV UR54, 0x0 ;  /* 0x0000000000367882 */ /* 0x000fe20000000000 */
[----:B------:R-:W-:Y:S01]  /*16d00*/  UMOV UR55, 0x8100910 ;  /* 0x0810091000377882 */ /* 0x000fe20000000000 */
[----:B------:R3:W-:Y:S01]  /*16d10*/  UTCHMMA tmem[UR22], gdesc[UR32], tmem[UR21], tmem[UR50], idesc[UR51], UPT ;  /* 0x00ff3220160079ea */ /* 0x0007e2000b800015 */
[----:B------:R3:W-:Y:S01]  /*16d20*/  UTCHMMA tmem[UR66], gdesc[UR34], tmem[UR23], tmem[UR52], idesc[UR53], UPT ;  /* 0x00ff3422420079ea */ /* 0x0007e2000b800017 */
[----:B------:R-:W-:Y:S01]  /*16d30*/  UMOV UR4, UR8 ;  /* 0x0000000800047c82 */ /* 0x000fe20008000000 */
[----:B------:R-:W-:Y:S01]  /*16d40*/  UMOV UR5, URZ ;  /* 0x000000ff00057c82 */ /* 0x000fe20008000000 */
[----:B------:R3:W-:Y:S01]  /*16d50*/  UTCHMMA tmem[UR75], gdesc[UR36], tmem[UR76], tmem[UR54], idesc[UR55], UPT ;  /* 0x00ff36244b0079ea */ /* 0x0007e2000b80004c */
[----:B------:R-:W-:Y:S01]  /*16d60*/  UMOV UR60, 0x0 ;  /* 0x00000000003c7882 */ /* 0x000fe20000000000 */
[----:B------:R-:W-:Y:S01]  /*16d70*/  UMOV UR61, 0x8100910 ;  /* 0x08100910003d7882 */ /* 0x000fe20000000000 */
[----:B------:R3:W-:Y:S01]  /*16d80*/  UTCHMMA tmem[UR74], gdesc[UR38], tmem[UR73], tmem[UR56], idesc[UR57], UPT ;  /* 0x00ff38264a0079ea */ /* 0x0007e2000b800049 */
[----:B------:R-:W-:Y:S01]  /*16d90*/  UMOV UR65, UR4 ;  /* 0x0000000400417c82 */ /* 0x000fe20008000000 */
[----:B------:R3:W-:Y:S01]  /*16da0*/  UTCHMMA tmem[UR64], gdesc[UR40], tmem[UR77], tmem[UR58], idesc[UR59], UPT ;  /* 0x00ff3a28400079ea */ /* 0x0007e2000b80004d */
[----:B------:R3:W-:Y:S01]  /*16db0*/  UTCHMMA tmem[UR63], gdesc[UR42], tmem[UR62], tmem[UR60], idesc[UR61], UPT ;  /* 0x00ff3c2a3f0079ea */ /* 0x0007e2000b80003e */
[----:B------:R3:W-:Y:S01]  /*16dc0*/  UTCBAR [UR65], URZ ;  /* 0x000000ff410073e9 */ /* 0x0007e200080000ff */
[----:B------:R-:W-:-:S15]  /*16dd0*/  R2UR.FILL UR16, R4 ;  /* 0x00000000041072ca */ /* 0x000fde00004e0000 */
.L_x_8:
[----:B------:R-:W2:Y:S01]  /*16de0*/  LDL.64 R30, [R1+0x158] ;  /* 0x00015800011e7983 */ /* 0x000ea20000100a00 */
[----:B------:R-:W4:Y:S03]  /*16df0*/  LDC R7, c[0x0][0x3a0] ;  /* 0x0000e800ff077b82 */ /* 0x000f260000000800 */
[----:B---3--:R-:W3:Y:S04]  /*16e00*/  LDL.64 R22, [R1+0x160] ;  /* 0x0001600001167983 */ /* 0x008ee80000100a00 */
[----:B------:R-:W2:Y:S04]  /*16e10*/  LDL.64 R14, [R1+0x168] ;  /* 0x00016800010e7983 */ /* 0x000ea80000100a00 */
[----:B------:R-:W2:Y:S04]  /*16e20*/  LDL.64 R32, [R1+0x170] ;  /* 0x0001700001207983 */ /* 0x000ea80000100a00 */
[----:B------:R-:W2:Y:S04]  /*16e30*/  LDL.64 R20, [R1+0x178] ;  /* 0x0001780001147983 */ /* 0x000ea80000100a00 */
[----:B------:R-:W2:Y:S01]  /*16e40*/  LDL.64 R18, [R1+0x180] ;  /* 0x0001800001127983 */ /* 0x000ea20000100a00 */
[----:B------:R-:W-:Y:S01]  /*16e50*/  BAR.SYNC.DEFER_BLOCKING 0x0 ;  /* 0x0000000000007b1d */ /* 0x000fe20000010000 */
[----:B-1----:R-:W-:Y:S01]  /*16e60*/  VIADD R4, R221, 0xfffffefc ;  /* 0xfffffefcdd047836 */ /* 0x002fe20000000000 */
[----:B------:R-:W-:-:S06]  /*16e70*/  ISETP.GE.U32.AND P4, PT, R6, 0x7ffffe7e, PT ;  /* 0x7ffffe7e0600780c */ /* 0x000fcc0003f86070 */
[----:B------:R-:W1:Y:S01]  /*16e80*/  LDC R6, c[0x0][0x3a0] ;  /* 0x0000e800ff067b82 */ /* 0x000e620000000800 */
[----:B------:R-:W-:Y:S01]  /*16e90*/  VIADD R5, R223, 0xfffffefa ;  /* 0xfffffefadf057836 */ /* 0x000fe20000000000 */
[----:B------:R-:W2:Y:S04]  /*16ea0*/  LDL.64 R28, [R1+0x188] ;  /* 0x00018800011c7983 */ /* 0x000ea80000100a00 */
[----:B------:R-:W2:Y:S02]  /*16eb0*/  LDL.64 R26, [R1+0x190] ;  /* 0x00019000011a7983 */ /* 0x000ea40000100a00 */
[----:B------:R-:W1:Y:S02]  /*16ec0*/  LDC R10, c[0x0][0x3a0] ;  /* 0x0000e800ff0a7b82 */ /* 0x000e640000000800 */
[----:B------:R-:W2:Y:S04]  /*16ed0*/  LDL.64 R16, [R1+0x198] ;  /* 0x0001980001107983 */ /* 0x000ea80000100a00 */
[----:B------:R-:W2:Y:S02]  /*16ee0*/  LDL.64 R24, [R1+0x1a0] ;  /* 0x0001a00001187983 */ /* 0x000ea40000100a00 */
[----:B------:R-:W1:Y:S02]  /*16ef0*/  LDC R9, c[0x0][0x3a0] ;  /* 0x0000e800ff097b82 */ /* 0x000e640000000800 */
[----:B------:R-:W-:Y:S01]  /*16f00*/  @!PT LDS RZ, [RZ] ;  /* 0x00000000fffff984 */ /* 0x000fe20000000800 */
[----:B------:R-:W-:Y:S01]  /*16f10*/  @!PT LDS RZ, [RZ] ;  /* 0x00000000fffff984 */ /* 0x000fe20000000800 */
[----:B------:R-:W-:Y:S01]  /*16f20*/  @!PT LDS RZ, [RZ] ;  /* 0x00000000fffff984 */ /* 0x000fe20000000800 */
[----:B------:R1:W-:Y:S04]  /*16f30*/  LDGSTS.E [R82], desc[UR16][R68.64], !P2 ;  /* 0x0000000044527fae */ /* 0x0003e8000d1a1010 */
[----:B------:R1:W-:Y:S01]  /*16f40*/  LDGSTS.E [R82+0x200], desc[UR16][R70.64], !P2 ;  /* 0x0020000046527fae */ /* 0x0003e2000d1a1010 */
[----:B------:R-:W-:Y:S01]  /*16f50*/  ISETP.GE.U32.AND P2, PT, R4, 0x7ffffe7d, PT ;  /* 0x7ffffe7d0400780c */ /* 0x000fe20003f46070 */
[----:B------:R-:W-:Y:S01]  /*16f60*/  VIADD R4, R222, 0xfffffefb ;  /* 0xfffffefbde047836 */ /* 0x000fe20000000000 */
[----:B------:R-:W1:Y:S01]  /*16f70*/  LDC R8, c[0x0][0x3a0] ;  /* 0x0000e800ff087b82 */ /* 0x000e620000000800 */
[----:B------:R1:W-:Y:S04]  /*16f80*/  LDGSTS.E [R82+0x400], desc[UR16][R72.64], !P1 ;  /* 0x0040000048527fae */ /* 0x0003e8000c9a1010 */
[----:B------:R1:W-:Y:S01]  /*16f90*/  LDGSTS.E [R82+0x600], desc[UR16][R134.64], !P1 ;  /* 0x0060000086527fae */ /* 0x0003e2000c9a1010 */
[----:B------:R-:W-:-:S02]  /*16fa0*/  ISETP.GE.U32.AND P1, PT, R4, 0x7ffffe7c, PT ;  /* 0x7ffffe7c0400780c */ /* 0x000fc40003f26070 */
[----:B------:R-:W-:Y:S01]  /*16fb0*/  IADD3 R4, PT, PT, R224, -0x107, RZ ;  /* 0xfffffef9e0047810 */ /* 0x000fe20007ffe0ff */
[----:B------:R1:W-:Y:S01]  /*16fc0*/  LDGSTS.E [R82+0x800], desc[UR16][R74.64], !P4 ;  /* 0x008000004a527fae */ /* 0x0003e2000e1a1010 */
[----:B------:R-:W1:Y:S03]  /*16fd0*/  LDC R12, c[0x0][0x3a0] ;  /* 0x0000e800ff0c7b82 */ /* 0x000e660000000800 */
[----:B------:R1:W-:Y:S01]  /*16fe0*/  LDGSTS.E [R82+0xa00], desc[UR16][R136.64], !P4 ;  /* 0x00a0000088527fae */ /* 0x0003e2000e1a1010 */
[----:B------:R-:W-:-:S03]  /*16ff0*/  ISETP.GE.U32.AND P4, PT, R5, 0x7ffffe7b, PT ;  /* 0x7ffffe7b0500780c */ /* 0x000fc60003f86070 */
[----:B------:R1:W-:Y:S01]  /*17000*/  LDGSTS.E [R82+0xc00], desc[UR16][R76.64], !P2 ;  /* 0x00c000004c527fae */ /* 0x0003e2000d1a1010 */
[----:B------:R-:W1:Y:S03]  /*17010*/  LDC R5, c[0x0][0x3a0] ;  /* 0x0000e800ff057b82 */ /* 0x000e660000000800 */
[----:B------:R1:W-:Y:S01]  /*17020*/  LDGSTS.E [R82+0xe00], desc[UR16][R138.64], !P2 ;  /* 0x00e000008a527fae */ /* 0x0003e2000d1a1010 */
[----:B------:R-:W-:Y:S01]  /*17030*/  ISETP.GE.U32.AND P2, PT, R4, 0x7ffffe7a, PT ;  /* 0x7ffffe7a0400780c */ /* 0x000fe20003f46070 */
[----:B----4-:R-:W-:Y:S02]  /*17040*/  VIADD R4, R7, 0xfffffef8 ;  /* 0xfffffef807047836 */ /* 0x010fe40000000000 */
[----:B------:R4:W-:Y:S01]  /*17050*/  LDGSTS.E [R82+0x1000], desc[UR16][R78.64], !P1 ;  /* 0x010000004e527fae */ /* 0x0009e2000c9a1010 */
[----:B------:R-:W4:Y:S03]  /*17060*/  LDC R7, c[0x0][0x3a0] ;  /* 0x0000e800ff077b82 */ /* 0x000f260000000800 */
[----:B------:R1:W-:Y:S01]  /*17070*/  LDGSTS.E [R82+0x1200], desc[UR16][R140.64], !P1 ;  /* 0x012000008c527fae */ /* 0x0003e2000c9a1010 */
[----:B------:R-:W-:Y:S01]  /*17080*/  ISETP.GE.U32.AND P1, PT, R4, 0x7ffffe79, PT ;  /* 0x7ffffe790400780c */ /* 0x000fe20003f26070 */
[----:B-1----:R-:W-:-:S02]  /*17090*/  VIADD R4, R6, 0xfffffef7 ;  /* 0xfffffef706047836 */ /* 0x002fc40000000000 */
[----:B------:R1:W-:Y:S01]  /*170a0*/  LDGSTS.E [R82+0x1400], desc[UR16][R116.64], !P4 ;  /* 0x0140000074527fae */ /* 0x0003e2000e1a1010 */
[----:B------:R-:W1:Y:S03]  /*170b0*/  LDC R6, c[0x0][0x3a0] ;  /* 0x0000e800ff067b82 */ /* 0x000e660000000800 */
[----:B------:R1:W-:Y:S01]  /*170c0*/  LDGSTS.E [R82+0x1600], desc[UR16][R142.64], !P4 ;  /* 0x016000008e527fae */ /* 0x0003e2000e1a1010 */
[----:B------:R-:W-:Y:S01]  /*170d0*/  ISETP.GE.U32.AND P4, PT, R4, 0x7ffffe78, PT ;  /* 0x7ffffe780400780c */ /* 0x000fe20003f86070 */
[----:B------:R-:W-:Y:S02]  /*170e0*/  VIADD R4, R10, 0xfffffef6 ;  /* 0xfffffef60a047836 */ /* 0x000fe40000000000 */
[----:B------:R1:W-:Y:S01]  /*170f0*/  LDGSTS.E [R82+0x1800], desc[UR16][R118.64], !P2 ;  /* 0x0180000076527fae */ /* 0x0003e2000d1a1010 */
[----:B------:R-:W-:Y:S01]  /*17100*/  VIADD R5, R5, 0xfffffef2 ;  /* 0xfffffef205057836 */ /* 0x000fe20000000000 */
[----:B------:R-:W4:Y:S02]  /*17110*/  LDC R11, c[0x0][0x3a0] ;  /* 0x0000e800ff0b7b82 */ /* 0x000f240000000800 */
[----:B------:R1:W-:Y:S01]  /*17120*/  LDGSTS.E [R82+0x1a00], desc[UR16][R144.64], !P2 ;  /* 0x01a0000090527fae */ /* 0x0003e2000d1a1010 */
[----:B------:R-:W-:-:S02]  /*17130*/  ISETP.GE.U32.AND P2, PT, R4, 0x7ffffe77, PT ;  /* 0x7ffffe770400780c */ /* 0x000fc40003f46070 */
[----:B------:R-:W-:Y:S01]  /*17140*/  IADD3 R4, PT, PT, R9, -0x10b, RZ ;  /* 0xfffffef509047810 */ /* 0x000fe20007ffe0ff */
[----:B------:R1:W-:Y:S02]  /*17150*/  LDGSTS.E [R82+0x1c00], desc[UR16][R120.64], !P1 ;  /* 0x01c0000078527fae */ /* 0x0003e4000c9a1010 */
[----:B------:R-:W4:Y:S02]  /*17160*/  LDC R9, c[0x0][0x3a0] ;  /* 0x0000e800ff097b82 */ /* 0x000f240000000800 */
[----:B------:R2:W-:Y:S01]  /*17170*/  LDGSTS.E [R82+0x1e00], desc[UR16][R146.64], !P1 ;  /* 0x01e0000092527fae */ /* 0x0005e2000c9a1010 */
[----:B------:R-:W-:Y:S01]  /*17180*/  ISETP.GE.U32.AND P1, PT, R4, 0x7ffffe76, PT ;  /* 0x7ffffe760400780c */ /* 0x000fe20003f26070 */
[----:B------:R-:W-:Y:S02]  /*17190*/  VIADD R4, R8, 0xfffffef4 ;  /* 0xfffffef408047836 */ /* 0x000fe40000000000 */
[----:B------:R2:W-:Y:S02]  /*171a0*/  LDGSTS.E [R82+0x2000], desc[UR16][R122.64], !P4 ;  /* 0x020000007a527fae */ /* 0x0005e4000e1a1010 */
[----:B------:R-:W4:Y:S02]  /*171b0*/  LDC R8, c[0x0][0x3a0] ;  /* 0x0000e800ff087b82 */ /* 0x000f240000000800 */
[----:B------:R2:W-:Y:S01]  /*171c0*/  LDGSTS.E [R82+0x2200], desc[UR16][R148.64], !P4 ;  /* 0x0220000094527fae */ /* 0x0005e2000e1a1010 */
[----:B------:R-:W-:Y:S01]  /*171d0*/  ISETP.GE.U32.AND P4, PT, R4, 0x7ffffe75, PT ;  /* 0x7ffffe750400780c */ /* 0x000fe20003f86070 */
[----:B-1----:R-:W-:-:S02]  /*171e0*/  VIADD R4, R6, 0xfffffef3 ;  /* 0xfffffef306047836 */ /* 0x002fc40000000000 */
[----:B------:R1:W-:Y:S02]  /*171f0*/  LDGSTS.E [R82+0x2400], desc[UR16][R124.64], !P2 ;  /* 0x024000007c527fae */ /* 0x0003e4000d1a1010 */
[----:B------:R-:W1:Y:S02]  /*17200*/  LDC R6, c[0x0][0x3a0] ;  /* 0x0000e800ff067b82 */ /* 0x000e640000000800 */
[----:B------:R1:W-:Y:S01]  /*17210*/  LDGSTS.E [R82+0x2600], desc[UR16][R150.64], !P2 ;  /* 0x0260000096527fae */ /* 0x0003e2000d1a1010 */
[----:B------:R-:W-:-:S03]  /*17220*/  ISETP.GE.U32.AND P2, PT, R5, 0x7ffffe73, PT ;  /* 0x7ffffe730500780c */ /* 0x000fc60003f46070 */
[----:B------:R1:W-:Y:S02]  /*17230*/  LDGSTS.E [R82+0x2800], desc[UR16][R126.64], !P1 ;  /* 0x028000007e527fae */ /* 0x0003e4000c9a1010 */
[----:B------:R-:W1:Y:S02]  /*17240*/  LDC R5, c[0x0][0x3a0] ;  /* 0x0000e800ff057b82 */ /* 0x000e640000000800 */
[----:B------:R1:W-:Y:S01]  /*17250*/  LDGSTS.E [R82+0x2a00], desc[UR16][R152.64], !P1 ;  /* 0x02a0000098527fae */ /* 0x0003e2000c9a1010 */
[----:B------:R-:W-:Y:S02]  /*17260*/  ISETP.GE.U32.AND P1, PT, R4, 0x7ffffe74, PT ;  /* 0x7ffffe740400780c */ /* 0x000fe40003f26070 */
[----:B----4-:R-:W-:Y:S01]  /*17270*/  IADD3 R4, PT, PT, R7, -0x10f, RZ ;  /* 0xfffffef107047810 */ /* 0x010fe20007ffe0ff */
[----:B------:R4:W-:Y:S02]  /*17280*/  LDGSTS.E [R82+0x2c00], desc[UR16][R128.64], !P4 ;  /* 0x02c0000080527fae */ /* 0x0009e4000e1a1010 */
[----:B------:R-:W4:Y:S02]  /*17290*/  LDC R7, c[0x0][0x3a0] ;  /* 0x0000e800ff077b82 */ /* 0x000f240000000800 */
[----:B------:R1:W-:Y:S01]  /*172a0*/  LDGSTS.E [R82+0x2e00], desc[UR16][R154.64], !P4 ;  /* 0x02e000009a527fae */ /* 0x0003e2000e1a1010 */
[----:B------:R-:W-:Y:S01]  /*172b0*/  ISETP.GE.U32.AND P4, PT, R4, 0x7ffffe72, PT ;  /* 0x7ffffe720400780c */ /* 0x000fe20003f86070 */
[----:B------:R-:W-:-:S02]  /*172c0*/  VIADD R4, R9, 0xfffffef0 ;  /* 0xfffffef009047836 */ /* 0x000fc40000000000 */
[----:B------:R-:W3:Y:S02]  /*172d0*/  LDL.64 R34, [R1+0x5d0] ;  /* 0x0005d00001227983 */ /* 0x000ee40000100a00 */
[----:B------:R-:W4:Y:S02]  /*172e0*/  LDC R9, c[0x0][0x3a0] ;  /* 0x0000e800ff097b82 */ /* 0x000f240000000800 */
[----:B------:R1:W-:Y:S04]  /*172f0*/  LDGSTS.E [R82+0x3000], desc[UR16][R130.64], !P1 ;  /* 0x0300000082527fae */ /* 0x0003e8000c9a1010 */
[----:B------:R1:W-:Y:S01]  /*17300*/  LDGSTS.E [R82+0x3200], desc[UR16][R156.64], !P1 ;  /* 0x032000009c527fae */ /* 0x0003e2000c9a1010 */
[----:B------:R-:W-:Y:S01]  /*17310*/  ISETP.GE.U32.AND P1, PT, R4, 0x7ffffe71, PT ;  /* 0x7ffffe710400780c */ /* 0x000fe20003f26070 */
[----:B------:R-:W-:Y:S01]  /*17320*/  VIADD R4, R8, 0xfffffeef ;  /* 0xfffffeef08047836 */ /* 0x000fe20000000000 */
[----:B------:R-:W4:Y:S01]  /*17330*/  LDC R10, c[0x0][0x3a0] ;  /* 0x0000e800ff0a7b82 */ /* 0x000f220000000800 */
[----:B------:R2:W-:Y:S04]  /*17340*/  LDGSTS.E [R82+0x3400], desc[UR16][R158.64], !P2 ;  /* 0x034000009e527fae */ /* 0x0005e8000d1a1010 */
[----:B------:R2:W-:Y:S01]  /*17350*/  LDGSTS.E [R82+0x3600], desc[UR16][R160.64], !P2 ;  /* 0x03600000a0527fae */ /* 0x0005e2000d1a1010 */
[----:B------:R-:W-:Y:S01]  /*17360*/  ISETP.GE.U32.AND P2, PT, R4, 0x7ffffe70, PT ;  /* 0x7ffffe700400780c */ /* 0x000fe20003f46070 */
[----:B-1----:R-:W-:Y:S01]  /*17370*/  VIADD R4, R6, 0xfffffeee ;  /* 0xfffffeee06047836 */ /* 0x002fe20000000000 */
[----:B------:R-:W1:Y:S01]  /*17380*/  LDC R8, c[0x0][0x3a0] ;  /* 0x0000e800ff087b82 */ /* 0x000e620000000800 */
[----:B------:R1:W-:Y:S04]  /*17390*/  LDGSTS.E [R82+0x3800], desc[UR16][R162.64], !P4 ;  /* 0x03800000a2527fae */ /* 0x0003e8000e1a1010 */
[----:B------:R1:W-:Y:S01]  /*173a0*/  LDGSTS.E [R82+0x3a00], desc[UR16][R164.64], !P4 ;  /* 0x03a00000a4527fae */ /* 0x0003e2000e1a1010 */
[----:B------:R-:W-:-:S02]  /*173b0*/  ISETP.GE.U32.AND P4, PT, R4, 0x7ffffe6f, PT ;  /* 0x7ffffe6f0400780c */ /* 0x000fc40003f86070 */
[----:B------:R-:W-:Y:S01]  /*173c0*/  IADD3 R4, PT, PT, R5, -0x113, RZ ;  /* 0xfffffeed05047810 */ /* 0x000fe20007ffe0ff */
[----:B------:R-:W1:Y:S01]  /*173d0*/  LDC R6, c[0x0][0x3a0] ;  /* 0x0000e800ff067b82 */ /* 0x000e620000000800 */
[----:B------:R1:W-:Y:S01]  /*173e0*/  LDGSTS.E [R82+0x3c00], desc[UR16][R166.64], !P1 ;  /* 0x03c00000a6527fae */ /* 0x0003e2000c9a1010 */
[----:B----4-:R-:W-:-:S03]  /*173f0*/  VIADD R5, R7, 0xfffffeea ;  /* 0xfffffeea07057836 */ /* 0x010fc60000000000 */
        /* <DEDUP_REMOVED lines=12> */
[----:B------:R-:W1:Y:S01]  /*174c0*/  LDC R5, c[0x0][0x3a0] ;  /* 0x0000e800ff057b82 */ /* 0x000e620000000800 */
[----:B------:R1:W-:Y:S04]  /*174d0*/  LDGSTS.E [R82+0x4800], desc[UR16][R178.64], !P1 ;  /* 0x04800000b2527fae */ /* 0x0003e8000c9a1010 */
[----:B------:R1:W-:Y:S01]  /*174e0*/  LDGSTS.E [R82+0x4a00], desc[UR16][R180.64], !P1 ;  /* 0x04a00000b4527fae */ /* 0x0003e2000c9a1010 */
[----:B------:R-:W-:Y:S02]  /*174f0*/  ISETP.GE.U32.AND P1, PT, R4, 0x7ffffe6c, PT ;  /* 0x7ffffe6c0400780c */ /* 0x000fe40003f26070 */
[----:B------:R-:W-:Y:S01]  /*17500*/  IADD3 R4, PT, PT, R6, -0x117, RZ ;  /* 0xfffffee906047810 */ /* 0x000fe20007ffe0ff */
[----:B------:R1:W-:Y:S01]  /*17510*/  LDGSTS.E [R82+0x4c00], desc[UR16][R182.64], !P2 ;  /* 0x04c00000b6527fae */ /* 0x0003e2000d1a1010 */
[----:B------:R-:W4:Y:S03]  /*17520*/  LDC R8, c[0x0][0x3a0] ;  /* 0x0000e800ff087b82 */ /* 0x000f260000000800 */
[----:B------:R1:W-:Y:S01]  /*17530*/  LDGSTS.E [R82+0x4e00], desc[UR16][R184.64], !P2 ;  /* 0x04e00000b8527fae */ /* 0x0003e2000d1a1010 */
[----:B------:R-:W-:Y:S01]  /*17540*/  ISETP.GE.U32.AND P2, PT, R4, 0x7ffffe6a, PT ;  /* 0x7ffffe6a0400780c */ /* 0x000fe20003f46070 */
[----:B------:R-:W-:-:S02]  /*17550*/  VIADD R4, R12, 0xfffffee8 ;  /* 0xfffffee80c047836 */ /* 0x000fc40000000000 */
[----:B------:R-:W3:Y:S01]  /*17560*/  LDL.64 R36, [R1+0x6a0] ;  /* 0x0006a00001247983 */ /* 0x000ee20000100a00 */
[----:B------:R-:W2:Y:S03]  /*17570*/  LDC R6, c[0x0][0x3a0] ;  /* 0x0000e800ff067b82 */ /* 0x000ea60000000800 */
[----:B------:R1:W-:Y:S04]  /*17580*/  LDGSTS.E [R82+0x5000], desc[UR16][R186.64], !P1 ;  /* 0x05000000ba527fae */ /* 0x0003e8000c9a1010 */
[----:B------:R1:W-:Y:S01]  /*17590*/  LDGSTS.E [R82+0x5200], desc[UR16][R188.64], !P1 ;  /* 0x05200000bc527fae */ /* 0x0003e2000c9a1010 */
[----:B------:R-:W-:Y:S01]  /*175a0*/  ISETP.GE.U32.AND P1, PT, R4, 0x7ffffe69, PT ;  /* 0x7ffffe690400780c */ /* 0x000fe20003f26070 */
[----:B------:R-:W-:Y:S01]  /*175b0*/  VIADD R4, R11, 0xfffffee7 ;  /* 0xfffffee70b047836 */ /* 0x000fe20000000000 */
[----:B------:R-:W2:Y:S01]  /*175c0*/  LDC R12, c[0x0][0x3a0] ;  /* 0x0000e800ff0c7b82 */ /* 0x000ea20000000800 */
[----:B------:R1:W-:Y:S04]  /*175d0*/  LDGSTS.E [R82+0x5400], desc[UR16][R190.64], !P4 ;  /* 0x05400000be527fae */ /* 0x0003e8000e1a1010 */
[----:B------:R1:W-:Y:S01]  /*175e0*/  LDGSTS.E [R82+0x5600], desc[UR16][R192.64], !P4 ;  /* 0x05600000c0527fae */ /* 0x0003e2000e1a1010 */
[----:B------:R-:W-:Y:S01]  /*175f0*/  ISETP.GE.U32.AND P4, PT, R4, 0x7ffffe68, PT ;  /* 0x7ffffe680400780c */ /* 0x000fe20003f86070 */
[----:B------:R-:W-:Y:S01]  /*17600*/  VIADD R4, R10, 0xfffffee6 ;  /* 0xfffffee60a047836 */ /* 0x000fe20000000000 */
[----:B------:R-:W2:Y:S01]  /*17610*/  LDC R11, c[0x0][0x3a0] ;  /* 0x0000e800ff0b7b82 */ /* 0x000ea20000000800 */
[----:B------:R2:W-:Y:S04]  /*17620*/  LDGSTS.E [R82+0x5800], desc[UR16][R194.64], !P2 ;  /* 0x05800000c2527fae */ /* 0x0005e8000d1a1010 */
[----:B------:R2:W-:Y:S01]  /*17630*/  LDGSTS.E [R82+0x5a00], desc[UR16][R196.64], !P2 ;  /* 0x05a00000c4527fae */ /* 0x0005e2000d1a1010 */
[----:B------:R-:W-:-:S02]  /*17640*/  ISETP.GE.U32.AND P2, PT, R4, 0x7ffffe67, PT ;  /* 0x7ffffe670400780c */ /* 0x000fc40003f46070 */
[----:B-1----:R-:W-:Y:S01]  /*17650*/  IADD3 R4, PT, PT, R5, -0x11b, RZ ;  /* 0xfffffee505047810 */ /* 0x002fe20007ffe0ff */
[----:B------:R1:W-:Y:S01]  /*17660*/  LDGSTS.E [R82+0x5c00], desc[UR16][R198.64], !P1 ;  /* 0x05c00000c6527fae */ /* 0x0003e2000c9a1010 */
[----:B----4-:R-:W-:Y:S01]  /*17670*/  VIADD R5, R7, 0xfffffee2 ;  /* 0xfffffee207057836 */ /* 0x010fe20000000000 */
[----:B------:R-:W4:Y:S02]  /*17680*/  LDC R10, c[0x0][0x3a0] ;  /* 0x0000e800ff0a7b82 */ /* 0x000f240000000800 */
[----:B------:R1:W-:Y:S01]  /*17690*/  LDGSTS.E [R82+0x5e00], desc[UR16][R200.64], !P1 ;  /* 0x05e00000c8527fae */ /* 0x0003e2000c9a1010 */
[----:B------:R-:W-:Y:S01]  /*176a0*/  ISETP.GE.U32.AND P1, PT, R4, 0x7ffffe66, PT ;  /* 0x7ffffe660400780c */ /* 0x000fe20003f26070 */
[----:B------:R-:W-:Y:S02]  /*176b0*/  VIADD R4, R9, 0xfffffee4 ;  /* 0xfffffee409047836 */ /* 0x000fe40000000000 */
[----:B------:R1:W-:Y:S02]  /*176c0*/  LDGSTS.E [R82+0x6000], desc[UR16][R202.64], !P4 ;  /* 0x06000000ca527fae */ /* 0x0003e4000e1a1010 */
[----:B------:R-:W1:Y:S02]  /*176d0*/  LDC R9, c[0x0][0x3a0] ;  /* 0x0000e800ff097b82 */ /* 0x000e640000000800 */
[----:B------:R1:W-:Y:S01]  /*176e0*/  LDGSTS.E [R82+0x6200], desc[UR16][R204.64], !P4 ;  /* 0x06200000cc527fae */ /* 0x0003e2000e1a1010 */
[----:B------:R-:W-:Y:S01]  /*176f0*/  ISETP.GE.U32.AND P4, PT, R4, 0x7ffffe65, PT ;  /* 0x7ffffe650400780c */ /* 0x000fe20003f86070 */
[----:B------:R-:W-:-:S02]  /*17700*/  VIADD R4, R8, 0xfffffee3 ;  /* 0xfffffee308047836 */ /* 0x000fc40000000000 */
        /* <DEDUP_REMOVED lines=8> */
[----:B--2---:R-:W-:Y:S01]  /*17790*/  IADD3 R4, PT, PT, R6, -0x11f, RZ ;  /* 0xfffffee106047810 */ /* 0x004fe20007ffe0ff */
[----:B------:R2:W-:Y:S02]  /*177a0*/  LDGSTS.E [R82+0x6c00], desc[UR16][R214.64], !P4 ;  /* 0x06c00000d6527fae */ /* 0x0005e4000e1a1010 */
[----:B------:R-:W1:Y:S02]  /*177b0*/  LDC R7, c[0x0][0x3a0] ;  /* 0x0000e800ff077b82 */ /* 0x000e640000000800 */
[----:B------:R2:W-:Y:S01]  /*177c0*/  LDGSTS.E [R82+0x6e00], desc[UR16][R216.64], !P4 ;  /* 0x06e00000d8527fae */ /* 0x0005e2000e1a1010 */
[----:B------:R-:W-:Y:S01]  /*177d0*/  ISETP.GE.U32.AND P4, PT, R4, 0x7ffffe62, PT ;  /* 0x7ffffe620400780c */ /* 0x000fe20003f86070 */
[----:B------:R-:W-:-:S02]  /*177e0*/  VIADD R4, R12, 0xfffffee0 ;  /* 0xfffffee00c047836 */ /* 0x000fc40000000000 */
[----:B------:R-:W2:Y:S02]  /*177f0*/  LDL.64 R62, [R1+0x780] ;  /* 0x00078000013e7983 */ /* 0x000ea40000100a00 */
[----:B------:R-:W1:Y:S02]  /*17800*/  LDC R6, c[0x0][0x3a0] ;  /* 0x0000e800ff067b82 */ /* 0x000e640000000800 */
[----:B------:R1:W-:Y:S04]  /*17810*/  LDGSTS.E [R82+0x7000], desc[UR16][R218.64], !P1 ;  /* 0x07000000da527fae */ /* 0x0003e8000c9a1010 */
[----:B------:R-:W2:Y:S02]  /*17820*/  LDL.64 R54, [R1+0x798] ;  /* 0x0007980001367983 */ /* 0x000ea40000100a00 */
[----:B------:R-:W1:Y:S02]  /*17830*/  LDC R12, c[0x0][0x3a0] ;  /* 0x0000e800ff0c7b82 */ /* 0x000e640000000800 */
[----:B------:R-:W2:Y:S04]  /*17840*/  LDL.64 R52, [R1+0x790] ;  /* 0x0007900001347983 */ /* 0x000ea80000100a00 */
[----:B------:R-:W2:Y:S02]  /*17850*/  LDL.64 R50, [R1+0x7a8] ;  /* 0x0007a80001327983 */ /* 0x000ea40000100a00 */
[----:B------:R-:W1:Y:S02]  /*17860*/  LDC R13, c[0x0][0x3a0] ;  /* 0x0000e800ff0d7b82 */ /* 0x000e640000000800 */
[----:B------:R1:W-:Y:S01]  /*17870*/  LDGSTS.E [R82+0x7200], desc[UR16][R30.64], !P1 ;  /* 0x072000001e527fae */ /* 0x0003e2000c9a1010 */
[----:B------:R-:W-:-:S03]  /*17880*/  ISETP.GE.U32.AND P1, PT, R4, 0x7ffffe61, PT ;  /* 0x7ffffe610400780c */ /* 0x000fc60003f26070 */
[----:B---3--:R3:W-:Y:S04]  /*17890*/  LDGSTS.E [R82+0x7400], desc[UR16][R22.64], !P2 ;  /* 0x0740000016527fae */ /* 0x0087e8000d1a1010 */
[----:B------:R3:W-:Y:S04]  /*178a0*/  LDGSTS.E [R82+0x7600], desc[UR16][R14.64], !P2 ;  /* 0x076000000e527fae */ /* 0x0007e8000d1a1010 */
[----:B------:R-:W2:Y:S04]  /*178b0*/  LDL.64 R30, [R1+0x1a8] ;  /* 0x0001a800011e7983 */ /* 0x000ea80000100a00 */
[----:B------:R-:W3:Y:S01]  /*178c0*/  LDL.64 R22, [R1+0x1b0] ;  /* 0x0001b00001167983 */ /* 0x000ee20000100a00 */
[----:B------:R-:W-:-:S02]  /*178d0*/  VIADD R4, R11, 0xfffffedf ;  /* 0xfffffedf0b047836 */ /* 0x000fc40000000000 */
[----:B------:R-:W2:Y:S01]  /*178e0*/  LDC R11, c[0x0][0x3a0] ;  /* 0x0000e800ff0b7b82 */ /* 0x000ea20000000800 */
[----:B------:R-:W3:Y:S02]  /*178f0*/  LDL.64 R14, [R1+0x1b8] ;  /* 0x0001b800010e7983 */ /* 0x000ee40000100a00 */
[----:B------:R-:W-:Y:S01]  /*17900*/  ISETP.GE.U32.AND P2, PT, R4, 0x7ffffe60, PT ;  /* 0x7ffffe600400780c */ /* 0x000fe20003f46070 */
[----:B----4-:R-:W-:Y:S01]  /*17910*/  VIADD R4, R10, 0xfffffede ;  /* 0xfffffede0a047836 */ /* 0x010fe20000000000 */
[----:B------:R4:W-:Y:S03]  /*17920*/  LDGSTS.E [R82+0x7800], desc[UR16][R32.64], !P4 ;  /* 0x0780000020527fae */ /* 0x0009e6000e1a1010 */
[----:B------:R-:W2:Y:S01]  /*17930*/  LDC R10, c[0x0][0x3a0] ;  /* 0x0000e800ff0a7b82 */ /* 0x000ea20000000800 */
[----:B------:R4:W-:Y:S04]  /*17940*/  LDGSTS.E [R82+0x7a00], desc[UR16][R20.64], !P4 ;  /* 0x07a0000014527fae */ /* 0x0009e8000e1a1010 */
[----:B------:R4:W-:Y:S04]  /*17950*/  LDGSTS.E [R82+0x7c00], desc[UR16][R18.64], !P1 ;  /* 0x07c0000012527fae */ /* 0x0009e8000c9a1010 */
[----:B------:R-:W4:Y:S04]  /*17960*/  LDL.64 R32, [R1+0x1f8] ;  /* 0x0001f80001207983 */ /* 0x000f280000100a00 */
[----:B------:R-:W4:Y:S04]  /*17970*/  LDL.64 R20, [R1+0x1c0] ;  /* 0x0001c00001147983 */ /* 0x000f280000100a00 */
[----:B------:R-:W4:Y:S01]  /*17980*/  LDL.64 R18, [R1+0x1c8] ;  /* 0x0001c80001127983 */ /* 0x000f220000100a00 */
[----:B------:R-:W-:-:S02]  /*17990*/  ISETP.GE.U32.AND P4, PT, R4, 0x7ffffe5f, PT ;  /* 0x7ffffe5f0400780c */ /* 0x000fc40003f86070 */
[----:B-1----:R-:W-:Y:S01]  /*179a0*/  IADD3 R4, PT, PT, R5, -0x123, RZ ;  /* 0xfffffedd05047810 */ /* 0x002fe20007ffe0ff */
[----:B------:R1:W-:Y:S03]  /*179b0*/  LDGSTS.E [R82+0x7e00], desc[UR16][R28.64], !P1 ;  /* 0x07e000001c527fae */ /* 0x0003e6000c9a1010 */
[----:B------:R-:W-:Y:S01]  /*179c0*/  ISETP.GE.U32.AND P1, PT, R4, 0x7ffffe5e, PT ;  /* 0x7ffffe5e0400780c */ /* 0x000fe20003f26070 */
[----:B------:R1:W-:Y:S04]  /*179d0*/  LDGSTS.E [R82+0x8000], desc[UR16][R26.64], !P2 ;  /* 0x080000001a527fae */ /* 0x0003e8000d1a1010 */
[----:B------:R1:W-:Y:S04]  /*179e0*/  LDGSTS.E [R82+0x8200], desc[UR16][R16.64], !P2 ;  /* 0x0820000010527fae */ /* 0x0003e8000d1a1010 */
[----:B------:R-:W4:Y:S04]  /*179f0*/  LDL.64 R28, [R1+0x1d0] ;  /* 0x0001d000011c7983 */ /* 0x000f280000100a00 */
[----:B------:R-:W4:Y:S04]  /*17a00*/  LDL.64 R26, [R1+0x1d8] ;  /* 0x0001d800011a7983 */ /* 0x000f280000100a00 */
[----:B------:R-:W4:Y:S01]  /*17a10*/  LDL.64 R16, [R1+0x1e8] ;  /* 0x0001e80001107983 */ /* 0x000f220000100a00 */
[----:B------:R-:W-:-:S02]  /*17a20*/  VIADD R4, R9, 0xfffffedc ;  /* 0xfffffedc09047836 */ /* 0x000fc40000000000 */
[----:B------:R-:W-:Y:S01]  /*17a30*/  VIADD R5, R7, 0xfffffeda ;  /* 0xfffffeda07057836 */ /* 0x000fe20000000000 */
[----:B------:R1:W-:Y:S01]  /*17a40*/  LDGSTS.E [R82+0x8400], desc[UR16][R24.64], !P4 ;  /* 0x0840000018527fae */ /* 0x0003e2000e1a1010 */
[----:B------:R-:W1:Y:S01]  /*17a50*/  LDC R9, c[0x0][0x3a0] ;  /* 0x0000e800ff097b82 */ /* 0x000e620000000800 */
[----:B------:R-:W-:Y:S02]  /*17a60*/  ISETP.GE.U32.AND P2, PT, R4, 0x7ffffe5d, PT ;  /* 0x7ffffe5d0400780c */ /* 0x000fe40003f46070 */
[----:B------:R-:W4:Y:S04]  /*17a70*/  LDL.64 R48, [R1+0x7a0] ;  /* 0x0007a00001307983 */ /* 0x000f280000100a00 */
[----:B------:R-:W4:Y:S01]  /*17a80*/  LDL.64 R46, [R1+0x7b8] ;  /* 0x0007b800012e7983 */ /* 0x000f220000100a00 */
[----:B------:R-:W1:Y:S03]  /*17a90*/  LDC R7, c[0x0][0x3a0] ;  /* 0x0000e800ff077b82 */ /* 0x000e660000000800 */
[----:B------:R-:W4:Y:S04]  /*17aa0*/  LDL.64 R24, [R1+0x1e0] ;  /* 0x0001e00001187983 */ /* 0x000f280000100a00 */
[----:B------:R-:W4:Y:S04]  /*17ab0*/  LDL.64 R112, [R1+0xd48] ;  /* 0x000d480001707983 */ /* 0x000f280000100a00 */
[----:B------:R-:W4:Y:S04]  /*17ac0*/  LDL.64 R96, [R1+0xd80] ;  /* 0x000d800001607983 */ /* 0x000f280000100a00 */
[----:B------:R-:W4:Y:S04]  /*17ad0*/  LDL.64 R60, [R1+0xdb8] ;  /* 0x000db800013c7983 */ /* 0x000f280000100a00 */
[----:B------:R-:W4:Y:S04]  /*17ae0*/  LDL.64 R44, [R1+0xde0] ;  /* 0x000de000012c7983 */ /* 0x000f280000100a00 */
[----:B------:R-:W4:Y:S04]  /*17af0*/  LDL.64 R42, [R1+0xdd0] ;  /* 0x000dd000012a7983 */ /* 0x000f280000100a00 */
[----:B--2---:R2:W-:Y:S04]  /*17b00*/  LDGSTS.E [R82+0x8600], desc[UR16][R30.64], !P4 ;  /* 0x086000001e527fae */ /* 0x0045e8000e1a1010 */
[----:B---3--:R2:W-:Y:S04]  /*17b10*/  LDGSTS.E [R82+0x8800], desc[UR16][R22.64], !P1 ;  /* 0x0880000016527fae */ /* 0x0085e8000c9a1010 */
[----:B------:R2:W-:Y:S04]  /*17b20*/  LDGSTS.E [R82+0x8a00], desc[UR16][R14.64], !P1 ;  /* 0x08a000000e527fae */ /* 0x0005e8000c9a1010 */
[----:B------:R-:W3:Y:S04]  /*17b30*/  LDL.64 R30, [R1+0x200] ;  /* 0x00020000011e7983 */ /* 0x000ee80000100a00 */
[----:B------:R-:W2:Y:S04]  /*17b40*/  LDL.64 R22, [R1+0x1f0] ;  /* 0x0001f00001167983 */ /* 0x000ea80000100a00 */
[----:B------:R-:W3:Y:S04]  /*17b50*/  LDL.64 R14, [R1+0x208] ;  /* 0x00020800010e7983 */ /* 0x000ee80000100a00 */
[----:B----4-:R4:W-:Y:S04]  /*17b60*/  LDGSTS.E [R82+0x8c00], desc[UR16][R20.64], !P2 ;  /* 0x08c0000014527fae */ /* 0x0109e8000d1a1010 */
[----:B------:R4:W-:Y:S04]  /*17b70*/  LDGSTS.E [R82+0x8e00], desc[UR16][R18.64], !P2 ;  /* 0x08e0000012527fae */ /* 0x0009e8000d1a1010 */
[----:B------:R-:W4:Y:S04]  /*17b80*/  LDL.64 R20, [R1+0x218] ;  /* 0x0002180001147983 */ /* 0x000f280000100a00 */
[----:B------:R-:W4:Y:S01]  /*17b90*/  LDL.64 R18, [R1+0x210] ;  /* 0x0002100001127983 */ /* 0x000f220000100a00 */
        /* <DEDUP_REMOVED lines=8> */
[----:B------:R1:W-:Y:S01]  /*17c20*/  LDGSTS.E [R82+0x9000], desc[UR16][R26.64], !P1 ;  /* 0x090000001a527fae */ /* 0x0003e2000c9a1010 */
[----:B------:R-:W1:Y:S03]  /*17c30*/  LDC R6, c[0x0][0x3a0] ;  /* 0x0000e800ff067b82 */ /* 0x000e660000000800 */
[----:B------:R1:W-:Y:S01]  /*17c40*/  LDGSTS.E [R82+0x9200], desc[UR16][R28.64], !P1 ;  /* 0x092000001c527fae */ /* 0x0003e2000c9a1010 */
[----:B------:R-:W-:-:S03]  /*17c50*/  ISETP.GE.U32.AND P1, PT, R4, 0x7ffffe59, PT ;  /* 0x7ffffe590400780c */ /* 0x000fc60003f26070 */
[----:B------:R1:W-:Y:S01]  /*17c60*/  LDGSTS.E [R82+0x9400], desc[UR16][R16.64], !P4 ;  /* 0x0940000010527fae */ /* 0x0003e2000e1a1010 */
[----:B------:R-:W1:Y:S03]  /*17c70*/  LDC R12, c[0x0][0x3a0] ;  /* 0x0000e800ff0c7b82 */ /* 0x000e660000000800 */
[----:B------:R-:W4:Y:S04]  /*17c80*/  LDL.64 R26, [R1+0x228] ;  /* 0x00022800011a7983 */ /* 0x000f280000100a00 */
[----:B------:R-:W4:Y:S04]  /*17c90*/  LDL.64 R28, [R1+0x220] ;  /* 0x00022000011c7983 */ /* 0x000f280000100a00 */
[----:B------:R-:W4:Y:S01]  /*17ca0*/  LDL.64 R16, [R1+0x238] ;  /* 0x0002380001107983 */ /* 0x000f220000100a00 */
[----:B------:R-:W-:-:S02]  /*17cb0*/  VIADD R4, R11, 0xfffffed7 ;  /* 0xfffffed70b047836 */ /* 0x000fc40000000000 */
[----:B------:R-:W1:Y:S01]  /*17cc0*/  LDC R11, c[0x0][0x3a0] ;  /* 0x0000e800ff0b7b82 */ /* 0x000e620000000800 */
[----:B------:R1:W-:Y:S02]  /*17cd0*/  LDGSTS.E [R82+0x9600], desc[UR16][R24.64], !P4 ;  /* 0x0960000018527fae */ /* 0x0003e4000e1a1010 */
[----:B------:R-:W-:Y:S02]  /*17ce0*/  ISETP.GE.U32.AND P4, PT, R4, 0x7ffffe58, PT ;  /* 0x7ffffe580400780c */ /* 0x000fe40003f86070 */
[----:B------:R1:W-:Y:S04]  /*17cf0*/  LDGSTS.E [R82+0x9800], desc[UR16][R32.64], !P2 ;  /* 0x0980000020527fae */ /* 0x0003e8000d1a1010 */
[----:B------:R-:W4:Y:S01]  /*17d00*/  LDL.64 R24, [R1+0x230] ;  /* 0x0002300001187983 */ /* 0x000f220000100a00 */
[----:B------:R-:W-:-:S02]  /*17d10*/  VIADD R4, R10, 0xfffffed6 ;  /* 0xfffffed60a047836 */ /* 0x000fc40000000000 */
[----:B------:R-:W1:Y:S01]  /*17d20*/  LDC R10, c[0x0][0x3a0] ;  /* 0x0000e800ff0a7b82 */ /* 0x000e620000000800 */
[----:B------:R-:W4:Y:S04]  /*17d30*/  LDL.64 R32, [R1+0x278] ;  /* 0x0002780001207983 */ /* 0x000f280000100a00 */
[----:B--2---:R2:W-:Y:S04]  /*17d40*/  LDGSTS.E [R82+0x9a00], desc[UR16][R22.64], !P2 ;  /* 0x09a0000016527fae */ /* 0x0045e8000d1a1010 */
[----:B---3--:R2:W-:Y:S04]  /*17d50*/  LDGSTS.E [R82+0x9c00], desc[UR16][R14.64], !P1 ;  /* 0x09c000000e527fae */ /* 0x0085e8000c9a1010 */
[----:B------:R2:W-:Y:S04]  /*17d60*/  LDGSTS.E [R82+0x9e00], desc[UR16][R30.64], !P1 ;  /* 0x09e000001e527fae */ /* 0x0005e8000c9a1010 */
[----:B------:R-:W3:Y:S04]  /*17d70*/  LDL.64 R22, [R1+0x248] ;  /* 0x0002480001167983 */ /* 0x000ee80000100a00 */
[----:B------:R-:W2:Y:S04]  /*17d80*/  LDL.64 R14, [R1+0x240] ;  /* 0x00024000010e7983 */ /* 0x000ea80000100a00 */
[----:B------:R-:W2:Y:S04]  /*17d90*/  LDL.64 R30, [R1+0x250] ;  /* 0x00025000011e7983 */ /* 0x000ea80000100a00 */
[----:B----4-:R4:W-:Y:S04]  /*17da0*/  LDGSTS.E [R82+0xa000], desc[UR16][R20.64], !P4 ;  /* 0x0a00000014527fae */ /* 0x0109e8000e1a1010 */
[----:B------:R4:W-:Y:S04]  /*17db0*/  LDGSTS.E [R82+0xa200], desc[UR16][R18.64], !P4 ;  /* 0x0a20000012527fae */ /* 0x0009e8000e1a1010 */
[----:B------:R-:W4:Y:S04]  /*17dc0*/  LDL.64 R20, [R1+0x258] ;  /* 0x0002580001147983 */ /* 0x000f280000100a00 */
[----:B------:R-:W4:Y:S01]  /*17dd0*/  LDL.64 R18, [R1+0x268] ;  /* 0x0002680001127983 */ /* 0x000f220000100a00 */
[----:B------:R-:W-:-:S02]  /*17de0*/  ISETP.GE.U32.AND P2, PT, R4, 0x7ffffe57, PT ;  /* 0x7ffffe570400780c */ /* 0x000fc40003f46070 */
[----:B-1----:R-:W-:-:S04]  /*17df0*/  IADD3 R4, PT, PT, R5, -0x12b, RZ ;  /* 0xfffffed505047810 */ /* 0x002fc80007ffe0ff */
[----:B------:R-:W-:Y:S01]  /*17e00*/  ISETP.GE.U32.AND P1, PT, R4, 0x7ffffe56, PT ;  /* 0x7ffffe560400780c */ /* 0x000fe20003f26070 */
[----:B------:R-:W-:-:S06]  /*17e10*/  VIADD R4, R9, 0xfffffed4 ;  /* 0xfffffed409047836 */ /* 0x000fcc0000000000 */
[----:B------:R1:W-:Y:S01]  /*17e20*/  LDGSTS.E [R82+0xa400], desc[UR16][R26.64], !P2 ;  /* 0x0a4000001a527fae */ /* 0x0003e2000d1a1010 */
[----:B------:R-:W-:Y:S01]  /*17e30*/  ISETP.GE.U32.AND P4, PT, R4, 0x7ffffe55, PT ;  /* 0x7ffffe550400780c */ /* 0x000fe20003f86070 */
[----:B------:R-:W-:Y:S01]  /*17e40*/  VIADD R5, R7, 0xfffffed2 ;  /* 0xfffffed207057836 */ /* 0x000fe20000000000 */
[----:B------:R-:W1:Y:S01]  /*17e50*/  LDC R9, c[0x0][0x3a0] ;  /* 0x0000e800ff097b82 */ /* 0x000e620000000800 */
[----:B------:R1:W-:Y:S04]  /*17e60*/  LDGSTS.E [R82+0xa600], desc[UR16][R28.64], !P2 ;  /* 0x0a6000001c527fae */ /* 0x0003e8000d1a1010 */
[----:B------:R1:W-:Y:S04]  /*17e70*/  LDGSTS.E [R82+0xa800], desc[UR16][R16.64], !P1 ;  /* 0x0a80000010527fae */ /* 0x0003e8000c9a1010 */
[----:B------:R-:W4:Y:S01]  /*17e80*/  LDL.64 R26, [R1+0x260] ;  /* 0x00026000011a7983 */ /* 0x000f220000100a00 */
[----:B------:R-:W-:Y:S01]  /*17e90*/  VIADD R4, R8, 0xfffffed3 ;  /* 0xfffffed308047836 */ /* 0x000fe20000000000 */
[----:B------:R-:W-:Y:S01]  /*17ea0*/  ISETP.GE.U32.AND P2, PT, R5, 0x7ffffe53, PT ;  /* 0x7ffffe530500780c */ /* 0x000fe20003f46070 */
[----:B------:R-:W1:Y:S01]  /*17eb0*/  LDC R8, c[0x0][0x3a0] ;  /* 0x0000e800ff087b82 */ /* 0x000e620000000800 */
[----:B------:R-:W4:Y:S04]  /*17ec0*/  LDL.64 R28, [R1+0x280] ;  /* 0x00028000011c7983 */ /* 0x000f280000100a00 */
[----:B------:R-:W4:Y:S03]  /*17ed0*/  LDL.64 R16, [R1+0x270] ;  /* 0x0002700001107983 */ /* 0x000f260000100a00 */
[----:B------:R-:W1:Y:S01]  /*17ee0*/  LDC R5, c[0x0][0x3a0] ;  /* 0x0000e800ff057b82 */ /* 0x000e620000000800 */
[----:B------:R1:W-:Y:S01]  /*17ef0*/  LDGSTS.E [R82+0xaa00], desc[UR16][R24.64], !P1 ;  /* 0x0aa0000018527fae */ /* 0x0003e2000c9a1010 */
[----:B------:R-:W-:-:S06]  /*17f00*/  ISETP.GE.U32.AND P1, PT, R4, 0x7ffffe54, PT ;  /* 0x7ffffe540400780c */ /* 0x000fcc0003f26070 */
[----:B------:R-:W1:Y:S01]  /*17f10*/  LDC R7, c[0x0][0x3a0] ;  /* 0x0000e800ff077b82 */ /* 0x000e620000000800 */
[----:B------:R-:W4:Y:S04]  /*17f20*/  LDL.64 R24, [R1+0x2a0] ;  /* 0x0002a00001187983 */ /* 0x000f280000100a00 */
[----:B---3--:R3:W-:Y:S04]  /*17f30*/  LDGSTS.E [R82+0xac00], desc[UR16][R22.64], !P4 ;  /* 0x0ac0000016527fae */ /* 0x0087e8000e1a1010 */
[----:B--2---:R3:W-:Y:S04]  /*17f40*/  LDGSTS.E [R82+0xae00], desc[UR16][R14.64], !P4 ;  /* 0x0ae000000e527fae */ /* 0x0047e8000e1a1010 */
[----:B------:R-:W2:Y:S04]  /*17f50*/  LDL.64 R22, [R1+0x2a8] ;  /* 0x0002a80001167983 */ /* 0x000ea80000100a00 */
[----:B------:R-:W3:Y:S04]  /*17f60*/  LDL.64 R14, [R1+0x288] ;  /* 0x00028800010e7983 */ /* 0x000ee80000100a00 */
[----:B----4-:R4:W-:Y:S04]  /*17f70*/  LDGSTS.E [R82+0xb000], desc[UR16][R20.64], !P1 ;  /* 0x0b00000014527fae */ /* 0x0109e8000c9a1010 */
[----:B------:R4:W-:Y:S04]  /*17f80*/  LDGSTS.E [R82+0xb200], desc[UR16][R30.64], !P1 ;  /* 0x0b2000001e527fae */ /* 0x0009e8000c9a1010 */
[----:B------:R4:W-:Y:S04]  /*17f90*/  LDGSTS.E [R82+0xb400], desc[UR16][R18.64], !P2 ;  /* 0x0b40000012527fae */ /* 0x0009e8000d1a1010 */
[----:B------:R-:W4:Y:S04]  /*17fa0*/  LDL.64 R20, [R1+0x2b0] ;  /* 0x0002b00001147983 */ /* 0x000f280000100a00 */
[----:B------:R-:W4:Y:S04]  /*17fb0*/  LDL.64 R30, [R1+0x290] ;  /* 0x00029000011e7983 */ /* 0x000f280000100a00 */
[----:B------:R-:W4:Y:S01]  /*17fc0*/  LDL.64 R18, [R1+0x2b8] ;  /* 0x0002b80001127983 */ /* 0x000f220000100a00 */
[----:B------:R-:W-:-:S02]  /*17fd0*/  IADD3 R4, PT, PT, R6, -0x12f, RZ ;  /* 0xfffffed106047810 */ /* 0x000fc40007ffe0ff */
[----:B------:R-:W2:Y:S02]  /*17fe0*/  LDC R6, c[0x0][0x3a0] ;  /* 0x0000e800ff067b82 */ /* 0x000ea40000000800 */
[----:B------:R-:W-:Y:S01]  /*17ff0*/  ISETP.GE.U32.AND P4, PT, R4, 0x7ffffe52, PT ;  /* 0x7ffffe520400780c */ /* 0x000fe20003f86070 */
[----:B------:R-:W-:-:S05]  /*18000*/  VIADD R4, R12, 0xfffffed0 ;  /* 0xfffffed00c047836 */ /* 0x000fca0000000000 */
[----:B------:R-:W-:Y:S01]  /*18010*/  ISETP.GE.U32.AND P1, PT, R4, 0x7ffffe51, PT ;  /* 0x7ffffe510400780c */ /* 0x000fe20003f26070 */
[----:B------:R-:W-:Y:S01]  /*18020*/  VIADD R4, R11, 0xfffffecf ;  /* 0xfffffecf0b047836 */ /* 0x000fe20000000000 */
[----:B------:R-:W2:Y:S01]  /*18030*/  LDC R12, c[0x0][0x3a0] ;  /* 0x0000e800ff0c7b82 */ /* 0x000ea20000000800 */
[----:B------:R1:W-:Y:S03]  /*18040*/  LDGSTS.E [R82+0xb600], desc[UR16][R26.64], !P2 ;  /* 0x0b6000001a527fae */ /* 0x0003e6000d1a1010 */
[----:B------:R-:W-:Y:S01]  /*18050*/  ISETP.GE.U32.AND P2, PT, R4, 0x7ffffe50, PT ;  /* 0x7ffffe500400780c */ /* 0x000fe20003f46070 */
[----:B------:R1:W-:Y:S03]  /*18060*/  LDGSTS.E [R82+0xb800], desc[UR16][R32.64], !P4 ;  /* 0x0b80000020527fae */ /* 0x0003e6000e1a1010 */
[----:B------:R-:W2:Y:S01]  /*18070*/  LDC R11, c[0x0][0x3a0] ;  /* 0x0000e800ff0b7b82 */ /* 0x000ea20000000800 */
[----:B------:R1:W-:Y:S04]  /*18080*/  LDGSTS.E [R82+0xba00], desc[UR16][R16.64], !P4 ;  /* 0x0ba0000010527fae */ /* 0x0003e8000e1a1010 */
[----:B------:R-:W4:Y:S01]  /*18090*/  LDL.64 R26, [R1+0x298] ;  /* 0x00029800011a7983 */ /* 0x000f220000100a00 */
[----:B------:R-:W-:-:S02]  /*180a0*/  VIADD R4, R10, 0xfffffece ;  /* 0xfffffece0a047836 */ /* 0x000fc40000000000 */
[----:B------:R-:W2:Y:S01]  /*180b0*/  LDC R10, c[0x0][0x3a0] ;  /* 0x0000e800ff0a7b82 */ /* 0x000ea20000000800 */
[----:B------:R-:W4:Y:S04]  /*180c0*/  LDL.64 R32, [R1+0x2f8] ;  /* 0x0002f80001207983 */ /* 0x000f280000100a00 */
[----:B------:R-:W4:Y:S01]  /*180d0*/  LDL.64 R16, [R1+0x2c8] ;  /* 0x0002c80001107983 */ /* 0x000f220000100a00 */
[----:B------:R-:W-:Y:S02]  /*180e0*/  ISETP.GE.U32.AND P4, PT, R4, 0x7ffffe4f, PT ;  /* 0x7ffffe4f0400780c */ /* 0x000fe40003f86070 */
[----:B-1----:R-:W-:Y:S01]  /*180f0*/  IADD3 R4, PT, PT, R5, -0x133, RZ ;  /* 0xfffffecd05047810 */ /* 0x002fe20007ffe0ff */
[----:B------:R1:W-:Y:S04]  /*18100*/  LDGSTS.E [R82+0xbc00], desc[UR16][R24.64], !P1 ;  /* 0x0bc0000018527fae */ /* 0x0003e8000c9a1010 */
[----:B------:R1:W-:Y:S01]  /*18110*/  LDGSTS.E [R82+0xbe00], desc[UR16][R28.64], !P1 ;  /* 0x0be000001c527fae */ /* 0x0003e2000c9a1010 */
[----:B------:R-:W-:-:S03]  /*18120*/  ISETP.GE.U32.AND P1, PT, R4, 0x7ffffe4e, PT ;  /* 0x7ffffe4e0400780c */ /* 0x000fc60003f26070 */
[----:B------:R-:W4:Y:S04]  /*18130*/  LDL.64 R24, [R1+0x2c0] ;  /* 0x0002c00001187983 */ /* 0x000f280000100a00 */
[----:B------:R-:W4:Y:S04]  /*18140*/  LDL.64 R28, [R1+0x2d0] ;  /* 0x0002d000011c7983 */ /* 0x000f280000100a00 */
[----:B--2---:R1:W-:Y:S04]  /*18150*/  LDGSTS.E [R82+0xc000], desc[UR16][R22.64], !P2 ;  /* 0x0c00000016527fae */ /* 0x0043e8000d1a1010 */
[----:B---3--:R1:W-:Y:S04]  /*18160*/  LDGSTS.E [R82+0xc200], desc[UR16][R14.64], !P2 ;  /* 0x0c2000000e527fae */ /* 0x0083e8000d1a1010 */
[----:B------:R-:W2:Y:S04]  /*18170*/  LDL.64 R22, [R1+0x2d8] ;  /* 0x0002d80001167983 */ /* 0x000ea80000100a00 */
[----:B------:R-:W3:Y:S04]  /*18180*/  LDL.64 R14, [R1+0x2e8] ;  /* 0x0002e800010e7983 */ /* 0x000ee80000100a00 */
[----:B----4-:R1:W-:Y:S04]  /*18190*/  LDGSTS.E [R82+0xc400], desc[UR16][R20.64], !P4 ;  /* 0x0c40000014527fae */ /* 0x0103e8000e1a1010 */
[----:B------:R1:W-:Y:S04]  /*181a0*/  LDGSTS.E [R82+0xc600], desc[UR16][R30.64], !P4 ;  /* 0x0c6000001e527fae */ /* 0x0003e8000e1a1010 */
[----:B------:R1:W-:Y:S04]  /*181b0*/  LDGSTS.E [R82+0xc800], desc[UR16][R18.64], !P1 ;  /* 0x0c80000012527fae */ /* 0x0003e8000c9a1010 */
[----:B------:R-:W4:Y:S01]  /*181c0*/  LDL.64 R20, [R1+0x2e0] ;  /* 0x0002e00001147983 */ /* 0x000f220000100a00 */
[----:B------:R-:W-:-:S02]  /*181d0*/  VIADD R4, R9, 0xfffffecc ;  /* 0xfffffecc09047836 */ /* 0x000fc40000000000 */
[----:B------:R-:W-:Y:S01]  /*181e0*/  VIADD R5, R7, 0xfffffeca ;  /* 0xfffffeca07057836 */ /* 0x000fe20000000000 */
[----:B------:R-:W4:Y:S01]  /*181f0*/  LDL.64 R30, [R1+0x300] ;  /* 0x00030000011e7983 */ /* 0x000f220000100a00 */
[----:B------:R-:W1:Y:S03]  /*18200*/  LDC R9, c[0x0][0x3a0] ;  /* 0x0000e800ff097b82 */ /* 0x000e660000000800 */
[----:B------:R-:W4:Y:S01]  /*18210*/  LDL.64 R18, [R1+0x2f0] ;  /* 0x0002f00001127983 */ /* 0x000f220000100a00 */
[----:B------:R-:W-:Y:S01]  /*18220*/  ISETP.GE.U32.AND P2, PT, R4, 0x7ffffe4d, PT ;  /* 0x7ffffe4d0400780c */ /* 0x000fe20003f46070 */
[----:B------:R-:W-:Y:S01]  /*18230*/  VIADD R4, R8, 0xfffffecb ;  /* 0xfffffecb08047836 */ /* 0x000fe20000000000 */
[----:B------:R-:W-:Y:S02]  /*18240*/  ISETP.GE.U32.AND P4, PT, R5, 0x7ffffe4b, PT ;  /* 0x7ffffe4b0500780c */ /* 0x000fe40003f86070 */
[----:B------:R-:W1:Y:S08]  /*18250*/  LDC R5, c[0x0][0x3a0] ;  /* 0x0000e800ff057b82 */ /* 0x000e700000000800 */
[----:B------:R-:W1:Y:S01]  /*18260*/  LDC R8, c[0x0][0x3a0] ;  /* 0x0000e800ff087b82 */ /* 0x000e620000000800 */
[----:B------:R1:W-:Y:S01]  /*18270*/  LDGSTS.E [R82+0xca00], desc[UR16][R26.64], !P1 ;  /* 0x0ca000001a527fae */ /* 0x0003e2000c9a1010 */
[----:B------:R-:W-:-:S06]  /*18280*/  ISETP.GE.U32.AND P1, PT, R4, 0x7ffffe4c, PT ;  /* 0x7ffffe4c0400780c */ /* 0x000fcc0003f26070 */
[----:B------:R-:W1:Y:S01]  /*18290*/  LDC R7, c[0x0][0x3a0] ;  /* 0x0000e800ff077b82 */ /* 0x000e620000000800 */
[----:B------:R1:W-:Y:S04]  /*182a0*/  LDGSTS.E [R82+0xcc00], desc[UR16][R16.64], !P2 ;  /* 0x0cc0000010527fae */ /* 0x0003e8000d1a1010 */
[----:B------:R-:W4:Y:S04]  /*182b0*/  LDL.64 R26, [R1+0x308] ;  /* 0x00030800011a7983 */ /* 0x000f280000100a00 */
[----:B------:R-:W4:Y:S01]  /*182c0*/  LDL.64 R16, [R1+0x318] ;  /* 0x0003180001107983 */ /* 0x000f220000100a00 */
[----:B------:R-:W-:-:S02]  /*182d0*/  IADD3 R4, PT, PT, R6, -0x137, RZ ;  /* 0xfffffec906047810 */ /* 0x000fc40007ffe0ff */
[----:B------:R-:W1:Y:S01]  /*182e0*/  LDC R6, c[0x0][0x3a0] ;  /* 0x0000e800ff067b82 */ /* 0x000e620000000800 */
[----:B------:R1:W-:Y:S01]  /*182f0*/  LDGSTS.E [R82+0xce00], desc[UR16][R24.64], !P2 ;  /* 0x0ce0000018527fae */ /* 0x0003e2000d1a1010 */
[----:B------:R-:W-:-:S03]  /*18300*/  ISETP.GE.U32.AND P2, PT, R4, 0x7ffffe4a, PT ;  /* 0x7ffffe4a0400780c */ /* 0x000fc60003f46070 */
[----:B------:R-:W4:Y:S04]  /*18310*/  LDL.64 R24, [R1+0x310] ;  /* 0x0003100001187983 */ /* 0x000f280000100a00 */
[----:B--2---:R2:W-:Y:S04]  /*18320*/  LDGSTS.E [R82+0xd000], desc[UR16][R22.64], !P1 ;  /* 0x0d00000016527fae */ /* 0x0045e8000c9a1010 */
[----:B------:R2:W-:Y:S04]  /*18330*/  LDGSTS.E [R82+0xd200], desc[UR16][R28.64], !P1 ;  /* 0x0d2000001c527fae */ /* 0x0005e8000c9a1010 */
[----:B---3--:R2:W-:Y:S04]  /*18340*/  LDGSTS.E [R82+0xd400], desc[UR16][R14.64], !P4 ;  /* 0x0d4000000e527fae */ /* 0x0085e8000e1a1010 */
[----:B------:R-:W3:Y:S04]  /*18350*/  LDL.64 R22, [R1+0x328] ;  /* 0x0003280001167983 */ /* 0x000ee80000100a00 */
[----:B------:R-:W2:Y:S04]  /*18360*/  LDL.64 R28, [R1+0x320] ;  /* 0x00032000011c7983 */ /* 0x000ea80000100a00 */
[----:B------:R-:W2:Y:S04]  /*18370*/  LDL.64 R14, [R1+0x338] ;  /* 0x00033800010e7983 */ /* 0x000ea80000100a00 */
[----:B----4-:R4:W-:Y:S04]  /*18380*/  LDGSTS.E [R82+0xd600], desc[UR16][R20.64], !P4 ;  /* 0x0d60000014527fae */ /* 0x0109e8000e1a1010 */
[----:B------:R4:W-:Y:S04]  /*18390*/  LDGSTS.E [R82+0xd800], desc[UR16][R32.64], !P2 ;  /* 0x0d80000020527fae */ /* 0x0009e8000d1a1010 */
[----:B------:R4:W-:Y:S04]  /*183a0*/  LDGSTS.E [R82+0xda00], desc[UR16][R18.64], !P2 ;  /* 0x0da0000012527fae */ /* 0x0009e8000d1a1010 */
[----:B------:R-:W4:Y:S01]  /*183b0*/  LDL.64 R20, [R1+0x330] ;  /* 0x0003300001147983 */ /* 0x000f220000100a00 */
[----:B------:R-:W-:-:S02]  /*183c0*/  VIADD R4, R12, 0xfffffec8 ;  /* 0xfffffec80c047836 */ /* 0x000fc40000000000 */
[----:B------:R-:W2:Y:S01]  /*183d0*/  LDC R12, c[0x0][0x3a0] ;  /* 0x0000e800ff0c7b82 */ /* 0x000ea20000000800 */
[----:B------:R-:W4:Y:S04]  /*183e0*/  LDL.64 R32, [R1+0x3e8] ;  /* 0x0003e80001207983 */ /* 0x000f280000100a00 */
[----:B------:R-:W4:Y:S01]  /*183f0*/  LDL.64 R18, [R1+0x358] ;  /* 0x0003580001127983 */ /* 0x000f220000100a00 */
[----:B------:R-:W-:Y:S01]  /*18400*/  ISETP.GE.U32.AND P1, PT, R4, 0x7ffffe49, PT ;  /* 0x7ffffe490400780c */ /* 0x000fe20003f26070 */
[----:B------:R-:W-:Y:S02]  /*18410*/  VIADD R4, R11, 0xfffffec7 ;  /* 0xfffffec70b047836 */ /* 0x000fe40000000000 */
[----:B------:R-:W2:Y:S03]  /*18420*/  LDC R11, c[0x0][0x3a0] ;  /* 0x0000e800ff0b7b82 */ /* 0x000ea60000000800 */
[----:B------:R-:W-:Y:S01]  /*18430*/  ISETP.GE.U32.AND P4, PT, R4, 0x7ffffe48, PT ;  /* 0x7ffffe480400780c */ /* 0x000fe20003f86070 */
[----:B------:R-:W-:-:S04]  /*18440*/  VIADD R4, R10, 0xfffffec6 ;  /* 0xfffffec60a047836 */ /* 0x000fc80000000000 */
[----:B------:R-:W2:Y:S01]  /*18450*/  LDC R10, c[0x0][0x3a0] ;  /* 0x0000e800ff0a7b82 */ /* 0x000ea20000000800 */
[----:B------:R-:W-:Y:S02]  /*18460*/  ISETP.GE.U32.AND P2, PT, R4, 0x7ffffe47, PT ;  /* 0x7ffffe470400780c */ /* 0x000fe40003f46070 */
[----:B-1----:R-:W-:Y:S01]  /*18470*/  IADD3 R4, PT, PT, R5, -0x13b, RZ ;  /* 0xfffffec505047810 */ /* 0x002fe20007ffe0ff */
[----:B------:R1:W-:Y:S04]  /*18480*/  LDGSTS.E [R82+0xdc00], desc[UR16][R26.64], !P1 ;  /* 0x0dc000001a527fae */ /* 0x0003e8000c9a1010 */
[----:B------:R1:W-:Y:S01]  /*18490*/  LDGSTS.E [R82+0xde00], desc[UR16][R30.64], !P1 ;  /* 0x0de000001e527fae */ /* 0x0003e2000c9a1010 */
[----:B------:R-:W-:-:S03]  /*184a0*/  ISETP.GE.U32.AND P1, PT, R4, 0x7ffffe46, PT ;  /* 0x7ffffe460400780c */ /* 0x000fc60003f26070 */
        /* <DEDUP_REMOVED lines=8> */
[----:B------:R-:W-:-:S07]  /*18530*/  ISETP.GE.U32.AND P4, PT, R4, 0x7ffffe45, PT ;  /* 0x7ffffe450400780c */ /* 0x000fce0003f86070 */
[----:B------:R-:W1:Y:S01]  /*18540*/  LDC R7, c[0x0][0x3a0] ;  /* 0x0000e800ff077b82 */ /* 0x000e620000000800 */
[----:B------:R-:W4:Y:S04]  /*18550*/  LDL.64 R24, [R1+0x3e0] ;  /* 0x0003e00001187983 */ /* 0x000f280000100a00 */
[----:B---3--:R3:W-:Y:S04]  /*18560*/  LDGSTS.E [R82+0xe400], desc[UR16][R22.64], !P2 ;  /* 0x0e40000016527fae */ /* 0x0087e8000d1a1010 */
[----:B--2---:R3:W-:Y:S04]  /*18570*/  LDGSTS.E [R82+0xe600], desc[UR16][R28.64], !P2 ;  /* 0x0e6000001c527fae */ /* 0x0047e8000d1a1010 */
[----:B------:R3:W-:Y:S04]  /*18580*/  LDGSTS.E [R82+0xe800], desc[UR16][R14.64], !P1 ;  /* 0x0e8000000e527fae */ /* 0x0007e8000c9a1010 */
[----:B------:R-:W2:Y:S04]  /*18590*/  LDL.64 R22, [R1+0x350] ;  /* 0x0003500001167983 */ /* 0x000ea80000100a00 */
[----:B------:R-:W3:Y:S04]  /*185a0*/  LDL.64 R28, [R1+0x398] ;  /* 0x00039800011c7983 */ /* 0x000ee80000100a00 */
        /* <DEDUP_REMOVED lines=11> */
[----:B------:R1:W-:Y:S01]  /*18660*/  LDGSTS.E [R82+0xee00], desc[UR16][R26.64], !P4 ;  /* 0x0ee000001a527fae */ /* 0x0003e2000e1a1010 */
[----:B------:R-:W-:Y:S01]  /*18670*/  ISETP.GE.U32.AND P4, PT, R4, 0x7ffffe42, PT ;  /* 0x7ffffe420400780c */ /* 0x000fe20003f86070 */
[----:B------:R-:W-:-:S05]  /*18680*/  VIADD R4, R12, 0xfffffec0 ;  /* 0xfffffec00c047836 */ /* 0x000fca0000000000 */
[----:B------:R-:W1:Y:S01]  /*18690*/  LDC R6, c[0x0][0x3a0] ;  /* 0x0000e800ff067b82 */ /* 0x000e620000000800 */
[----:B------:R1:W-:Y:S07]  /*186a0*/  LDGSTS.E [R82+0xf000], desc[UR16][R16.64], !P1 ;  /* 0x0f00000010527fae */ /* 0x0003ee000c9a1010 */
[----:B------:R-:W1:Y:S01]  /*186b0*/  LDC R12, c[0x0][0x3a0] ;  /* 0x0000e800ff0c7b82 */ /* 0x000e620000000800 */
[----:B------:R-:W4:Y:S04]  /*186c0*/  LDL.64 R26, [R1+0x3a0] ;  /* 0x0003a000011a7983 */ /* 0x000f280000100a00 */
[----:B------:R1:W-:Y:S04]  /*186d0*/  LDGSTS.E [R82+0xf200], desc[UR16][R30.64], !P1 ;  /* 0x0f2000001e527fae */ /* 0x0003e8000c9a1010 */
[----:B------:R-:W4:Y:S01]  /*186e0*/  LDL.64 R16, [R1+0x418] ;  /* 0x0004180001107983 */ /* 0x000f220000100a00 */
[----:B------:R-:W-:Y:S01]  /*186f0*/  ISETP.GE.U32.AND P1, PT, R4, 0x7ffffe41, PT ;  /* 0x7ffffe410400780c */ /* 0x000fe20003f26070 */
[----:B------:R-:W-:-:S02]  /*18700*/  VIADD R4, R11, 0xfffffebf ;  /* 0xfffffebf0b047836 */ /* 0x000fc40000000000 */
[----:B------:R1:W-:Y:S01]  /*18710*/  LDGSTS.E [R82+0xf400], desc[UR16][R24.64], !P2 ;  /* 0x0f40000018527fae */ /* 0x0003e2000d1a1010 */
[----:B------:R-:W1:Y:S03]  /*18720*/  LDC R11, c[0x0][0x3a0] ;  /* 0x0000e800ff0b7b82 */ /* 0x000e660000000800 */
[----:B------:R-:W4:Y:S04]  /*18730*/  LDL.64 R30, [R1+0x3a8] ;  /* 0x0003a800011e7983 */ /* 0x000f280000100a00 */
[----:B------:R-:W4:Y:S04]  /*18740*/  LDL.64 R24, [R1+0x430] ;  /* 0x0004300001187983 */ /* 0x000f280000100a00 */
[----:B--2---:R2:W-:Y:S01]  /*18750*/  LDGSTS.E [R82+0xf600], desc[UR16][R22.64], !P2 ;  /* 0x0f60000016527fae */ /* 0x0045e2000d1a1010 */
[----:B------:R-:W-:-:S03]  /*18760*/  ISETP.GE.U32.AND P2, PT, R4, 0x7ffffe40, PT ;  /* 0x7ffffe400400780c */ /* 0x000fc60003f46070 */
[----:B------:R2:W-:Y:S04]  /*18770*/  LDGSTS.E [R82+0xf800], desc[UR16][R32.64], !P4 ;  /* 0x0f80000020527fae */ /* 0x0005e8000e1a1010 */
[----:B---3--:R2:W-:Y:S04]  /*18780*/  LDGSTS.E [R82+0xfa00], desc[UR16][R14.64], !P4 ;  /* 0x0fa000000e527fae */ /* 0x0085e8000e1a1010 */
[----:B------:R-:W3:Y:S01]  /*18790*/  LDL.64 R22, [R1+0x3b0] ;  /* 0x0003b00001167983 */ /* 0x000ee20000100a00 */
[----:B------:R-:W-:Y:S02]  /*187a0*/  VIADD R4, R10, 0xfffffebe ;  /* 0xfffffebe0a047836 */ /* 0x000fe40000000000 */
[----:B------:R-:W2:Y:S01]  /*187b0*/  LDC R10, c[0x0][0x3a0] ;  /* 0x0000e800ff0a7b82 */ /* 0x000ea20000000800 */
[----:B------:R-:W2:Y:S04]  /*187c0*/  LDL.64 R32, [R1+0x488] ;  /* 0x0004880001207983 */ /* 0x000ea80000100a00 */
[----:B------:R-:W2:Y:S04]  /*187d0*/  LDL.64 R14, [R1+0x440] ;  /* 0x00044000010e7983 */ /* 0x000ea80000100a00 */
[----:B----4-:R4:W-:Y:S04]  /*187e0*/  LDGSTS.E [R82+0xfc00], desc[UR16][R20.64], !P1 ;  /* 0x0fc0000014527fae */ /* 0x0109e8000c9a1010 */
[----:B------:R4:W-:Y:S04]  /*187f0*/  LDGSTS.E [R82+0xfe00], desc[UR16][R28.64], !P1 ;  /* 0x0fe000001c527fae */ /* 0x0009e8000c9a1010 */
[----:B------:R4:W-:Y:S04]  /*18800*/  LDGSTS.E [R82+0x10000], desc[UR16][R18.64], !P2 ;  /* 0x1000000012527fae */ /* 0x0009e8000d1a1010 */
[----:B------:R-:W4:Y:S01]  /*18810*/  LDL.64 R20, [R1+0x3b8] ;  /* 0x0003b80001147983 */ /* 0x000f220000100a00 */
[----:B------:R-:W-:-:S03]  /*18820*/  ISETP.GE.U32.AND P4, PT, R4, 0x7ffffe3f, PT ;  /* 0x7ffffe3f0400780c */ /* 0x000fc60003f86070 */
[----:B------:R-:W4:Y:S04]  /*18830*/  LDL.64 R28, [R1+0x3c0] ;  /* 0x0003c000011c7983 */ /* 0x000f280000100a00 */
[----:B------:R-:W4:Y:S01]  /*18840*/  LDL.64 R18, [R1+0x458] ;  /* 0x0004580001127983 */ /* 0x000f220000100a00 */
[----:B-1----:R-:W-:-:S04]  /*18850*/  IADD3 R4, PT, PT, R5, -0x143, RZ ;  /* 0xfffffebd05047810 */ /* 0x002fc80007ffe0ff */
[----:B------:R-:W-:Y:S01]  /*18860*/  ISETP.GE.U32.AND P1, PT, R4, 0x7ffffe3e, PT ;  /* 0x7ffffe3e0400780c */ /* 0x000fe20003f26070 */
[----:B------:R-:W-:Y:S01]  /*18870*/  VIADD R4, R9, 0xfffffebc ;  /* 0xfffffebc09047836 */ /* 0x000fe20000000000 */
[----:B------:R1:W-:Y:S04]  /*18880*/  LDGSTS.E [R82+0x10200], desc[UR16][R26.64], !P2 ;  /* 0x102000001a527fae */ /* 0x0003e8000d1a1010 */
[----:B------:R-:W-:Y:S01]  /*18890*/  ISETP.GE.U32.AND P2, PT, R4, 0x7ffffe3d, PT ;  /* 0x7ffffe3d0400780c */ /* 0x000fe20003f46070 */
[----:B------:R-:W-:Y:S01]  /*188a0*/  VIADD R5, R7, 0xfffffeba ;  /* 0xfffffeba07057836 */ /* 0x000fe20000000000 */
[----:B------:R-:W1:Y:S01]  /*188b0*/  LDC R9, c[0x0][0x3a0] ;  /* 0x0000e800ff097b82 */ /* 0x000e620000000800 */
[----:B------:R1:W-:Y:S04]  /*188c0*/  LDGSTS.E [R82+0x10400], desc[UR16][R16.64], !P4 ;  /* 0x1040000010527fae */ /* 0x0003e8000e1a1010 */
[----:B------:R-:W4:Y:S01]  /*188d0*/  LDL.64 R26, [R1+0x470] ;  /* 0x00047000011a7983 */ /* 0x000f220000100a00 */
[----:B------:R-:W-:-:S02]  /*188e0*/  VIADD R4, R8, 0xfffffebb ;  /* 0xfffffebb08047836 */ /* 0x000fc40000000000 */
[----:B------:R-:W1:Y:S01]  /*188f0*/  LDC R7, c[0x0][0x3a0] ;  /* 0x0000e800ff077b82 */ /* 0x000e620000000800 */
[----:B------:R1:W-:Y:S04]  /*18900*/  LDGSTS.E [R82+0x10600], desc[UR16][R30.64], !P4 ;  /* 0x106000001e527fae */ /* 0x0003e8000e1a1010 */
[----:B------:R-:W4:Y:S03]  /*18910*/  LDL.64 R16, [R1+0x3c8] ;  /* 0x0003c80001107983 */ /* 0x000f260000100a00 */
[----:B------:R-:W1:Y:S01]  /*18920*/  LDC R8, c[0x0][0x3a0] ;  /* 0x0000e800ff087b82 */ /* 0x000e620000000800 */
[----:B------:R1:W-:Y:S04]  /*18930*/  LDGSTS.E [R82+0x10800], desc[UR16][R24.64], !P1 ;  /* 0x1080000018527fae */ /* 0x0003e8000c9a1010 */
[----:B------:R-:W4:Y:S04]  /*18940*/  LDL.64 R30, [R1+0x3f0] ;  /* 0x0003f000011e7983 */ /* 0x000f280000100a00 */
[----:B------:R-:W4:Y:S04]  /*18950*/  LDL.64 R24, [R1+0x3d8] ;  /* 0x0003d80001187983 */ /* 0x000f280000100a00 */
[----:B---3--:R3:W-:Y:S01]  /*18960*/  LDGSTS.E [R82+0x10a00], desc[UR16][R22.64], !P1 ;  /* 0x10a0000016527fae */ /* 0x0087e2000c9a1010 */
[----:B------:R-:W-:-:S03]  /*18970*/  ISETP.GE.U32.AND P1, PT, R4, 0x7ffffe3c, PT ;  /* 0x7ffffe3c0400780c */ /* 0x000fc60003f26070 */
[----:B--2---:R3:W-:Y:S04]  /*18980*/  LDGSTS.E [R82+0x10c00], desc[UR16][R14.64], !P2 ;  /* 0x10c000000e527fae */ /* 0x0047e8000d1a1010 */
[----:B------:R-:W2:Y:S04]  /*18990*/  LDL.64 R22, [R1+0x4a0] ;  /* 0x0004a00001167983 */ /* 0x000ea80000100a00 */
[----:B------:R-:W3:Y:S04]  /*189a0*/  LDL.64 R14, [R1+0x4b8] ;  /* 0x0004b800010e7983 */ /* 0x000ee80000100a00 */
[----:B----4-:R4:W-:Y:S04]  /*189b0*/  LDGSTS.E [R82+0x10e00], desc[UR16][R20.64], !P2 ;  /* 0x10e0000014527fae */ /* 0x0109e8000d1a1010 */
[----:B------:R4:W-:Y:S04]  /*189c0*/  LDGSTS.E [R82+0x11000], desc[UR16][R18.64], !P1 ;  /* 0x1100000012527fae */ /* 0x0009e8000c9a1010 */
[----:B------:R-:W4:Y:S01]  /*189d0*/  LDL.64 R20, [R1+0x400] ;  /* 0x0004000001147983 */ /* 0x000f220000100a00 */
[----:B------:R-:W-:-:S02]  /*189e0*/  IADD3 R4, PT, PT, R6, -0x147, RZ ;  /* 0xfffffeb906047810 */ /* 0x000fc40007ffe0ff */
[----:B------:R-:W-:Y:S01]  /*189f0*/  ISETP.GE.U32.AND P4, PT, R5, 0x7ffffe3b, PT ;  /* 0x7ffffe3b0500780c */ /* 0x000fe20003f86070 */
[----:B------:R1:W-:Y:S04]  /*18a00*/  LDGSTS.E [R82+0x11200], desc[UR16][R28.64], !P1 ;  /* 0x112000001c527fae */ /* 0x0003e8000c9a1010 */
[----:B------:R-:W4:Y:S01]  /*18a10*/  LDL.64 R18, [R1+0x4d0] ;  /* 0x0004d00001127983 */ /* 0x000f220000100a00 */
[----:B------:R-:W-:Y:S01]  /*18a20*/  ISETP.GE.U32.AND P2, PT, R4, 0x7ffffe3a, PT ;  /* 0x7ffffe3a0400780c */ /* 0x000fe20003f46070 */
[----:B------:R-:W-:Y:S01]  /*18a30*/  VIADD R4, R12, 0xfffffeb8 ;  /* 0xfffffeb80c047836 */ /* 0x000fe20000000000 */
[----:B------:R-:W1:Y:S04]  /*18a40*/  LDC R5, c[0x0][0x3a0] ;  /* 0x0000e800ff057b82 */ /* 0x000e680000000800 */
[----:B------:R-:W-:Y:S01]  /*18a50*/  ISETP.GE.U32.AND P1, PT, R4, 0x7ffffe39, PT ;  /* 0x7ffffe390400780c */ /* 0x000fe20003f26070 */
[----:B------:R-:W-:Y:S01]  /*18a60*/  VIADD R4, R11, 0xfffffeb7 ;  /* 0xfffffeb70b047836 */ /* 0x000fe20000000000 */
[----:B------:R-:W4:Y:S02]  /*18a70*/  LDL.64 R28, [R1+0x408] ;  /* 0x00040800011c7983 */ /* 0x000f240000100a00 */
[----:B------:R-:W1:Y:S02]  /*18a80*/  LDC R6, c[0x0][0x3a0] ;  /* 0x0000e800ff067b82 */ /* 0x000e640000000800 */
[----:B------:R1:W-:Y:S06]  /*18a90*/  LDGSTS.E [R82+0x11400], desc[UR16][R26.64], !P4 ;  /* 0x114000001a527fae */ /* 0x0003ec000e1a1010 */
[----:B------:R-:W1:Y:S01]  /*18aa0*/  LDC R12, c[0x0][0x3a0] ;  /* 0x0000e800ff0c7b82 */ /* 0x000e620000000800 */
[----:B------:R1:W-:Y:S01]  /*18ab0*/  LDGSTS.E [R82+0x11600], desc[UR16][R16.64], !P4 ;  /* 0x1160000010527fae */ /* 0x0003e2000e1a1010 */
[----:B------:R-:W-:-:S06]  /*18ac0*/  ISETP.GE.U32.AND P4, PT, R4, 0x7ffffe38, PT ;  /* 0x7ffffe380400780c */ /* 0x000fcc0003f86070 */
[----:B------:R-:W1:Y:S01]  /*18ad0*/  LDC R11, c[0x0][0x3a0] ;  /* 0x0000e800ff0b7b82 */ /* 0x000e620000000800 */
[----:B------:R-:W4:Y:S04]  /*18ae0*/  LDL.64 R26, [R1+0x4e8] ;  /* 0x0004e800011a7983 */ /* 0x000f280000100a00 */
[----:B------:R-:W4:Y:S01]  /*18af0*/  LDL.64 R16, [R1+0x420] ;  /* 0x0004200001107983 */ /* 0x000f220000100a00 */
[----:B------:R-:W-:Y:S02]  /*18b00*/  VIADD R4, R10, 0xfffffeb6 ;  /* 0xfffffeb60a047836 */ /* 0x000fe40000000000 */
[----:B------:R-:W1:Y:S01]  /*18b10*/  LDC R10, c[0x0][0x3a0] ;  /* 0x0000e800ff0a7b82 */ /* 0x000e620000000800 */
[----:B------:R1:W-:Y:S04]  /*18b20*/  LDGSTS.E [R82+0x11800], desc[UR16][R32.64], !P2 ;  /* 0x1180000020527fae */ /* 0x0003e8000d1a1010 */
[----:B------:R1:W-:Y:S01]  /*18b30*/  LDGSTS.E [R82+0x11a00], desc[UR16][R24.64], !P2 ;  /* 0x11a0000018527fae */ /* 0x0003e2000d1a1010 */
[----:B------:R-:W-:-:S03]  /*18b40*/  ISETP.GE.U32.AND P2, PT, R4, 0x7ffffe37, PT ;  /* 0x7ffffe370400780c */ /* 0x000fc60003f46070 */
[----:B------:R-:W4:Y:S04]  /*18b50*/  LDL.64 R32, [R1+0x540] ;  /* 0x0005400001207983 */ /* 0x000f280000100a00 */
        /* <DEDUP_REMOVED lines=9> */
[----:B------:R-:W4:Y:S01]  /*18bf0*/  LDL.64 R20, [R1+0x530] ;  /* 0x0005300001147983 */ /* 0x000f220000100a00 */
[----:B-1----:R-:W-:-:S03]  /*18c00*/  IADD3 R4, PT, PT, R5, -0x14b, RZ ;  /* 0xfffffeb505047810 */ /* 0x002fc60007ffe0ff */
[----:B------:R-:W4:Y:S01]  /*18c10*/  LDL.64 R18, [R1+0x448] ;  /* 0x0004480001127983 */ /* 0x000f220000100a00 */
[----:B------:R-:W-:Y:S01]  /*18c20*/  ISETP.GE.U32.AND P1, PT, R4, 0x7ffffe36, PT ;  /* 0x7ffffe360400780c */ /* 0x000fe20003f26070 */
[----:B------:R-:W-:Y:S02]  /*18c30*/  VIADD R4, R9, 0xfffffeb4 ;  /* 0xfffffeb409047836 */ /* 0x000fe40000000000 */
[----:B------:R1:W-:Y:S01]  /*18c40*/  LDGSTS.E [R82+0x12600], desc[UR16][R28.64], !P2 ;  /* 0x126000001c527fae */ /* 0x0003e2000d1a1010 */
[----:B------:R-:W-:Y:S01]  /*18c50*/  VIADD R5, R7, 0xfffffeb2 ;  /* 0xfffffeb207057836 */ /* 0x000fe20000000000 */
[----:B------:R-:W1:Y:S01]  /*18c60*/  LDC R9, c[0x0][0x3a0] ;  /* 0x0000e800ff097b82 */ /* 0x000e620000000800 */
[----:B------:R-:W-:Y:S01]  /*18c70*/  ISETP.GE.U32.AND P4, PT, R4, 0x7ffffe35, PT ;  /* 0x7ffffe350400780c */ /* 0x000fe20003f86070 */
[----:B------:R-:W-:-:S06]  /*18c80*/  VIADD R4, R8, 0xfffffeb3 ;  /* 0xfffffeb308047836 */ /* 0x000fcc0000000000 */
[----:B------:R1:W-:Y:S04]  /*18c90*/  LDGSTS.E [R82+0x12800], desc[UR16][R26.64], !P1 ;  /* 0x128000001a527fae */ /* 0x0003e8000c9a1010 */
[----:B------:R-:W4:Y:S01]  /*18ca0*/  LDL.64 R28, [R1+0x450] ;  /* 0x00045000011c7983 */ /* 0x000f220000100a00 */
[----:B------:R-:W-:Y:S01]  /*18cb0*/  ISETP.GE.U32.AND P2, PT, R5, 0x7ffffe33, PT ;  /* 0x7ffffe330500780c */ /* 0x000fe20003f46070 */
[----:B------:R-:W1:Y:S02]  /*18cc0*/  LDC R8, c[0x0][0x3a0] ;  /* 0x0000e800ff087b82 */ /* 0x000e640000000800 */
[----:B------:R1:W-:Y:S01]  /*18cd0*/  LDGSTS.E [R82+0x12a00], desc[UR16][R16.64], !P1 ;  /* 0x12a0000010527fae */ /* 0x0003e2000c9a1010 */
[----:B------:R-:W-:-:S03]  /*18ce0*/  ISETP.GE.U32.AND P1, PT, R4, 0x7ffffe34, PT ;  /* 0x7ffffe340400780c */ /* 0x000fc60003f26070 */
[----:B------:R-:W4:Y:S02]  /*18cf0*/  LDL.64 R26, [R1+0x460] ;  /* 0x00046000011a7983 */ /* 0x000f240000100a00 */
[----:B------:R-:W1:Y:S02]  /*18d00*/  LDC R5, c[0x0][0x3a0] ;  /* 0x0000e800ff057b82 */ /* 0x000e640000000800 */
[----:B------:R-:W4:Y:S06]  /*18d10*/  LDL.64 R16, [R1+0x558] ;  /* 0x0005580001107983 */ /* 0x000f2c0000100a00 */
[----:B------:R-:W1:Y:S01]  /*18d20*/  LDC R7, c[0x0][0x3a0] ;  /* 0x0000e800ff077b82 */ /* 0x000e620000000800 */
[----:B------:R1:W-:Y:S04]  /*18d30*/  LDGSTS.E [R82+0x12c00], desc[UR16][R24.64], !P4 ;  /* 0x12c0000018527fae */ /* 0x0003e8000e1a1010 */
[----:B------:R-:W4:Y:S04]  /*18d40*/  LDL.64 R24, [R1+0x570] ;  /* 0x0005700001187983 */ /* 0x000f280000100a00 */
[----:B---3--:R3:W-:Y:S04]  /*18d50*/  LDGSTS.E [R82+0x12e00], desc[UR16][R22.64], !P4 ;  /* 0x12e0000016527fae */ /* 0x0087e8000e1a1010 */
[----:B--2---:R3:W-:Y:S04]  /*18d60*/  LDGSTS.E [R82+0x13000], desc[UR16][R14.64], !P1 ;  /* 0x130000000e527fae */ /* 0x0047e8000c9a1010 */
[----:B------:R-:W2:Y:S04]  /*18d70*/  LDL.64 R22, [R1+0x468] ;  /* 0x0004680001167983 */ /* 0x000ea80000100a00 */
[----:B------:R3:W-:Y:S04]  /*18d80*/  LDGSTS.E [R82+0x13200], desc[UR16][R30.64], !P1 ;  /* 0x132000001e527fae */ /* 0x0007e8000c9a1010 */
[----:B------:R-:W3:Y:S04]  /*18d90*/  LDL.64 R14, [R1+0x588] ;  /* 0x00058800010e7983 */ /* 0x000ee80000100a00 */
[----:B----4-:R4:W-:Y:S04]  /*18da0*/  LDGSTS.E [R82+0x13400], desc[UR16][R20.64], !P2 ;  /* 0x1340000014527fae */ /* 0x0109e8000d1a1010 */
[----:B------:R-:W4:Y:S04]  /*18db0*/  LDL.64 R30, [R1+0x478] ;  /* 0x00047800011e7983 */ /* 0x000f280000100a00 */
[----:B------:R1:W-:Y:S04]  /*18dc0*/  LDGSTS.E [R82+0x13600], desc[UR16][R18.64], !P2 ;  /* 0x1360000012527fae */ /* 0x0003e8000d1a1010 */
        /* <DEDUP_REMOVED lines=8> */
[----:B------:R-:W2:Y:S04]  /*18e50*/  LDC R12, c[0x0][0x3a0] ;  /* 0x0000e800ff0c7b82 */ /* 0x000ea80000000800 */
[----:B------:R-:W-:Y:S01]  /*18e60*/  ISETP.GE.U32.AND P2, PT, R4, 0x7ffffe30, PT ;  /* 0x7ffffe300400780c */ /* 0x000fe20003f46070 */
[----:B------:R-:W-:Y:S01]  /*18e70*/  VIADD R4, R10, 0xfffffeae ;  /* 0xfffffeae0a047836 */ /* 0x000fe20000000000 */
[----:B------:R1:W-:Y:S02]  /*18e80*/  LDGSTS.E [R82+0x13800], desc[UR16][R32.64], !P4 ;  /* 0x1380000020527fae */ /* 0x0003e4000e1a1010 */
[----:B------:R-:W2:Y:S02]  /*18e90*/  LDC R11, c[0x0][0x3a0] ;  /* 0x0000e800ff0b7b82 */ /* 0x000ea40000000800 */
[----:B------:R1:W-:Y:S01]  /*18ea0*/  LDGSTS.E [R82+0x13a00], desc[UR16][R28.64], !P4 ;  /* 0x13a000001c527fae */ /* 0x0003e2000e1a1010 */
[----:B------:R-:W-:-:S03]  /*18eb0*/  ISETP.GE.U32.AND P4, PT, R4, 0x7ffffe2f, PT ;  /* 0x7ffffe2f0400780c */ /* 0x000fc60003f86070 */
[----:B------:R2:W-:Y:S02]  /*18ec0*/  LDGSTS.E [R82+0x13c00], desc[UR16][R16.64], !P1 ;  /* 0x13c0000010527fae */ /* 0x0005e4000c9a1010 */
[----:B------:R-:W2:Y:S02]  /*18ed0*/  LDC R10, c[0x0][0x3a0] ;  /* 0x0000e800ff0a7b82 */ /* 0x000ea40000000800 */
[----:B------:R-:W4:Y:S04]  /*18ee0*/  LDL.64 R32, [R1+0x550] ;  /* 0x0005500001207983 */ /* 0x000f280000100a00 */
[----:B------:R-:W4:Y:S01]  /*18ef0*/  LDL.64 R28, [R1+0x578] ;  /* 0x00057800011c7983 */ /* 0x000f220000100a00 */
[----:B-1----:R-:W-:-:S03]  /*18f00*/  IADD3 R4, PT, PT, R5, -0x153, RZ ;  /* 0xfffffead05047810 */ /* 0x002fc60007ffe0ff */
[----:B------:R-:W4:Y:S04]  /*18f10*/  LDL.64 R16, [R1+0x490] ;  /* 0x0004900001107983 */ /* 0x000f280000100a00 */
[----:B------:R1:W-:Y:S01]  /*18f20*/  LDGSTS.E [R82+0x13e00], desc[UR16][R26.64], !P1 ;  /* 0x13e000001a527fae */ /* 0x0003e2000c9a1010 */
[----:B------:R-:W-:-:S03]  /*18f30*/  ISETP.GE.U32.AND P1, PT, R4, 0x7ffffe2e, PT ;  /* 0x7ffffe2e0400780c */ /* 0x000fc60003f26070 */
[----:B------:R1:W-:Y:S04]  /*18f40*/  LDGSTS.E [R82+0x14000], desc[UR16][R24.64], !P2 ;  /* 0x1400000018527fae */ /* 0x0003e8000d1a1010 */
[----:B------:R-:W4:Y:S04]  /*18f50*/  LDL.64 R26, [R1+0x568] ;  /* 0x00056800011a7983 */ /* 0x000f280000100a00 */
[----:B------:R-:W4:Y:S04]  /*18f60*/  LDL.64 R24, [R1+0x498] ;  /* 0x0004980001187983 */ /* 0x000f280000100a00 */
[----:B--2---:R1:W-:Y:S04]  /*18f70*/  LDGSTS.E [R82+0x14200], desc[UR16][R22.64], !P2 ;  /* 0x1420000016527fae */ /* 0x0043e8000d1a1010 */
[----:B---3--:R1:W-:Y:S04]  /*18f80*/  LDGSTS.E [R82+0x14400], desc[UR16][R14.64], !P4 ;  /* 0x144000000e527fae */ /* 0x0083e8000e1a1010 */
[----:B------:R-:W2:Y:S04]  /*18f90*/  LDL.64 R22, [R1+0x560] ;  /* 0x0005600001167983 */ /* 0x000ea80000100a00 */
[----:B----4-:R1:W-:Y:S04]  /*18fa0*/  LDGSTS.E [R82+0x14600], desc[UR16][R30.64], !P4 ;  /* 0x146000001e527fae */ /* 0x0103e8000e1a1010 */
[----:B------:R-:W3:Y:S04]  /*18fb0*/  LDL.64 R14, [R1+0x4a8] ;  /* 0x0004a800010e7983 */ /* 0x000ee80000100a00 */
[----:B------:R1:W-:Y:S01]  /*18fc0*/  LDGSTS.E [R82+0x14800], desc[UR16][R20.64], !P1 ;  /* 0x1480000014527fae */ /* 0x0003e2000c9a1010 */
[----:B------:R-:W-:-:S02]  /*18fd0*/  VIADD R4, R9, 0xfffffeac ;  /* 0xfffffeac09047836 */ /* 0x000fc40000000000 */
[----:B------:R-:W-:Y:S01]  /*18fe0*/  VIADD R5, R7, 0xfffffeaa ;  /* 0xfffffeaa07057836 */ /* 0x000fe20000000000 */
[----:B------:R-:W4:Y:S01]  /*18ff0*/  LDL.64 R30, [R1+0x4c0] ;  /* 0x0004c000011e7983 */ /* 0x000f220000100a00 */
[----:B------:R-:W1:Y:S03]  /*19000*/  LDC R9, c[0x0][0x3a0] ;  /* 0x0000e800ff097b82 */ /* 0x000e660000000800 */
[----:B------:R1:W-:Y:S04]  /*19010*/  LDGSTS.E [R82+0x14a00], desc[UR16][R18.64], !P1 ;  /* 0x14a0000012527fae */ /* 0x0003e8000c9a1010 */
[----:B------:R-:W4:Y:S01]  /*19020*/  LDL.64 R20, [R1+0x4b0] ;  /* 0x0004b00001147983 */ /* 0x000f220000100a00 */
[----:B------:R-:W-:Y:S01]  /*19030*/  ISETP.GE.U32.AND P2, PT, R4, 0x7ffffe2d, PT ;  /* 0x7ffffe2d0400780c */ /* 0x000fe20003f46070 */
[----:B------:R-:W1:Y:S02]  /*19040*/  LDC R7, c[0x0][0x3a0] ;  /* 0x0000e800ff077b82 */ /* 0x000e640000000800 */
[----:B------:R-:W4:Y:S01]  /*19050*/  LDL.64 R18, [R1+0x548] ;  /* 0x0005480001127983 */ /* 0x000f220000100a00 */
[----:B------:R-:W-:Y:S01]  /*19060*/  VIADD R4, R8, 0xfffffeab ;  /* 0xfffffeab08047836 */ /* 0x000fe20000000000 */
[----:B------:R-:W-:-:S04]  /*19070*/  ISETP.GE.U32.AND P4, PT, R5, 0x7ffffe2b, PT ;  /* 0x7ffffe2b0500780c */ /* 0x000fc80003f86070 */
[----:B------:R-:W1:Y:S01]  /*19080*/  LDC R8, c[0x0][0x3a0] ;  /* 0x0000e800ff087b82 */ /* 0x000e620000000800 */
[----:B------:R-:W-:Y:S02]  /*19090*/  ISETP.GE.U32.AND P1, PT, R4, 0x7ffffe2c, PT ;  /* 0x7ffffe2c0400780c */ /* 0x000fe40003f26070 */
[----:B------:R-:W-:-:S05]  /*190a0*/  IADD3 R4, PT, PT, R6, -0x157, RZ ;  /* 0xfffffea906047810 */ /* 0x000fca0007ffe0ff */
[----:B------:R-:W1:Y:S08]  /*190b0*/  LDC R5, c[0x0][0x3a0] ;  /* 0x0000e800ff057b82 */ /* 0x000e700000000800 */
[----:B------:R-:W1:Y:S01]  /*190c0*/  LDC R6, c[0x0][0x3a0] ;  /* 0x0000e800ff067b82 */ /* 0x000e620000000800 */
[----:B------:R1:W-:Y:S04]  /*190d0*/  LDGSTS.E [R82+0x14c00], desc[UR16][R28.64], !P2 ;  /* 0x14c000001c527fae */ /* 0x0003e8000d1a1010 */
[----:B------:R1:W-:Y:S01]  /*190e0*/  LDGSTS.E [R82+0x14e00], desc[UR16][R16.64], !P2 ;  /* 0x14e0000010527fae */ /* 0x0003e2000d1a1010 */
[----:B------:R-:W-:-:S03]  /*190f0*/  ISETP.GE.U32.AND P2, PT, R4, 0x7ffffe2a, PT ;  /* 0x7ffffe2a0400780c */ /* 0x000fc60003f46070 */
[----:B------:R-:W4:Y:S01]  /*19100*/  LDL.64 R28, [R1+0x590] ;  /* 0x00059000011c7983 */ /* 0x000f220000100a00 */
[----:B------:R-:W-:Y:S02]  /*19110*/  VIADD R4, R12, 0xfffffea8 ;  /* 0xfffffea80c047836 */ /* 0x000fe40000000000 */
[----:B------:R-:W1:Y:S01]  /*19120*/  LDC R12, c[0x0][0x3a0] ;  /* 0x0000e800ff0c7b82 */ /* 0x000e620000000800 */
[----:B------:R-:W4:Y:S04]  /*19130*/  LDL.64 R16, [R1+0x4c8] ;  /* 0x0004c80001107983 */ /* 0x000f280000100a00 */
[----:B------:R1:W-:Y:S04]  /*19140*/  LDGSTS.E [R82+0x15000], desc[UR16][R26.64], !P1 ;  /* 0x150000001a527fae */ /* 0x0003e8000c9a1010 */
[----:B------:R1:W-:Y:S01]  /*19150*/  LDGSTS.E [R82+0x15200], desc[UR16][R24.64], !P1 ;  /* 0x1520000018527fae */ /* 0x0003e2000c9a1010 */
[----:B------:R-:W-:-:S03]  /*19160*/  ISETP.GE.U32.AND P1, PT, R4, 0x7ffffe29, PT ;  /* 0x7ffffe290400780c */ /* 0x000fc60003f26070 */
[----:B------:R-:W4:Y:S04]  /*19170*/  LDL.64 R26, [R1+0x5a0] ;  /* 0x0005a000011a7983 */ /* 0x000f280000100a00 */
[----:B------:R-:W4:Y:S04]  /*19180*/  LDL.64 R24, [R1+0x4d8] ;  /* 0x0004d80001187983 */ /* 0x000f280000100a00 */
[----:B--2---:R2:W-:Y:S04]  /*19190*/  LDGSTS.E [R82+0x15400], desc[UR16][R22.64], !P4 ;  /* 0x1540000016527fae */ /* 0x0045e8000e1a1010 */
[----:B---3--:R2:W-:Y:S04]  /*191a0*/  LDGSTS.E [R82+0x15600], desc[UR16][R14.64], !P4 ;  /* 0x156000000e527fae */ /* 0x0085e8000e1a1010 */
[----:B------:R-:W3:Y:S04]  /*191b0*/  LDL.64 R22, [R1+0x5a8] ;  /* 0x0005a80001167983 */ /* 0x000ee80000100a00 */
[----:B------:R2:W-:Y:S04]  /*191c0*/  LDGSTS.E [R82+0x15800], desc[UR16][R32.64], !P2 ;  /* 0x1580000020527fae */ /* 0x0005e8000d1a1010 */
[----:B------:R-:W2:Y:S04]  /*191d0*/  LDL.64 R14, [R1+0x4e0] ;  /* 0x0004e000010e7983 */ /* 0x000ea80000100a00 */
[----:B----4-:R4:W-:Y:S01]  /*191e0*/  LDGSTS.E [R82+0x15a00], desc[UR16][R20.64], !P2 ;  /* 0x15a0000014527fae */ /* 0x0109e2000d1a1010 */
[----:B------:R-:W-:-:S02]  /*191f0*/  VIADD R4, R11, 0xfffffea7 ;  /* 0xfffffea70b047836 */ /* 0x000fc40000000000 */
[----:B------:R-:W2:Y:S01]  /*19200*/  LDC R11, c[0x0][0x3a0] ;  /* 0x0000e800ff0b7b82 */ /* 0x000ea20000000800 */
[----:B------:R-:W4:Y:S04]  /*19210*/  LDL.64 R32, [R1+0x5e0] ;  /* 0x0005e00001207983 */ /* 0x000f280000100a00 */
[----:B------:R1:W-:Y:S04]  /*19220*/  LDGSTS.E [R82+0x15c00], desc[UR16][R18.64], !P1 ;  /* 0x15c0000012527fae */ /* 0x0003e8000c9a1010 */
[----:B------:R-:W4:Y:S01]  /*19230*/  LDL.64 R20, [R1+0x5b8] ;  /* 0x0005b80001147983 */ /* 0x000f220000100a00 */
[----:B------:R-:W-:-:S03]  /*19240*/  ISETP.GE.U32.AND P4, PT, R4, 0x7ffffe28, PT ;  /* 0x7ffffe280400780c */ /* 0x000fc60003f86070 */
[----:B------:R-:W4:Y:S01]  /*19250*/  LDL.64 R18, [R1+0x4f0] ;  /* 0x0004f00001127983 */ /* 0x000f220000100a00 */
[----:B------:R-:W-:Y:S02]  /*19260*/  VIADD R4, R10, 0xfffffea6 ;  /* 0xfffffea60a047836 */ /* 0x000fe40000000000 */
[----:B------:R-:W2:Y:S01]  /*19270*/  LDC R10, c[0x0][0x3a0] ;  /* 0x0000e800ff0a7b82 */ /* 0x000ea20000000800 */
[----:B------:R2:W-:Y:S02]  /*19280*/  LDGSTS.E [R82+0x15e00], desc[UR16][R30.64], !P1 ;  /* 0x15e000001e527fae */ /* 0x0005e4000c9a1010 */
[----:B------:R-:W-:Y:S02]  /*19290*/  ISETP.GE.U32.AND P2, PT, R4, 0x7ffffe27, PT ;  /* 0x7ffffe270400780c */ /* 0x000fe40003f46070 */
[----:B-1----:R-:W-:-:S04]  /*192a0*/  IADD3 R4, PT, PT, R5, -0x15b, RZ ;  /* 0xfffffea505047810 */ /* 0x002fc80007ffe0ff */
[----:B------:R-:W-:Y:S01]  /*192b0*/  ISETP.GE.U32.AND P1, PT, R4, 0x7ffffe26, PT ;  /* 0x7ffffe260400780c */ /* 0x000fe20003f26070 */
[----:B------:R-:W4:Y:S04]  /*192c0*/  LDL.64 R30, [R1+0x5c8] ;  /* 0x0005c800011e7983 */ /* 0x000f280000100a00 */
[----:B------:R1:W-:Y:S01]  /*192d0*/  LDGSTS.E [R82+0x16000], desc[UR16][R28.64], !P4 ;  /* 0x160000001c527fae */ /* 0x0003e2000e1a1010 */
[----:B------:R-:W-:Y:S02]  /*192e0*/  VIADD R4, R9, 0xfffffea4 ;  /* 0xfffffea409047836 */ /* 0x000fe40000000000 */
[----:B------:R-:W-:Y:S01]  /*192f0*/  VIADD R5, R7, 0xfffffea2 ;  /* 0xfffffea207057836 */ /* 0x000fe20000000000 */
[----:B------:R1:W-:Y:S01]  /*19300*/  LDGSTS.E [R82+0x16200], desc[UR16][R16.64], !P4 ;  /* 0x1620000010527fae */ /* 0x0003e2000e1a1010 */
[----:B------:R-:W1:Y:S03]  /*19310*/  LDC R9, c[0x0][0x3a0] ;  /* 0x0000e800ff097b82 */ /* 0x000e660000000800 */
[----:B------:R-:W4:Y:S05]  /*19320*/  LDL.64 R28, [R1+0x4f8] ;  /* 0x0004f800011c7983 */ /* 0x000f2a0000100a00 */
[----:B------:R-:W1:Y:S01]  /*19330*/  LDC R7, c[0x0][0x3a0] ;  /* 0x0000e800ff077b82 */ /* 0x000e620000000800 */
[----:B------:R-:W4:Y:S01]  /*19340*/  LDL.64 R16, [R1+0x5d8] ;  /* 0x0005d80001107983 */ /* 0x000f220000100a00 */
[----:B------:R-:W-:-:S03]  /*19350*/  ISETP.GE.U32.AND P4, PT, R4, 0x7ffffe25, PT ;  /* 0x7ffffe250400780c */ /* 0x000fc60003f86070 */
[----:B------:R1:W-:Y:S04]  /*19360*/  LDGSTS.E [R82+0x16400], desc[UR16][R26.64], !P2 ;  /* 0x164000001a527fae */ /* 0x0003e8000d1a1010 */
[----:B------:R1:W-:Y:S04]  /*19370*/  LDGSTS.E [R82+0x16600], desc[UR16][R24.64], !P2 ;  /* 0x1660000018527fae */ /* 0x0003e8000d1a1010 */
[----:B------:R-:W4:Y:S04]  /*19380*/  LDL.64 R26, [R1+0x508] ;  /* 0x00050800011a7983 */ /* 0x000f280000100a00 */
[----:B------:R-:W4:Y:S04]  /*19390*/  LDL.64 R24, [R1+0x518] ;  /* 0x0005180001187983 */ /* 0x000f280000100a00 */
[----:B---3--:R3:W-:Y:S04]  /*193a0*/  LDGSTS.E [R82+0x16800], desc[UR16][R22.64], !P1 ;  /* 0x1680000016527fae */ /* 0x0087e8000c9a1010 */
[----:B--2---:R3:W-:Y:S04]  /*193b0*/  LDGSTS.E [R82+0x16a00], desc[UR16][R14.64], !P1 ;  /* 0x16a000000e527fae */ /* 0x0047e8000c9a1010 */
[----:B------:R-:W2:Y:S04]  /*193c0*/  LDL.64 R22, [R1+0x520] ;  /* 0x0005200001167983 */ /* 0x000ea80000100a00 */
[----:B------:R-:W2:Y:S04]  /*193d0*/  LDL.64 R14, [R1+0x5f0] ;  /* 0x0005f000010e7983 */ /* 0x000ea80000100a00 */
[----:B----4-:R3:W-:Y:S04]  /*193e0*/  LDGSTS.E [R82+0x16c00], desc[UR16][R20.64], !P4 ;  /* 0x16c0000014527fae */ /* 0x0107e8000e1a1010 */
[----:B------:R3:W-:Y:S04]  /*193f0*/  LDGSTS.E [R82+0x16e00], desc[UR16][R18.64], !P4 ;  /* 0x16e0000012527fae */ /* 0x0007e8000e1a1010 */
[----:B------:R-:W4:Y:S04]  /*19400*/  LDL.64 R20, [R1+0x600] ;  /* 0x0006000001147983 */ /* 0x000f280000100a00 */
[----:B------:R-:W3:Y:S01]  /*19410*/  LDL.64 R18, [R1+0x528] ;  /* 0x0005280001127983 */ /* 0x000ee20000100a00 */
        /* <DEDUP_REMOVED lines=11> */
[----:B------:R-:W-:Y:S01]  /*194d0*/  ISETP.GE.U32.AND P1, PT, R4, 0x7ffffe21, PT ;  /* 0x7ffffe210400780c */ /* 0x000fe20003f26070 */
[----:B------:R-:W-:Y:S02]  /*194e0*/  VIADD R4, R11, 0xfffffe9f ;  /* 0xfffffe9f0b047836 */ /* 0x000fe40000000000 */
[----:B------:R1:W-:Y:S01]  /*194f0*/  LDGSTS.E [R82+0x17400], desc[UR16][R16.64], !P2 ;  /* 0x1740000010527fae */ /* 0x0003e2000d1a1010 */
[----:B------:R-:W1:Y:S03]  /*19500*/  LDC R12, c[0x0][0x3a0] ;  /* 0x0000e800ff0c7b82 */ /* 0x000e660000000800 */
[----:B------:R-:W3:Y:S04]  /*19510*/  LDL.64 R30, [R1+0x610] ;  /* 0x00061000011e7983 */ /* 0x000ee80000100a00 */
[----:B------:R-:W3:Y:S01]  /*19520*/  LDL.64 R28, [R1+0x538] ;  /* 0x00053800011c7983 */ /* 0x000ee20000100a00 */
[----:B------:R-:W1:Y:S03]  /*19530*/  LDC R11, c[0x0][0x3a0] ;  /* 0x0000e800ff0b7b82 */ /* 0x000e660000000800 */
[----:B------:R-:W3:Y:S04]  /*19540*/  LDL.64 R16, [R1+0x618] ;  /* 0x0006180001107983 */ /* 0x000ee80000100a00 */
[----:B------:R1:W-:Y:S01]  /*19550*/  LDGSTS.E [R82+0x17600], desc[UR16][R26.64], !P2 ;  /* 0x176000001a527fae */ /* 0x0003e2000d1a1010 */
[----:B------:R-:W-:-:S03]  /*19560*/  ISETP.GE.U32.AND P2, PT, R4, 0x7ffffe20, PT ;  /* 0x7ffffe200400780c */ /* 0x000fc60003f46070 */
[----:B------:R1:W-:Y:S04]  /*19570*/  LDGSTS.E [R82+0x17800], desc[UR16][R32.64], !P4 ;  /* 0x1780000020527fae */ /* 0x0003e8000e1a1010 */
[----:B------:R1:W-:Y:S04]  /*19580*/  LDGSTS.E [R82+0x17a00], desc[UR16][R24.64], !P4 ;  /* 0x17a0000018527fae */ /* 0x0003e8000e1a1010 */
[----:B------:R-:W3:Y:S01]  /*19590*/  LDL.64 R26, [R1+0x598] ;  /* 0x00059800011a7983 */ /* 0x000ee20000100a00 */
[----:B------:R-:W-:Y:S02]  /*195a0*/  VIADD R4, R10, 0xfffffe9e ;  /* 0xfffffe9e0a047836 */ /* 0x000fe40000000000 */
[----:B------:R-:W1:Y:S01]  /*195b0*/  LDC R10, c[0x0][0x3a0] ;  /* 0x0000e800ff0a7b82 */ /* 0x000e620000000800 */
[----:B------:R-:W3:Y:S04]  /*195c0*/  LDL.64 R32, [R1+0x650] ;  /* 0x0006500001207983 */ /* 0x000ee80000100a00 */
[----:B------:R-:W3:Y:S04]  /*195d0*/  LDL.64 R24, [R1+0x628] ;  /* 0x0006280001187983 */ /* 0x000ee80000100a00 */
[----:B--2---:R2:W-:Y:S04]  /*195e0*/  LDGSTS.E [R82+0x17c00], desc[UR16][R14.64], !P1 ;  /* 0x17c000000e527fae */ /* 0x0045e8000c9a1010 */
[----:B------:R2:W-:Y:S04]  /*195f0*/  LDGSTS.E [R82+0x17e00], desc[UR16][R22.64], !P1 ;  /* 0x17e0000016527fae */ /* 0x0005e8000c9a1010 */
[----:B------:R-:W2:Y:S04]  /*19600*/  LDL.64 R14, [R1+0x5b0] ;  /* 0x0005b000010e7983 */ /* 0x000ea80000100a00 */
[----:B----4-:R4:W-:Y:S04]  /*19610*/  LDGSTS.E [R82+0x18000], desc[UR16][R20.64], !P2 ;  /* 0x1800000014527fae */ /* 0x0109e8000d1a1010 */
[----:B------:R-:W4:Y:S04]  /*19620*/  LDL.64 R22, [R1+0x638] ;  /* 0x0006380001167983 */ /* 0x000f280000100a00 */
[----:B---3--:R3:W-:Y:S04]  /*19630*/  LDGSTS.E [R82+0x18200], desc[UR16][R18.64], !P2 ;  /* 0x1820000012527fae */ /* 0x0087e8000d1a1010 */
[----:B------:R-:W3:Y:S04]  /*19640*/  LDL.64 R20, [R1+0x5c0] ;  /* 0x0005c00001147983 */ /* 0x000ee80000100a00 */
[----:B------:R-:W3:Y:S01]  /*19650*/  LDL.64 R18, [R1+0x648] ;  /* 0x0006480001127983 */ /* 0x000ee20000100a00 */
[----:B------:R-:W-:-:S02]  /*19660*/  ISETP.GE.U32.AND P4, PT, R4, 0x7ffffe1f, PT ;  /* 0x7ffffe1f0400780c */ /* 0x000fc40003f86070 */
[----:B-1----:R-:W-:-:S04]  /*19670*/  IADD3 R4, PT, PT, R5, -0x163, RZ ;  /* 0xfffffe9d05047810 */ /* 0x002fc80007ffe0ff */
[----:B------:R-:W-:Y:S01]  /*19680*/  ISETP.GE.U32.AND P1, PT, R4, 0x7ffffe1e, PT ;  /* 0x7ffffe1e0400780c */ /* 0x000fe20003f26070 */
[----:B------:R-:W-:Y:S02]  /*19690*/  VIADD R4, R9, 0xfffffe9c ;  /* 0xfffffe9c09047836 */ /* 0x000fe40000000000 */
[----:B------:R-:W-:Y:S01]  /*196a0*/  VIADD R5, R7, 0xfffffe9a ;  /* 0xfffffe9a07057836 */ /* 0x000fe20000000000 */
[----:B------:R-:W1:Y:S02]  /*196b0*/  LDC R9, c[0x0][0x3a0] ;  /* 0x0000e800ff097b82 */ /* 0x000e640000000800 */
[----:B------:R-:W-:Y:S01]  /*196c0*/  ISETP.GE.U32.AND P2, PT, R4, 0x7ffffe1d, PT ;  /* 0x7ffffe1d0400780c */ /* 0x000fe20003f46070 */
[----:B------:R-:W-:Y:S01]  /*196d0*/  VIADD R4, R8, 0xfffffe9b ;  /* 0xfffffe9b08047836 */ /* 0x000fe20000000000 */
[----:B------:R1:W-:Y:S04]  /*196e0*/  LDGSTS.E [R82+0x18400], desc[UR16][R30.64], !P4 ;  /* 0x184000001e527fae */ /* 0x0003e8000e1a1010 */
[----:B------:R-:W1:Y:S01]  /*196f0*/  LDC R8, c[0x0][0x3a0] ;  /* 0x0000e800ff087b82 */ /* 0x000e620000000800 */
[----:B------:R1:W-:Y:S04]  /*19700*/  LDGSTS.E [R82+0x18600], desc[UR16][R28.64], !P4 ;  /* 0x186000001c527fae */ /* 0x0003e8000e1a1010 */
[----:B------:R1:W-:Y:S01]  /*19710*/  LDGSTS.E [R82+0x18800], desc[UR16][R16.64], !P1 ;  /* 0x1880000010527fae */ /* 0x0003e2000c9a1010 */
[----:B------:R-:W-:-:S02]  /*19720*/  ISETP.GE.U32.AND P4, PT, R5, 0x7ffffe1b, PT ;  /* 0x7ffffe1b0500780c */ /* 0x000fc40003f86070 */
[----:B------:R-:W1:Y:S01]  /*19730*/  LDC R7, c[0x0][0x3a0] ;  /* 0x0000e800ff077b82 */ /* 0x000e620000000800 */
[----:B------:R-:W3:Y:S04]  /*19740*/  LDL.64 R30, [R1+0x660] ;  /* 0x00066000011e7983 */ /* 0x000ee80000100a00 */
[----:B------:R-:W3:Y:S03]  /*19750*/  LDL.64 R28, [R1+0x5f8] ;  /* 0x0005f800011c7983 */ /* 0x000ee60000100a00 */
[----:B------:R-:W1:Y:S01]  /*19760*/  LDC R5, c[0x0][0x3a0] ;  /* 0x0000e800ff057b82 */ /* 0x000e620000000800 */
[----:B------:R-:W3:Y:S04]  /*19770*/  LDL.64 R16, [R1+0x5e8] ;  /* 0x0005e80001107983 */ /* 0x000ee80000100a00 */
[----:B------:R1:W-:Y:S01]  /*19780*/  LDGSTS.E [R82+0x18a00], desc[UR16][R26.64], !P1 ;  /* 0x18a000001a527fae */ /* 0x0003e2000c9a1010 */
[----:B------:R-:W-:-:S03]  /*19790*/  ISETP.GE.U32.AND P1, PT, R4, 0x7ffffe1c, PT ;  /* 0x7ffffe1c0400780c */ /* 0x000fc60003f26070 */
[----:B------:R1:W-:Y:S04]  /*197a0*/  LDGSTS.E [R82+0x18c00], desc[UR16][R24.64], !P2 ;  /* 0x18c0000018527fae */ /* 0x0003e8000d1a1010 */
[----:B------:R-:W3:Y:S04]  /*197b0*/  LDL.64 R26, [R1+0x670] ;  /* 0x00067000011a7983 */ /* 0x000ee80000100a00 */
[----:B------:R-:W3:Y:S04]  /*197c0*/  LDL.64 R24, [R1+0x680] ;  /* 0x0006800001187983 */ /* 0x000ee80000100a00 */
[----:B--2---:R2:W-:Y:S04]  /*197d0*/  LDGSTS.E [R82+0x18e00], desc[UR16][R14.64], !P2 ;  /* 0x18e000000e527fae */ /* 0x0045e8000d1a1010 */
[----:B----4-:R2:W-:Y:S04]  /*197e0*/  LDGSTS.E [R82+0x19000], desc[UR16][R22.64], !P1 ;  /* 0x1900000016527fae */ /* 0x0105e8000c9a1010 */
[----:B------:R-:W4:Y:S04]  /*197f0*/  LDL.64 R14, [R1+0x608] ;  /* 0x00060800010e7983 */ /* 0x000f280000100a00 */
[----:B---3--:R2:W-:Y:S04]  /*19800*/  LDGSTS.E [R82+0x19200], desc[UR16][R20.64], !P1 ;  /* 0x1920000014527fae */ /* 0x0085e8000c9a1010 */
[----:B------:R-:W3:Y:S04]  /*19810*/  LDL.64 R22, [R1+0x620] ;  /* 0x0006200001167983 */ /* 0x000ee80000100a00 */
[----:B------:R2:W-:Y:S04]  /*19820*/  LDGSTS.E [R82+0x19400], desc[UR16][R18.64], !P4 ;  /* 0x1940000012527fae */ /* 0x0005e8000e1a1010 */
[----:B------:R-:W2:Y:S01]  /*19830*/  LDL.64 R20, [R1+0x688] ;  /* 0x0006880001147983 */ /* 0x000ea20000100a00 */
[----:B------:R-:W-:-:S02]  /*19840*/  IADD3 R4, PT, PT, R6, -0x167, RZ ;  /* 0xfffffe9906047810 */ /* 0x000fc40007ffe0ff */
[----:B------:R-:W2:Y:S01]  /*19850*/  LDC R6, c[0x0][0x3a0] ;  /* 0x0000e800ff067b82 */ /* 0x000ea20000000800 */
[----:B------:R1:W-:Y:S04]  /*19860*/  LDGSTS.E [R82+0x19600], desc[UR16][R34.64], !P4 ;  /* 0x1960000022527fae */ /* 0x0003e8000e1a1010 */
[----:B------:R-:W2:Y:S01]  /*19870*/  LDL.64 R18, [R1+0x630] ;  /* 0x0006300001127983 */ /* 0x000ea20000100a00 */
[----:B------:R-:W-:Y:S01]  /*19880*/  ISETP.GE.U32.AND P2, PT, R4, 0x7ffffe1a, PT ;  /* 0x7ffffe1a0400780c */ /* 0x000fe20003f46070 */
[----:B------:R-:W-:Y:S02]  /*19890*/  VIADD R4, R12, 0xfffffe98 ;  /* 0xfffffe980c047836 */ /* 0x000fe40000000000 */
[----:B------:R-:W2:Y:S03]  /*198a0*/  LDC R12, c[0x0][0x3a0] ;  /* 0x0000e800ff0c7b82 */ /* 0x000ea60000000800 */
[----:B------:R-:W-:Y:S01]  /*198b0*/  ISETP.GE.U32.AND P1, PT, R4, 0x7ffffe19, PT ;  /* 0x7ffffe190400780c */ /* 0x000fe20003f26070 */
[----:B------:R-:W-:Y:S01]  /*198c0*/  VIADD R4, R11, 0xfffffe97 ;  /* 0xfffffe970b047836 */ /* 0x000fe20000000000 */
[----:B------:R-:W2:Y:S03]  /*198d0*/  LDL.64 R34, [R1+0x6f0] ;  /* 0x0006f00001227983 */ /* 0x000ea60000100a00 */
[----:B------:R-:W2:Y:S01]  /*198e0*/  LDC R11, c[0x0][0x3a0] ;  /* 0x0000e800ff0b7b82 */ /* 0x000ea20000000800 */
[----:B------:R-:W-:Y:S01]  /*198f0*/  ISETP.GE.U32.AND P4, PT, R4, 0x7ffffe18, PT ;  /* 0x7ffffe180400780c */ /* 0x000fe20003f86070 */
[----:B------:R-:W-:Y:S01]  /*19900*/  VIADD R4, R10, 0xfffffe96 ;  /* 0xfffffe960a047836 */ /* 0x000fe20000000000 */
[----:B------:R1:W-:Y:S05]  /*19910*/  LDGSTS.E [R82+0x19800], desc[UR16][R32.64], !P2 ;  /* 0x1980000020527fae */ /* 0x0003ea000d1a1010 */
[----:B------:R-:W2:Y:S01]  /*19920*/  LDC R10, c[0x0][0x3a0] ;  /* 0x0000e800ff0a7b82 */ /* 0x000ea20000000800 */
[----:B------:R2:W-:Y:S01]  /*19930*/  LDGSTS.E [R82+0x19a00], desc[UR16][R16.64], !P2 ;  /* 0x19a0000010527fae */ /* 0x0005e2000d1a1010 */
[----:B------:R-:W-:-:S02]  /*19940*/  ISETP.GE.U32.AND P2, PT, R4, 0x7ffffe17, PT ;  /* 0x7ffffe170400780c */ /* 0x000fc40003f46070 */
[----:B-1----:R-:W-:Y:S01]  /*19950*/  IADD3 R4, PT, PT, R5, -0x16b, RZ ;  /* 0xfffffe9505047810 */ /* 0x002fe20007ffe0ff */
[----:B------:R-:W2:Y:S04]  /*19960*/  LDL.64 R32, [R1+0x640] ;  /* 0x0006400001207983 */ /* 0x000ea80000100a00 */
[----:B------:R1:W-:Y:S04]  /*19970*/  LDGSTS.E [R82+0x19c00], desc[UR16][R30.64], !P1 ;  /* 0x19c000001e527fae */ /* 0x0003e8000c9a1010 */
[----:B------:R-:W2:Y:S04]  /*19980*/  LDL.64 R16, [R1+0x698] ;  /* 0x0006980001107983 */ /* 0x000ea80000100a00 */
[----:B------:R1:W-:Y:S01]  /*19990*/  LDGSTS.E [R82+0x19e00], desc[UR16][R28.64], !P1 ;  /* 0x19e000001c527fae */ /* 0x0003e2000c9a1010 */
[----:B------:R-:W-:-:S03]  /*199a0*/  ISETP.GE.U32.AND P1, PT, R4, 0x7ffffe16, PT ;  /* 0x7ffffe160400780c */ /* 0x000fc60003f26070 */
[----:B------:R-:W2:Y:S04]  /*199b0*/  LDL.64 R30, [R1+0x6a8] ;  /* 0x0006a800011e7983 */ /* 0x000ea80000100a00 */
[----:B------:R1:W-:Y:S04]  /*199c0*/  LDGSTS.E [R82+0x1a000], desc[UR16][R26.64], !P4 ;  /* 0x1a0000001a527fae */ /* 0x0003e8000e1a1010 */
[----:B------:R-:W2:Y:S04]  /*199d0*/  LDL.64 R28, [R1+0x658] ;  /* 0x00065800011c7983 */ /* 0x000ea80000100a00 */
[----:B------:R-:W2:Y:S04]  /*199e0*/  LDL.64 R26, [R1+0x668] ;  /* 0x00066800011a7983 */ /* 0x000ea80000100a00 */
[----:B----4-:R1:W-:Y:S04]  /*199f0*/  LDGSTS.E [R82+0x1a200], desc[UR16][R14.64], !P4 ;  /* 0x1a2000000e527fae */ /* 0x0103e8000e1a1010 */
[----:B------:R1:W-:Y:S04]  /*19a00*/  LDGSTS.E [R82+0x1a400], desc[UR16][R24.64], !P2 ;  /* 0x1a40000018527fae */ /* 0x0003e8000d1a1010 */
[----:B---3--:R1:W-:Y:S04]  /*19a10*/  LDGSTS.E [R82+0x1a600], desc[UR16][R22.64], !P2 ;  /* 0x1a60000016527fae */ /* 0x0083e8000d1a1010 */
[----:B------:R-:W3:Y:S04]  /*19a20*/  LDL.64 R14, [R1+0x6b8] ;  /* 0x0006b800010e7983 */ /* 0x000ee80000100a00 */
[----:B------:R-:W4:Y:S04]  /*19a30*/  LDL.64 R24, [R1+0x6c0] ;  /* 0x0006c00001187983 */ /* 0x000f280000100a00 */
[----:B--2---:R1:W-:Y:S04]  /*19a40*/  LDGSTS.E [R82+0x1a800], desc[UR16][R20.64], !P1 ;  /* 0x1a80000014527fae */ /* 0x0043e8000c9a1010 */
[----:B------:R1:W-:Y:S04]  /*19a50*/  LDGSTS.E [R82+0x1aa00], desc[UR16][R18.64], !P1 ;  /* 0x1aa0000012527fae */ /* 0x0003e8000c9a1010 */
[----:B------:R-:W2:Y:S01]  /*19a60*/  LDL.64 R22, [R1+0x678] ;  /* 0x0006780001167983 */ /* 0x000ea20000100a00 */
[----:B------:R-:W-:-:S02]  /*19a70*/  VIADD R4, R9, 0xfffffe94 ;  /* 0xfffffe9409047836 */ /* 0x000fc40000000000 */
[----:B------:R-:W-:Y:S01]  /*19a80*/  VIADD R5, R7, 0xfffffe92 ;  /* 0xfffffe9207057836 */ /* 0x000fe20000000000 */
[----:B------:R-:W2:Y:S01]  /*19a90*/  LDL.64 R20, [R1+0x690] ;  /* 0x0006900001147983 */ /* 0x000ea20000100a00 */
[----:B------:R-:W1:Y:S03]  /*19aa0*/  LDC R9, c[0x0][0x3a0] ;  /* 0x0000e800ff097b82 */ /* 0x000e660000000800 */
[----:B------:R-:W2:Y:S01]  /*19ab0*/  LDL.64 R18, [R1+0x6d0] ;  /* 0x0006d00001127983 */ /* 0x000ea20000100a00 */
[----:B------:R-:W-:Y:S01]  /*19ac0*/  ISETP.GE.U32.AND P4, PT, R4, 0x7ffffe15, PT ;  /* 0x7ffffe150400780c */ /* 0x000fe20003f86070 */
[----:B------:R-:W-:Y:S01]  /*19ad0*/  VIADD R4, R8, 0xfffffe93 ;  /* 0xfffffe9308047836 */ /* 0x000fe20000000000 */
[----:B------:R-:W-:Y:S02]  /*19ae0*/  ISETP.GE.U32.AND P1, PT, R5, 0x7ffffe13, PT ;  /* 0x7ffffe130500780c */ /* 0x000fe40003f26070 */
[----:B------:R-:W1:Y:S02]  /*19af0*/  LDC R5, c[0x0][0x3a0] ;  /* 0x0000e800ff057b82 */ /* 0x000e640000000800 */
[----:B------:R-:W-:-:S02]  /*19b00*/  ISETP.GE.U32.AND P2, PT, R4, 0x7ffffe14, PT ;  /* 0x7ffffe140400780c */ /* 0x000fc40003f46070 */
[----:B------:R-:W-:-:S04]  /*19b10*/  IADD3 R4, PT, PT, R6, -0x16f, RZ ;  /* 0xfffffe9106047810 */ /* 0x000fc80007ffe0ff */
[----:B------:R-:W1:Y:S08]  /*19b20*/  LDC R8, c[0x0][0x3a0] ;  /* 0x0000e800ff087b82 */ /* 0x000e700000000800 */
[----:B------:R-:W1:Y:S01]  /*19b30*/  LDC R7, c[0x0][0x3a0] ;  /* 0x0000e800ff077b82 */ /* 0x000e620000000800 */
[----:B------:R1:W-:Y:S07]  /*19b40*/  LDGSTS.E [R82+0x1ac00], desc[UR16][R16.64], !P4 ;  /* 0x1ac0000010527fae */ /* 0x0003ee000e1a1010 */
[----:B------:R-:W1:Y:S01]  /*19b50*/  LDC R6, c[0x0][0x3a0] ;  /* 0x0000e800ff067b82 */ /* 0x000e620000000800 */
[----:B------:R1:W-:Y:S01]  /*19b60*/  LDGSTS.E [R82+0x1ae00], desc[UR16][R32.64], !P4 ;  /* 0x1ae0000020527fae */ /* 0x0003e2000e1a1010 */
[----:B------:R-:W-:Y:S01]  /*19b70*/  ISETP.GE.U32.AND P4, PT, R4, 0x7ffffe12, PT ;  /* 0x7ffffe120400780c */ /* 0x000fe20003f86070 */
[----:B------:R-:W-:-:S02]  /*19b80*/  VIADD R4, R12, 0xfffffe90 ;  /* 0xfffffe900c047836 */ /* 0x000fc40000000000 */
[----:B------:R1:W-:Y:S04]  /*19b90*/  LDGSTS.E [R82+0x1b000], desc[UR16][R30.64], !P2 ;  /* 0x1b0000001e527fae */ /* 0x0003e8000d1a1010 */
[----:B------:R-:W2:Y:S04]  /*19ba0*/  LDL.64 R16, [R1+0x6e0] ;  /* 0x0006e00001107983 */ /* 0x000ea80000100a00 */
[----:B------:R1:W-:Y:S01]  /*19bb0*/  LDGSTS.E [R82+0x1b200], desc[UR16][R28.64], !P2 ;  /* 0x1b2000001c527fae */ /* 0x0003e2000d1a1010 */
[----:B------:R-:W-:-:S03]  /*19bc0*/  ISETP.GE.U32.AND P2, PT, R4, 0x7ffffe11, PT ;  /* 0x7ffffe110400780c */ /* 0x000fc60003f46070 */
[----:B------:R-:W2:Y:S04]  /*19bd0*/  LDL.64 R32, [R1+0x6b0] ;  /* 0x0006b00001207983 */ /* 0x000ea80000100a00 */
[----:B------:R-:W2:Y:S04]  /*19be0*/  LDL.64 R30, [R1+0x718] ;  /* 0x00071800011e7983 */ /* 0x000ea80000100a00 */
[----:B------:R-:W2:Y:S04]  /*19bf0*/  LDL.64 R28, [R1+0x6f8] ;  /* 0x0006f800011c7983 */ /* 0x000ea80000100a00 */
[----:B---3--:R3:W-:Y:S04]  /*19c00*/  LDGSTS.E [R82+0x1b400], desc[UR16][R14.64], !P1 ;  /* 0x1b4000000e527fae */ /* 0x0087e8000c9a1010 */
[----:B------:R3:W-:Y:S04]  /*19c10*/  LDGSTS.E [R82+0x1b600], desc[UR16][R26.64], !P1 ;  /* 0x1b6000001a527fae */ /* 0x0007e8000c9a1010 */
[----:B----4-:R3:W-:Y:S04]  /*19c20*/  LDGSTS.E [R82+0x1b800], desc[UR16][R24.64], !P4 ;  /* 0x1b80000018527fae */ /* 0x0107e8000e1a1010 */
[----:B------:R-:W4:Y:S04]  /*19c30*/  LDL.64 R14, [R1+0x6c8] ;  /* 0x0006c800010e7983 */ /* 0x000f280000100a00 */
[----:B--2---:R3:W-:Y:S04]  /*19c40*/  LDGSTS.E [R82+0x1ba00], desc[UR16][R22.64], !P4 ;  /* 0x1ba0000016527fae */ /* 0x0047e8000e1a1010 */
[----:B------:R-:W2:Y:S04]  /*19c50*/  LDL.64 R26, [R1+0x708] ;  /* 0x00070800011a7983 */ /* 0x000ea80000100a00 */
[----:B------:R3:W-:Y:S01]  /*19c60*/  LDGSTS.E [R82+0x1bc00], desc[UR16][R18.64], !P2 ;  /* 0x1bc0000012527fae */ /* 0x0007e2000d1a1010 */
[----:B------:R-:W-:-:S02]  /*19c70*/  VIADD R4, R11, 0xfffffe8f ;  /* 0xfffffe8f0b047836 */ /* 0x000fc40000000000 */
[----:B------:R-:W2:Y:S01]  /*19c80*/  LDC R11, c[0x0][0x3a0] ;  /* 0x0000e800ff0b7b82 */ /* 0x000ea20000000800 */
[----:B------:R3:W-:Y:S04]  /*19c90*/  LDGSTS.E [R82+0x1be00], desc[UR16][R20.64], !P2 ;  /* 0x1be0000014527fae */ /* 0x0007e8000d1a1010 */
[----:B------:R-:W3:Y:S04]  /*19ca0*/  LDL.64 R24, [R1+0x6e8] ;  /* 0x0006e80001187983 */ /* 0x000ee80000100a00 */
[----:B------:R-:W3:Y:S01]  /*19cb0*/  LDL.64 R18, [R1+0x6d8] ;  /* 0x0006d80001127983 */ /* 0x000ee20000100a00 */
[----:B------:R-:W-:Y:S01]  /*19cc0*/  ISETP.GE.U32.AND P1, PT, R4, 0x7ffffe10, PT ;  /* 0x7ffffe100400780c */ /* 0x000fe20003f26070 */
[----:B------:R-:W-:-:S02]  /*19cd0*/  VIADD R4, R10, 0xfffffe8e ;  /* 0xfffffe8e0a047836 */ /* 0x000fc40000000000 */
[----:B------:R-:W3:Y:S01]  /*19ce0*/  LDL.64 R22, [R1+0x728] ;  /* 0x0007280001167983 */ /* 0x000ee20000100a00 */
[----:B------:R-:W2:Y:S02]  /*19cf0*/  LDC R10, c[0x0][0x3a0] ;  /* 0x0000e800ff0a7b82 */ /* 0x000ea40000000800 */
[----:B------:R-:W-:Y:S01]  /*19d00*/  ISETP.GE.U32.AND P4, PT, R4, 0x7ffffe0f, PT ;  /* 0x7ffffe0f0400780c */ /* 0x000fe20003f86070 */
[----:B------:R-:W3:Y:S01]  /*19d10*/  LDL.64 R20, [R1+0x700] ;  /* 0x0007000001147983 */ /* 0x000ee20000100a00 */
[----:B-1----:R-:W-:-:S04]  /*19d20*/  IADD3 R4, PT, PT, R5, -0x173, RZ ;  /* 0xfffffe8d05047810 */ /* 0x002fc80007ffe0ff */
[----:B------:R-:W-:Y:S01]  /*19d30*/  ISETP.GE.U32.AND P2, PT, R4, 0x7ffffe0e, PT ;  /* 0x7ffffe0e0400780c */ /* 0x000fe20003f46070 */
[----:B------:R-:W-:Y:S01]  /*19d40*/  VIADD R4, R9, 0xfffffe8c ;  /* 0xfffffe8c09047836 */ /* 0x000fe20000000000 */
[----:B------:R1:W-:Y:S01]  /*19d50*/  LDGSTS.E [R82+0x1c000], desc[UR16][R16.64], !P1 ;  /* 0x1c00000010527fae */ /* 0x0003e2000c9a1010 */
[----:B------:R-:W-:Y:S01]  /*19d60*/  VIADD R5, R7, 0xfffffe8a ;  /* 0xfffffe8a07057836 */ /* 0x000fe20000000000 */
[----:B------:R-:W1:Y:S02]  /*19d70*/  LDC R9, c[0x0][0x3a0] ;  /* 0x0000e800ff097b82 */ /* 0x000e640000000800 */
[----:B------:R1:W-:Y:S01]  /*19d80*/  LDGSTS.E [R82+0x1c200], desc[UR16][R36.64], !P1 ;  /* 0x1c20000024527fae */ /* 0x0003e2000c9a1010 */
[----:B------:R-:W-:-:S03]  /*19d90*/  ISETP.GE.U32.AND P1, PT, R4, 0x7ffffe0d, PT ;  /* 0x7ffffe0d0400780c */ /* 0x000fc60003f26070 */
[----:B------:R1:W-:Y:S02]  /*19da0*/  LDGSTS.E [R82+0x1c400], desc[UR16][R34.64], !P4 ;  /* 0x1c40000022527fae */ /* 0x0003e4000e1a1010 */
[----:B------:R-:W1:Y:S02]  /*19db0*/  LDC R7, c[0x0][0x3a0] ;  /* 0x0000e800ff077b82 */ /* 0x000e640000000800 */
[----:B------:R1:W-:Y:S04]  /*19dc0*/  LDGSTS.E [R82+0x1c600], desc[UR16][R32.64], !P4 ;  /* 0x1c60000020527fae */ /* 0x0003e8000e1a1010 */
[----:B------:R1:W-:Y:S04]  /*19dd0*/  LDGSTS.E [R82+0x1c800], desc[UR16][R28.64], !P2 ;  /* 0x1c8000001c527fae */ /* 0x0003e8000d1a1010 */
[----:B------:R-:W3:Y:S04]  /*19de0*/  LDL.64 R16, [R1+0x730] ;  /* 0x0007300001107983 */ /* 0x000ee80000100a00 */
[----:B------:R-:W3:Y:S04]  /*19df0*/  LDL.64 R32, [R1+0x740] ;  /* 0x0007400001207983 */ /* 0x000ee80000100a00 */
[----:B------:R-:W3:Y:S04]  /*19e00*/  LDL.64 R28, [R1+0x720] ;  /* 0x00072000011c7983 */ /* 0x000ee80000100a00 */
[----:B------:R-:W3:Y:S04]  /*19e10*/  LDL.64 R36, [R1+0x7b0] ;  /* 0x0007b00001247983 */ /* 0x000ee80000100a00 */
[----:B----4-:R4:W-:Y:S04]  /*19e20*/  LDGSTS.E [R82+0x1ca00], desc[UR16][R14.64], !P2 ;  /* 0x1ca000000e527fae */ /* 0x0109e8000d1a1010 */
[----:B--2---:R4:W-:Y:S04]  /*19e30*/  LDGSTS.E [R82+0x1cc00], desc[UR16][R26.64], !P1 ;  /* 0x1cc000001a527fae */ /* 0x0049e8000c9a1010 */
[----:B------:R-:W2:Y:S04]  /*19e40*/  LDL.64 R14, [R1+0x710] ;  /* 0x00071000010e7983 */ /* 0x000ea80000100a00 */
[----:B------:R-:W4:Y:S04]  /*19e50*/  LDL.64 R26, [R1+0x750] ;  /* 0x00075000011a7983 */ /* 0x000f280000100a00 */
[----:B---3--:R3:W-:Y:S04]  /*19e60*/  LDGSTS.E [R82+0x1ce00], desc[UR16][R18.64], !P1 ;  /* 0x1ce0000012527fae */ /* 0x0087e8000c9a1010 */
        /* <DEDUP_REMOVED lines=14> */
[----:B------:R1:W-:Y:S04]  /*19f50*/  LDGSTS.E [R82+0x1d400], desc[UR16][R22.64], !P2 ;  /* 0x1d40000016527fae */ /* 0x0003e8000d1a1010 */
[----:B------:R-:W3:Y:S04]  /*19f60*/  LDL.64 R30, [R1+0x760] ;  /* 0x00076000011e7983 */ /* 0x000ee80000100a00 */
[----:B------:R-:W3:Y:S04]  /*19f70*/  LDL.64 R24, [R1+0x748] ;  /* 0x0007480001187983 */ /* 0x000ee80000100a00 */
[----:B------:R1:W-:Y:S01]  /*19f80*/  LDGSTS.E [R82+0x1d600], desc[UR16][R20.64], !P2 ;  /* 0x1d60000014527fae */ /* 0x0003e2000d1a1010 */
[----:B------:R-:W-:-:S03]  /*19f90*/  ISETP.GE.U32.AND P2, PT, R4, 0x7ffffe08, PT ;  /* 0x7ffffe080400780c */ /* 0x000fc60003f46070 */
[----:B------:R-:W3:Y:S04]  /*19fa0*/  LDL.64 R22, [R1+0x768] ;  /* 0x0007680001167983 */ /* 0x000ee80000100a00 */
[----:B------:R1:W-:Y:S04]  /*19fb0*/  LDGSTS.E [R82+0x1d800], desc[UR16][R16.64], !P1 ;  /* 0x1d80000010527fae */ /* 0x0003e8000c9a1010 */
[----:B------:R-:W3:Y:S04]  /*19fc0*/  LDL.64 R20, [R1+0x758] ;  /* 0x0007580001147983 */ /* 0x000ee80000100a00 */
[----:B------:R-:W3:Y:S04]  /*19fd0*/  LDL.64 R16, [R1+0x778] ;  /* 0x0007780001107983 */ /* 0x000ee80000100a00 */
[----:B--2---:R2:W-:Y:S04]  /*19fe0*/  LDGSTS.E [R82+0x1da00], desc[UR16][R14.64], !P1 ;  /* 0x1da000000e527fae */ /* 0x0045e8000c9a1010 */
[----:B------:R2:W-:Y:S04]  /*19ff0*/  LDGSTS.E [R82+0x1dc00], desc[UR16][R32.64], !P4 ;  /* 0x1dc0000020527fae */ /* 0x0005e8000e1a1010 */
[----:B------:R2:W-:Y:S04]  /*1a000*/  LDGSTS.E [R82+0x1de00], desc[UR16][R28.64], !P4 ;  /* 0x1de000001c527fae */ /* 0x0005e8000e1a1010 */
[----:B------:R-:W2:Y:S04]  /*1a010*/  LDL.64 R14, [R1+0x770] ;  /* 0x00077000010e7983 */ /* 0x000ea80000100a00 */
[----:B----4-:R4:W-:Y:S01]  /*1a020*/  LDGSTS.E [R82+0x1e000], desc[UR16][R26.64], !P2 ;  /* 0x1e0000001a527fae */ /* 0x0109e2000d1a1010 */
[----:B-1----:R-:W-:-:S02]  /*1a030*/  VIADD R4, R9, 0xfffffe86 ;  /* 0xfffffe8609047836 */ /* 0x002fc40000000000 */
[----:B------:R-:W1:Y:S01]  /*1a040*/  LDC R9, c[0x0][0x3a0] ;  /* 0x0000e800ff097b82 */ /* 0x000e620000000800 */
[----:B------:R-:W4:Y:S04]  /*1a050*/  LDL.64 R28, [R1+0xdf8] ;  /* 0x000df800011c7983 */ /* 0x000f280000100a00 */
[----:B---3--:R3:W-:Y:S04]  /*1a060*/  LDGSTS.E [R82+0x1e200], desc[UR16][R18.64], !P2 ;  /* 0x1e20000012527fae */ /* 0x0087e8000d1a1010 */
[----:B------:R-:W3:Y:S04]  /*1a070*/  LDL.64 R26, [R1+0xdf0] ;  /* 0x000df000011a7983 */ /* 0x000ee80000100a00 */
[----:B------:R-:W3:Y:S04]  /*1a080*/  LDL.64 R32, [R1+0xc88] ;  /* 0x000c880001207983 */ /* 0x000ee80000100a00 */
[----:B------:R-:W3:Y:S01]  /*1a090*/  LDL.64 R18, [R1+0x788] ;  /* 0x0007880001127983 */ /* 0x000ee20000100a00 */
[----:B------:R-:W-:-:S02]  /*1a0a0*/  ISETP.GE.U32.AND P1, PT, R4, 0x7ffffe07, PT ;  /* 0x7ffffe070400780c */ /* 0x000fc40003f26070 */
[----:B------:R-:W-:Y:S02]  /*1a0b0*/  IADD3 R4, PT, PT, R6, -0x17b, RZ ;  /* 0xfffffe8506047810 */ /* 0x000fe40007ffe0ff */
[----:B------:R-:W1:Y:S02]  /*1a0c0*/  LDC R6, c[0x0][0x3a0] ;  /* 0x0000e800ff067b82 */ /* 0x000e640000000800 */
[----:B------:R-:W-:Y:S01]  /*1a0d0*/  ISETP.GE.U32.AND P4, PT, R4, 0x7ffffe06, PT ;  /* 0x7ffffe060400780c */ /* 0x000fe20003f86070 */
[----:B------:R-:W-:-:S05]  /*1a0e0*/  VIADD R4, R5, 0xfffffe84 ;  /* 0xfffffe8405047836 */ /* 0x000fca0000000000 */
[----:B------:R-:W-:Y:S01]  /*1a0f0*/  ISETP.GE.U32.AND P2, PT, R4, 0x7ffffe05, PT ;  /* 0x7ffffe050400780c */ /* 0x000fe20003f46070 */
[----:B------:R-:W-:Y:S01]  /*1a100*/  VIADD R4, R8, 0xfffffe83 ;  /* 0xfffffe8308047836 */ /* 0x000fe20000000000 */
[----:B------:R1:W-:Y:S04]  /*1a110*/  LDGSTS.E [R82+0x1e400], desc[UR16][R30.64], !P1 ;  /* 0x1e4000001e527fae */ /* 0x0003e8000c9a1010 */
[----:B------:R1:W-:Y:S04]  /*1a120*/  LDGSTS.E [R82+0x1e600], desc[UR16][R24.64], !P1 ;  /* 0x1e60000018527fae */ /* 0x0003e8000c9a1010 */
[----:B------:R1:W-:Y:S04]  /*1a130*/  LDGSTS.E [R82+0x1e800], desc[UR16][R22.64], !P4 ;  /* 0x1e80000016527fae */ /* 0x0003e8000e1a1010 */
[----:B------:R1:W-:Y:S01]  /*1a140*/  LDGSTS.E [R82+0x1ea00], desc[UR16][R20.64], !P4 ;  /* 0x1ea0000014527fae */ /* 0x0003e2000e1a1010 */
[----:B------:R-:W-:-:S03]  /*1a150*/  ISETP.GE.U32.AND P4, PT, R4, 0x7ffffe04, PT ;  /* 0x7ffffe040400780c */ /* 0x000fc60003f86070 */
[----:B------:R1:W-:Y:S04]  /*1a160*/  LDGSTS.E [R82+0x1ec00], desc[UR16][R16.64], !P2 ;  /* 0x1ec0000010527fae */ /* 0x0003e8000d1a1010 */
[----:B------:R-:W4:Y:S04]  /*1a170*/  LDL.64 R20, [R1+0xcc8] ;  /* 0x000cc80001147983 */ /* 0x000f280000100a00 */
[----:B------:R-:W4:Y:S04]  /*1a180*/  LDL.64 R16, [R1+0xd08] ;  /* 0x000d080001107983 */ /* 0x000f280000100a00 */
[----:B--2---:R2:W-:Y:S04]  /*1a190*/  LDGSTS.E [R82+0x1ee00], desc[UR16][R14.64], !P2 ;  /* 0x1ee000000e527fae */ /* 0x0045e8000d1a1010 */
[----:B------:R-:W2:Y:S04]  /*1a1a0*/  LDL.LU R14, [R1+0x154] ;  /* 0x00015400010e7983 */ /* 0x000ea80000300800 */
[----:B------:R-:W4:Y:S04]  /*1a1b0*/  LDL.64 R34, [R1+0xc70] ;  /* 0x000c700001227983 */ /* 0x000f280000100a00 */
[----:B------:R-:W4:Y:S04]  /*1a1c0*/  LDL.64 R30, [R1+0xcb0] ;  /* 0x000cb000011e7983 */ /* 0x000f280000100a00 */
[----:B---3--:R3:W-:Y:S01]  /*1a1d0*/  LDGSTS.E [R82+0x1f000], desc[UR16][R18.64], !P4 ;  /* 0x1f00000012527fae */ /* 0x0087e2000e1a1010 */
[----:B------:R-:W-:-:S02]  /*1a1e0*/  VIADD R13, R13, 0xffffff00 ;  /* 0xffffff000d0d7836 */ /* 0x000fc40000000000 */
[----:B-1----:R-:W-:Y:S01]  /*1a1f0*/  VIADD R4, R9, 0xfffffe81 ;  /* 0xfffffe8109047836 */ /* 0x002fe20000000000 */
[----:B------:R-:W-:Y:S01]  /*1a200*/  IADD3 R5, PT, PT, R7, -0x17e, RZ ;  /* 0xfffffe8207057810 */ /* 0x000fe20007ffe0ff */
[----:B------:R-:W-:Y:S01]  /*1a210*/  VIADD R6, R6, 0xfffffe80 ;  /* 0xfffffe8006067836 */ /* 0x000fe20000000000 */
[----:B------:R-:W3:Y:S04]  /*1a220*/  LDL.64 R18, [R1+0xcf0] ;  /* 0x000cf00001127983 */ /* 0x000ee80000100a00 */
[----:B------:R-:W3:Y:S01]  /*1a230*/  LDL.LU R15, [R1+0x150] ;  /* 0x00015000010f7983 */ /* 0x000ee20000300800 */
[----:B------:R-:W-:Y:S02]  /*1a240*/  ISETP.GE.AND P5, PT, R83, R13, PT ;  /* 0x0000000d5300720c */ /* 0x000fe40003fa6270 */
[----:B------:R-:W-:Y:S01]  /*1a250*/  ISETP.GE.U32.AND P2, PT, R4, 0x7ffffe02, PT ;  /* 0x7ffffe020400780c */ /* 0x000fe20003f46070 */
[----:B------:R1:W-:Y:S01]  /*1a260*/  LDGSTS.E [R82+0x1f200], desc[UR16][R62.64], !P4 ;  /* 0x1f2000003e527fae */ /* 0x0003e2000e1a1010 */
[----:B------:R-:W-:-:S02]  /*1a270*/  SEL R4, RZ, 0x4, P5 ;  /* 0x00000004ff047807 */ /* 0x000fc40002800000 */
[----:B------:R-:W-:Y:S01]  /*1a280*/  ISETP.GT.AND P5, PT, R225, 0x17f, PT ;  /* 0x0000017fe100780c */ /* 0x000fe20003fa4270 */
[----:B------:R-:W3:Y:S01]  /*1a290*/  LDL.64 R110, [R1+0xd30] ;  /* 0x000d3000016e7983 */ /* 0x000ee20000100a00 */
[----:B------:R-:W-:Y:S02]  /*1a2a0*/  ISETP.GE.U32.AND P1, PT, R5, 0x7ffffe03, PT ;  /* 0x7ffffe030500780c */ /* 0x000fe40003f26070 */
[----:B------:R-:W-:Y:S01]  /*1a2b0*/  SEL R4, R4, RZ, P5 ;  /* 0x000000ff04047207 */ /* 0x000fe20002800000 */
[----:B------:R-:W3:Y:S01]  /*1a2c0*/  LDL.64 R94, [R1+0xd68] ;  /* 0x000d6800015e7983 */ /* 0x000ee20000100a00 */
[----:B------:R-:W-:Y:S02]  /*1a2d0*/  ISETP.GE.U32.AND P5, PT, R6, 0x7ffffe01, PT ;  /* 0x7ffffe010600780c */ /* 0x000fe40003fa6070 */
[----:B------:R-:W-:Y:S01]  /*1a2e0*/  ISETP.NE.U32.AND P4, PT, R4, RZ, PT ;  /* 0x000000ff0400720c */ /* 0x000fe20003f85070 */
[----:B------:R-:W3:Y:S04]  /*1a2f0*/  LDL.64 R58, [R1+0xda0] ;  /* 0x000da000013a7983 */ /* 0x000ee80000100a00 */
[----:B------:R-:W3:Y:S04]  /*1a300*/  LDL.64 R108, [R1+0xd18] ;  /* 0x000d1800016c7983 */ /* 0x000ee80000100a00 */
[----:B------:R1:W-:Y:S04]  /*1a310*/  LDGSTS.E [R82+0x1f400], desc[UR16][R54.64], !P1 ;  /* 0x1f40000036527fae */ /* 0x0003e8000c9a1010 */
[----:B------:R1:W-:Y:S04]  /*1a320*/  LDGSTS.E [R82+0x1f600], desc[UR16][R52.64], !P1 ;  /* 0x1f60000034527fae */ /* 0x0003e8000c9a1010 */
[----:B------:R1:W-:Y:S04]  /*1a330*/  LDGSTS.E [R82+0x1f800], desc[UR16][R50.64], !P2 ;  /* 0x1f80000032527fae */ /* 0x0003e8000d1a1010 */
[----:B------:R1:W-:Y:S04]  /*1a340*/  LDGSTS.E [R82+0x1fa00], desc[UR16][R48.64], !P2 ;  /* 0x1fa0000030527fae */ /* 0x0003e8000d1a1010 */
[----:B------:R1:W-:Y:S04]  /*1a350*/  LDGSTS.E [R82+0x1fc00], desc[UR16][R46.64], !P5 ;  /* 0x1fc000002e527fae */ /* 0x0003e8000e9a1010 */
[----:B------:R1:W-:Y:S04]  /*1a360*/  LDGSTS.E [R82+0x1fe00], desc[UR16][R36.64], !P5 ;  /* 0x1fe0000024527fae */ /* 0x0003e8000e9a1010 */
[----:B------:R-:W0:Y:S04]  /*1a370*/  LDGDEPBAR ;  /* 0x00000000000079af */ /* 0x000e280000000000 */
[----:B------:R-:W3:Y:S04]  /*1a380*/  LDL.64 R92, [R1+0xd50] ;  /* 0x000d5000015c7983 */ /* 0x000ee80000100a00 */
[----:B------:R-:W3:Y:S04]  /*1a390*/  LDL.64 R56, [R1+0xd88] ;  /* 0x000d880001387983 */ /* 0x000ee80000100a00 */
[----:B------:R-:W3:Y:S04]  /*1a3a0*/  LDL.64 R40, [R1+0xdc0] ;  /* 0x000dc00001287983 */ /* 0x000ee80000100a00 */
[----:B------:R-:W3:Y:S04]  /*1a3b0*/  LDL.64 R38, [R1+0xda8] ;  /* 0x000da80001267983 */ /* 0x000ee80000100a00 */
[----:B------:R-:W3:Y:S04]  /*1a3c0*/  LDL.64 R24, [R1+0xde8] ;  /* 0x000de80001187983 */ /* 0x000ee80000100a00 */
[----:B------:R-:W3:Y:S04]  /*1a3d0*/  LDL.64 R22, [R1+0xdd8] ;  /* 0x000dd80001167983 */ /* 0x000ee80000100a00 */
[----:B------:R-:W3:Y:S04]  /*1a3e0*/  LDL.64 R48, [R1+0xc58] ;  /* 0x000c580001307983 */ /* 0x000ee80000100a00 */
[----:B--2---:R1:W-:Y:S04]  /*1a3f0*/  LDGSTS.E [R14+0x50000], desc[UR16][R32.64], P4 ;  /* 0x50000000200e7fae */ /* 0x0043e8000a1a1010 */
[----:B----4-:R1:W-:Y:S04]  /*1a400*/  LDGSTS.E [R14+0x50400], desc[UR16][R20.64], P4 ;  /* 0x50400000140e7fae */ /* 0x0103e8000a1a1010 */
[----:B------:R1:W-:Y:S04]  /*1a410*/  LDGSTS.E [R14+0x50800], desc[UR16][R16.64], P4 ;  /* 0x50800000100e7fae */ /* 0x0003e8000a1a1010 */
[----:B------:R-:W2:Y:S04]  /*1a420*/  LDL.64 R32, [R1+0xc98] ;  /* 0x000c980001207983 */ /* 0x000ea80000100a00 */
[----:B------:R-:W4:Y:S04]  /*1a430*/  LDL.LU R13, [R1+0x14c] ;  /* 0x00014c00010d7983 */ /* 0x000f280000300800 */
[----:B------:R-:W2:Y:S04]  /*1a440*/  LDL.64 R16, [R1+0xcd8] ;  /* 0x000cd80001107983 */ /* 0x000ea80000100a00 */
[----:B------:R1:W-:Y:S04]  /*1a450*/  LDGSTS.E [R14+0x50c00], desc[UR16][R112.64], P4 ;  /* 0x50c00000700e7fae */ /* 0x0003e8000a1a1010 */
[----:B------:R1:W-:Y:S04]  /*1a460*/  LDGSTS.E [R14+0x51000], desc[UR16][R96.64], P4 ;  /* 0x51000000600e7fae */ /* 0x0003e8000a1a1010 */
[----:B------:R1:W-:Y:S04]  /*1a470*/  LDGSTS.E [R14+0x51400], desc[UR16][R60.64], P4 ;  /* 0x514000003c0e7fae */ /* 0x0003e8000a1a1010 */
[----:B------:R1:W-:Y:S04]  /*1a480*/  LDGSTS.E [R14+0x51800], desc[UR16][R44.64], P4 ;  /* 0x518000002c0e7fae */ /* 0x0003e8000a1a1010 */
[----:B------:R1:W-:Y:S04]  /*1a490*/  LDGSTS.E [R14+0x51c00], desc[UR16][R28.64], P4 ;  /* 0x51c000001c0e7fae */ /* 0x0003e8000a1a1010 */
[----:B------:R-:W2:Y:S04]  /*1a4a0*/  LDL.64 R6, [R1+0xcb8] ;  /* 0x000cb80001067983 */ /* 0x000ea80000100a00 */
[----:B------:R-:W2:Y:S04]  /*1a4b0*/  LDL.64 R106, [R1+0xcf8] ;  /* 0x000cf800016a7983 */ /* 0x000ea80000100a00 */
[----:B------:R-:W2:Y:S04]  /*1a4c0*/  LDL.64 R90, [R1+0xd38] ;  /* 0x000d3800015a7983 */ /* 0x000ea80000100a00 */
[----:B------:R-:W2:Y:S04]  /*1a4d0*/  LDL.64 R54, [R1+0xd70] ;  /* 0x000d700001367983 */ /* 0x000ea80000100a00 */
[----:B------:R-:W2:Y:S04]  /*1a4e0*/  LDL.64 R36, [R1+0xd90] ;  /* 0x000d900001247983 */ /* 0x000ea80000100a00 */
[----:B------:R-:W2:Y:S04]  /*1a4f0*/  LDL.64 R20, [R1+0xdc8] ;  /* 0x000dc80001147983 */ /* 0x000ea80000100a00 */
[----:B---3--:R1:W-:Y:S04]  /*1a500*/  LDGSTS.E [R15+0x50080], desc[UR16][R34.64], P4 ;  /* 0x50080000220f7fae */ /* 0x0083e8000a1a1010 */
[----:B------:R-:W3:Y:S04]  /*1a510*/  LDL.LU R14, [R1+0x148] ;  /* 0x00014800010e7983 */ /* 0x000ee80000300800 */
[----:B------:R1:W-:Y:S04]  /*1a520*/  LDGSTS.E [R15+0x50480], desc[UR16][R30.64], P4 ;  /* 0x504800001e0f7fae */ /* 0x0003e8000a1a1010 */
[----:B------:R-:W3:Y:S04]  /*1a530*/  LDL.64 R46, [R1+0xc20] ;  /* 0x000c2000012e7983 */ /* 0x000ee80000100a00 */
[----:B------:R1:W-:Y:S04]  /*1a540*/  LDGSTS.E [R15+0x50880], desc[UR16][R18.64], P4 ;  /* 0x50880000120f7fae */ /* 0x0003e8000a1a1010 */
[----:B------:R-:W3:Y:S04]  /*1a550*/  LDL.64 R30, [R1+0xc78] ;  /* 0x000c7800011e7983 */ /* 0x000ee80000100a00 */
        /* <DEDUP_REMOVED lines=9> */
[----:B------:R-:W3:Y:S04]  /*1a5f0*/  LDL.LU R85, [R1+0x144] ;  /* 0x0001440001557983 */ /* 0x000ee80000300800 */
[----:B------:R-:W3:Y:S04]  /*1a600*/  LDL.64 R238, [R1+0xbf0] ;  /* 0x000bf00001ee7983 */ /* 0x000ee80000100a00 */
[----:B------:R-:W3:Y:S04]  /*1a610*/  LDL.64 R236, [R1+0xc60] ;  /* 0x000c600001ec7983 */ /* 0x000ee80000100a00 */
[----:B------:R1:W-:Y:S04]  /*1a620*/  LDGSTS.E [R15+0x50c80], desc[UR16][R110.64], P4 ;  /* 0x50c800006e0f7fae */ /* 0x0003e8000a1a1010 */
[----:B------:R1:W-:Y:S04]  /*1a630*/  LDGSTS.E [R15+0x51080], desc[UR16][R94.64], P4 ;  /* 0x510800005e0f7fae */ /* 0x0003e8000a1a1010 */
[----:B------:R1:W-:Y:S04]  /*1a640*/  LDGSTS.E [R15+0x51480], desc[UR16][R58.64], P4 ;  /* 0x514800003a0f7fae */ /* 0x0003e8000a1a1010 */
[----:B------:R-:W3:Y:S04]  /*1a650*/  LDL.64 R86, [R1+0xbc8] ;  /* 0x000bc80001567983 */ /* 0x000ee80000100a00 */
[----:B------:R1:W-:Y:S04]  /*1a660*/  LDGSTS.E [R15+0x51880], desc[UR16][R42.64], P4 ;  /* 0x518800002a0f7fae */ /* 0x0003e8000a1a1010 */
[----:B------:R-:W3:Y:S04]  /*1a670*/  LDL.LU R84, [R1+0x140] ;  /* 0x0001400001547983 */ /* 0x000ee80000300800 */
[----:B------:R1:W-:Y:S04]  /*1a680*/  LDGSTS.E [R15+0x51c80], desc[UR16][R26.64], P4 ;  /* 0x51c800001a0f7fae */ /* 0x0003e8000a1a1010 */
[----:B------:R-:W3:Y:S04]  /*1a690*/  LDL.64 R10, [R1+0xc80] ;  /* 0x000c8000010a7983 */ /* 0x000ee80000100a00 */
[----:B------:R-:W3:Y:S04]  /*1a6a0*/  LDL.64 R100, [R1+0xca8] ;  /* 0x000ca80001647983 */ /* 0x000ee80000100a00 */
[----:B------:R-:W3:Y:S04]  /*1a6b0*/  LDL.64 R64, [R1+0xce8] ;  /* 0x000ce80001407983 */ /* 0x000ee80000100a00 */
[----:B------:R-:W3:Y:S04]  /*1a6c0*/  LDL.64 R114, [R1+0xc48] ;  /* 0x000c480001727983 */ /* 0x000ee80000100a00 */
[----:B------:R-:W3:Y:S04]  /*1a6d0*/  LDL.64 R98, [R1+0xc90] ;  /* 0x000c900001627983 */ /* 0x000ee80000100a00 */
[----:B------:R-:W3:Y:S04]  /*1a6e0*/  LDL.64 R62, [R1+0xcd0] ;  /* 0x000cd000013e7983 */ /* 0x000ee80000100a00 */
[----:B----4-:R1:W-:Y:S04]  /*1a6f0*/  LDGSTS.E [R13+0x50100], desc[UR16][R48.64], P4 ;  /* 0x50100000300d7fae */ /* 0x0103e8000a1a1010 */
[----:B--2---:R1:W-:Y:S04]  /*1a700*/  LDGSTS.E [R13+0x50500], desc[UR16][R32.64], P4 ;  /* 0x50500000200d7fae */ /* 0x0043e8000a1a1010 */
[----:B------:R1:W-:Y:S04]  /*1a710*/  LDGSTS.E [R13+0x50900], desc[UR16][R16.64], P4 ;  /* 0x50900000100d7fae */ /* 0x0003e8000a1a1010 */
[----:B------:R1:W-:Y:S04]  /*1a720*/  LDGSTS.E [R13+0x50d00], desc[UR16][R108.64], P4 ;  /* 0x50d000006c0d7fae */ /* 0x0003e8000a1a1010 */
[----:B------:R1:W-:Y:S04]  /*1a730*/  LDGSTS.E [R13+0x51100], desc[UR16][R92.64], P4 ;  /* 0x511000005c0d7fae */ /* 0x0003e8000a1a1010 */
[----:B------:R1:W-:Y:S04]  /*1a740*/  LDGSTS.E [R13+0x51500], desc[UR16][R56.64], P4 ;  /* 0x51500000380d7fae */ /* 0x0003e8000a1a1010 */
[----:B------:R1:W-:Y:S04]  /*1a750*/  LDGSTS.E [R13+0x51900], desc[UR16][R40.64], P4 ;  /* 0x51900000280d7fae */ /* 0x0003e8000a1a1010 */
[----:B------:R1:W-:Y:S04]  /*1a760*/  LDGSTS.E [R13+0x51d00], desc[UR16][R24.64], P4 ;  /* 0x51d00000180d7fae */ /* 0x0003e8000a1a1010 */
[----:B------:R-:W2:Y:S04]  /*1a770*/  LDL.64 R48, [R1+0xd28] ;  /* 0x000d280001307983 */ /* 0x000ea80000100a00 */
[----:B------:R-:W4:Y:S04]  /*1a780*/  LDL.64 R32, [R1+0xd60] ;  /* 0x000d600001207983 */ /* 0x000f280000100a00 */
[----:B------:R-:W2:Y:S04]  /*1a790*/  LDL.64 R12, [R1+0xc68] ;  /* 0x000c6800010c7983 */ /* 0x000ea80000100a00 */
[----:B------:R-:W4:Y:S04]  /*1a7a0*/  LDL.64 R16, [R1+0xd98] ;  /* 0x000d980001107983 */ /* 0x000f280000100a00 */
[----:B---3--:R1:W-:Y:S04]  /*1a7b0*/  LDGSTS.E [R14+0x50180], desc[UR16][R46.64], P4 ;  /* 0x501800002e0e7fae */ /* 0x0083e8000a1a1010 */
[----:B------:R1:W-:Y:S04]  /*1a7c0*/  LDGSTS.E [R14+0x50580], desc[UR16][R30.64], P4 ;  /* 0x505800001e0e7fae */ /* 0x0003e8000a1a1010 */
[----:B------:R1:W-:Y:S04]  /*1a7d0*/  LDGSTS.E [R14+0x50980], desc[UR16][R6.64], P4 ;  /* 0x50980000060e7fae */ /* 0x0003e8000a1a1010 */
[----:B------:R1:W-:Y:S04]  /*1a7e0*/  LDGSTS.E [R14+0x50d80], desc[UR16][R106.64], P4 ;  /* 0x50d800006a0e7fae */ /* 0x0003e8000a1a1010 */
[----:B------:R1:W-:Y:S04]  /*1a7f0*/  LDGSTS.E [R14+0x51180], desc[UR16][R90.64], P4 ;  /* 0x511800005a0e7fae */ /* 0x0003e8000a1a1010 */
[----:B------:R1:W-:Y:S04]  /*1a800*/  LDGSTS.E [R14+0x51580], desc[UR16][R54.64], P4 ;  /* 0x51580000360e7fae */ /* 0x0003e8000a1a1010 */
[----:B------:R1:W-:Y:S04]  /*1a810*/  LDGSTS.E [R14+0x51980], desc[UR16][R38.64], P4 ;  /* 0x51980000260e7fae */ /* 0x0003e8000a1a1010 */
[----:B------:R-:W3:Y:S04]  /*1a820*/  LDL.64 R46, [R1+0xd10] ;  /* 0x000d1000012e7983 */ /* 0x000ee80000100a00 */
[----:B------:R1:W-:Y:S04]  /*1a830*/  LDGSTS.E [R14+0x51d80], desc[UR16][R22.64], P4 ;  /* 0x51d80000160e7fae */ /* 0x0003e8000a1a1010 */
[----:B------:R-:W3:Y:S04]  /*1a840*/  LDL.64 R30, [R1+0x858] ;  /* 0x00085800011e7983 */ /* 0x000ee80000100a00 */
[----:B------:R-:W3:Y:S04]  /*1a850*/  LDL.64 R14, [R1+0x970] ;  /* 0x00097000010e7983 */ /* 0x000ee80000100a00 */
[----:B------:R1:W-:Y:S04]  /*1a860*/  LDGSTS.E [R85+0x50200], desc[UR16][R238.64], P4 ;  /* 0x50200000ee557fae */ /* 0x0003e8000a1a1010 */
        /* <DEDUP_REMOVED lines=15> */
[----:B------:R1:W-:Y:S01]  /*1a960*/  LDGSTS.E [R252+0x50300], desc[UR16][R232.64], P4 ;  /* 0x50300000e8fc7fae */ /* 0x0003e2000a1a1010 */
[----:B------:R-:W-:-:S03]  /*1a970*/  ISETP.GE.AND P2, PT, R225, 0x100, PT ;  /* 0x00000100e100780c */ /* 0x000fc60003f46270 */
[----:B------:R1:W-:Y:S01]  /*1a980*/  LDGSTS.E [R252+0x50700], desc[UR16][R230.64], P4 ;  /* 0x50700000e6fc7fae */ /* 0x0003e2000a1a1010 */
[----:B------:R-:W-:Y:S01]  /*1a990*/  UMOV UR4, URZ ;  /* 0x000000ff00047c82 */ /* 0x000fe20008000000 */
[----:B------:R-:W-:Y:S02]  /*1a9a0*/  ISETP.GE.AND P1, PT, R225, 0x80, PT ;  /* 0x00000080e100780c */ /* 0x000fe40003f26270 */
[----:B--2---:R1:W-:Y:S04]  /*1a9b0*/  LDGSTS.E [R252+0x50b00], desc[UR16][R12.64], P4 ;  /* 0x50b000000cfc7fae */ /* 0x0043e8000a1a1010 */
[----:B------:R1:W-:Y:S04]  /*1a9c0*/  LDGSTS.E [R252+0x50f00], desc[UR16][R100.64], P4 ;  /* 0x50f0000064fc7fae */ /* 0x0003e8000a1a1010 */
[----:B------:R1:W-:Y:S04]  /*1a9d0*/  LDGSTS.E [R252+0x51300], desc[UR16][R64.64], P4 ;  /* 0x5130000040fc7fae */ /* 0x0003e8000a1a1010 */
[----:B------:R1:W-:Y:S04]  /*1a9e0*/  LDGSTS.E [R252+0x51700], desc[UR16][R48.64], P4 ;  /* 0x5170000030fc7fae */ /* 0x0003e8000a1a1010 */
[----:B----4-:R1:W-:Y:S04]  /*1a9f0*/  LDGSTS.E [R252+0x51b00], desc[UR16][R32.64], P4 ;  /* 0x51b0000020fc7fae */ /* 0x0103e8000a1a1010 */
[----:B------:R1:W-:Y:S04]  /*1aa00*/  LDGSTS.E [R252+0x51f00], desc[UR16][R16.64], P4 ;  /* 0x51f0000010fc7fae */ /* 0x0003e8000a1a1010 */
[----:B------:R1:W-:Y:S04]  /*1aa10*/  LDGSTS.E [R133+0x50380], desc[UR16][R228.64], P4 ;  /* 0x50380000e4857fae */ /* 0x0003e8000a1a1010 */
[----:B------:R1:W-:Y:S04]  /*1aa20*/  LDGSTS.E [R133+0x50780], desc[UR16][R226.64], P4 ;  /* 0x50780000e2857fae */ /* 0x0003e8000a1a1010 */
[----:B------:R1:W-:Y:S04]  /*1aa30*/  LDGSTS.E [R133+0x50b80], desc[UR16][R114.64], P4 ;  /* 0x50b8000072857fae */ /* 0x0003e8000a1a1010 */
[----:B------:R1:W-:Y:S04]  /*1aa40*/  LDGSTS.E [R133+0x50f80], desc[UR16][R98.64], P4 ;  /* 0x50f8000062857fae */ /* 0x0003e8000a1a1010 */
[----:B------:R1:W-:Y:S04]  /*1aa50*/  LDGSTS.E [R133+0x51380], desc[UR16][R62.64], P4 ;  /* 0x513800003e857fae */ /* 0x0003e8000a1a1010 */
[----:B---3--:R1:W-:Y:S04]  /*1aa60*/  LDGSTS.E [R133+0x51780], desc[UR16][R46.64], P4 ;  /* 0x517800002e857fae */ /* 0x0083e8000a1a1010 */
[----:B------:R1:W-:Y:S04]  /*1aa70*/  LDGSTS.E [R133+0x51b80], desc[UR16][R30.64], P4 ;  /* 0x51b800001e857fae */ /* 0x0003e8000a1a1010 */
[----:B------:R1:W-:Y:S04]  /*1aa80*/  LDGSTS.E [R133+0x51f80], desc[UR16][R14.64], P4 ;  /* 0x51f800000e857fae */ /* 0x0003e8000a1a1010 */
[----:B------:R-:W0:Y:S01]  /*1aa90*/  LDGDEPBAR ;  /* 0x00000000000079af */ /* 0x000e220000000000 */
[----:B------:R-:W-:Y:S05]  /*1aaa0*/  @!P2 BRA `(.L_x_9) ;  /* 0x0000013800cca947 */ /* 0x000fea0003800000 */
[----:B------:R-:W-:Y:S01]  /*1aab0*/  STL [R1+0x95c], R68 ;  /* 0x00095c4401007387 */ /* 0x000fe20000100800 */
[----:B------:R-:W-:Y:S01]  /*1aac0*/  SHF.R.S32.HI R4, RZ, 0x1f, R225 ;  /* 0x0000001fff047819 */ /* 0x000fe200000114e1 */
[----:B-1----:R-:W-:Y:S01]  /*1aad0*/  IMAD.MOV.U32 R84, RZ, RZ, R131 ;  /* 0x000000ffff547224 */ /* 0x002fe200078e0083 */
[----:B------:R-:W-:Y:S01]  /*1aae0*/  MOV R86, R156 ;  /* 0x0000009c00567202 */ /* 0x000fe20000000f00 */
[----:B------:R-:W-:Y:S01]  /*1aaf0*/  STL [R1+0x954], R69 ;  /* 0x0009544501007387 */ /* 0x000fe20000100800 */
[----:B------:R-:W-:Y:S01]  /*1ab00*/  LEA.HI R4, R4, R225, RZ, 0x7 ;  /* 0x000000e104047211 */ /* 0x000fe200078f38ff */
[----:B------:R-:W-:Y:S01]  /*1ab10*/  IMAD.MOV.U32 R85, RZ, RZ, R157 ;  /* 0x000000ffff557224 */ /* 0x000fe200078e009d */
[----:B------:R-:W-:Y:S01]  /*1ab20*/  MOV R223, R164 ;  /* 0x000000a400df7202 */ /* 0x000fe20000000f00 */
[----:B------:R-:W-:Y:S01]  /*1ab30*/  STL [R1+0x958], R70 ;  /* 0x0009584601007387 */ /* 0x000fe20000100800 */
[----:B------:R-:W-:Y:S01]  /*1ab40*/  IMAD.MOV.U32 R133, RZ, RZ, R158 ;  /* 0x000000ffff857224 */ /* 0x000fe200078e009e */
[----:B------:R-:W-:Y:S01]  /*1ab50*/  MOV R227, R168 ;  /* 0x000000a800e37202 */ /* 0x000fe20000000f00 */
[----:B------:R-:W-:Y:S01]  /*1ab60*/  IMAD.MOV.U32 R87, RZ, RZ, R159 ;  /* 0x000000ffff577224 */ /* 0x000fe200078e009f */
        /* <DEDUP_REMOVED lines=12> */
[----:B------:R1:W-:Y:S01]  /*1ac30*/  STL [R1+0x948], R134 ;  /* 0x0009488601007387 */ /* 0x0003e20000100800 */
[----:B------:R-:W-:Y:S01]  /*1ac40*/  IMAD.MOV.U32 R229, RZ, RZ, R170 ;  /* 0x000000ffffe57224 */ /* 0x000fe200078e00aa */
[----:B------:R-:W-:Y:S01]  /*1ac50*/  MOV R243, R184 ;  /* 0x000000b800f37202 */ /* 0x000fe20000000f00 */
[----:B------:R-:W-:Y:S01]  /*1ac60*/  IMAD.MOV.U32 R228, RZ, RZ, R171 ;  /* 0x000000ffffe47224 */ /* 0x000fe200078e00ab */
[----:B------:R2:W-:Y:S01]  /*1ac70*/  STL [R1+0x93c], R135 ;  /* 0x00093c8701007387 */ /* 0x0005e20000100800 */
        /* <DEDUP_REMOVED lines=8> */
[----:B------:R-:W-:Y:S01]  /*1ad00*/  SHF.R.S32.HI R4, RZ, 0x7, R4 ;  /* 0x00000007ff047819 */ /* 0x000fe20000011404 */
[----:B-1----:R-:W-:Y:S01]  /*1ad10*/  IMAD.MOV.U32 R134, RZ, RZ, R161 ;  /* 0x000000ffff867224 */ /* 0x002fe200078e00a1 */
[----:B--2---:R-:W-:Y:S01]  /*1ad20*/  MOV R135, R160 ;  /* 0x000000a000877202 */ /* 0x004fe20000000f00 */
[----:B------:R-:W-:Y:S01]  /*1ad30*/  STL [R1+0x938], R136 ;  /* 0x0009388801007387 */ /* 0x000fe20000100800 */
[----:B------:R-:W-:-:S02]  /*1ad40*/  IMAD.MOV.U32 R237, RZ, RZ, R178 ;  /* 0x000000ffffed7224 */ /* 0x000fc400078e00b2 */
[----:B------:R-:W-:Y:S01]  /*1ad50*/  IMAD.MOV.U32 R236, RZ, RZ, R179 ;  /* 0x000000ffffec7224 */ /* 0x000fe200078e00b3 */
[----:B------:R-:W-:Y:S01]  /*1ad60*/  STL [R1+0x92c], R137 ;  /* 0x00092c8901007387 */ /* 0x000fe20000100800 */
[----:B------:R-:W-:Y:S02]  /*1ad70*/  IMAD.MOV.U32 R238, RZ, RZ, R181 ;  /* 0x000000ffffee7224 */ /* 0x000fe400078e00b5 */
[----:B------:R-:W-:Y:S01]  /*1ad80*/  IMAD.MOV.U32 R241, RZ, RZ, R182 ;  /* 0x000000fffff17224 */ /* 0x000fe200078e00b6 */
[----:B------:R-:W-:Y:S01]  /*1ad90*/  STL [R1+0x930], R76 ;  /* 0x0009304c01007387 */ /* 0x000fe20000100800 */
[----:B------:R-:W-:Y:S02]  /*1ada0*/  IMAD.MOV.U32 R240, RZ, RZ, R183 ;  /* 0x000000fffff07224 */ /* 0x000fe400078e00b7 */
[----:B------:R-:W-:Y:S01]  /*1adb0*/  IMAD.MOV.U32 R242, RZ, RZ, R185 ;  /* 0x000000fffff27224 */ /* 0x000fe200078e00b9 */
        /* <DEDUP_REMOVED lines=10> */
[----:B------:R-:W-:-:S03]  /*1ae60*/  IMAD.MOV.U32 R252, RZ, RZ, R195 ;  /* 0x000000fffffc7224 */ /* 0x000fc600078e00c3 */
[----:B------:R1:W-:Y:S04]  /*1ae70*/  STL [R1+0x914], R79 ;  /* 0x0009144f01007387 */ /* 0x0003e80000100800 */
[----:B------:R-:W-:Y:S04]  /*1ae80*/  STL [R1+0x918], R140 ;  /* 0x0009188c01007387 */ /* 0x000fe80000100800 */
[----:B------:R-:W-:Y:S04]  /*1ae90*/  STL [R1+0x90c], R141 ;  /* 0x00090c8d01007387 */ /* 0x000fe80000100800 */
[----:B------:R-:W-:Y:S04]  /*1aea0*/  STL [R1+0x910], R116 ;  /* 0x0009107401007387 */ /* 0x000fe80000100800 */
[----:B------:R-:W-:Y:S04]  /*1aeb0*/  STL [R1+0x904], R117 ;  /* 0x0009047501007387 */ /* 0x000fe80000100800 */
[----:B------:R-:W-:Y:S04]  /*1aec0*/  STL [R1+0x908], R142 ;  /* 0x0009088e01007387 */ /* 0x000fe80000100800 */
[----:B------:R2:W-:Y:S04]  /*1aed0*/  STL [R1+0x8fc], R143 ;  /* 0x0008fc8f01007387 */ /* 0x0005e80000100800 */
[----:B------:R-:W-:Y:S04]  /*1aee0*/  STL [R1+0x900], R118 ;  /* 0x0009007601007387 */ /* 0x000fe80000100800 */
        /* <DEDUP_REMOVED lines=24> */
[----:B------:R-:W-:Y:S04]  /*1b070*/  STL [R1], R194 ;  /* 0x000000c201007387 */ /* 0x000fe80000100800 */
[----:B------:R-:W-:Y:S04]  /*1b080*/  STL [R1+0x8], R196 ;  /* 0x000008c401007387 */ /* 0x000fe80000100800 */
[----:B------:R-:W-:Y:S04]  /*1b090*/  STL [R1+0x4], R197 ;  /* 0x000004c501007387 */ /* 0x000fe80000100800 */
[----:B------:R-:W-:Y:S04]  /*1b0a0*/  STL [R1+0x10], R198 ;  /* 0x000010c601007387 */ /* 0x000fe80000100800 */
[----:B------:R-:W-:Y:S04]  /*1b0b0*/  STL [R1+0xc], R199 ;  /* 0x00000cc701007387 */ /* 0x000fe80000100800 */
[----:B---3--:R-:W3:Y:S04]  /*1b0c0*/  LDL.LU.64 R74, [R1+0x158] ;  /* 0x00015800014a7983 */ /* 0x008ee80000300a00 */
[----:B------:R-:W-:Y:S04]  /*1b0d0*/  STL [R1+0x18], R200 ;  /* 0x000018c801007387 */ /* 0x000fe80000100800 */
[----:B------:R-:W-:Y:S04]  /*1b0e0*/  STL [R1+0x14], R201 ;  /* 0x000014c901007387 */ /* 0x000fe80000100800 */
[----:B------:R-:W4:Y:S04]  /*1b0f0*/  LDL.LU.64 R72, [R1+0x160] ;  /* 0x0001600001487983 */ /* 0x000f280000300a00 */
[----:B------:R-:W-:Y:S04]  /*1b100*/  STL [R1+0x20], R202 ;  /* 0x000020ca01007387 */ /* 0x000fe80000100800 */
[----:B------:R-:W-:Y:S04]  /*1b110*/  STL [R1+0x1c], R203 ;  /* 0x00001ccb01007387 */ /* 0x000fe80000100800 */
[----:B------:R-:W4:Y:S04]  /*1b120*/  LDL.LU.64 R70, [R1+0x168] ;  /* 0x0001680001467983 */ /* 0x000f280000300a00 */
[----:B------:R-:W-:Y:S04]  /*1b130*/  STL [R1+0x28], R204 ;  /* 0x000028cc01007387 */ /* 0x000fe80000100800 */
[----:B------:R-:W-:Y:S04]  /*1b140*/  STL [R1+0x24], R205 ;  /* 0x000024cd01007387 */ /* 0x000fe80000100800 */
[----:B-1----:R-:W4:Y:S04]  /*1b150*/  LDL.LU.64 R78, [R1+0x170] ;  /* 0x00017000014e7983 */ /* 0x002f280000300a00 */
[----:B------:R-:W-:Y:S04]  /*1b160*/  STL [R1+0x30], R206 ;  /* 0x000030ce01007387 */ /* 0x000fe80000100800 */
[----:B------:R-:W-:Y:S04]  /*1b170*/  STL [R1+0x2c], R207 ;  /* 0x00002ccf01007387 */ /* 0x000fe80000100800 */
[----:B------:R-:W4:Y:S04]  /*1b180*/  LDL.LU.64 R68, [R1+0x178] ;  /* 0x0001780001447983 */ /* 0x000f280000300a00 */
[----:B------:R-:W-:Y:S04]  /*1b190*/  STL [R1+0x38], R208 ;  /* 0x000038d001007387 */ /* 0x000fe80000100800 */
[----:B------:R-:W-:Y:S04]  /*1b1a0*/  STL [R1+0x34], R209 ;  /* 0x000034d101007387 */ /* 0x000fe80000100800 */
[----:B--2---:R-:W2:Y:S04]  /*1b1b0*/  LDL.LU.64 R142, [R1+0x180] ;  /* 0x00018000018e7983 */ /* 0x004ea80000300a00 */
[----:B------:R-:W-:Y:S04]  /*1b1c0*/  STL [R1+0x40], R210 ;  /* 0x000040d201007387 */ /* 0x000fe80000100800 */
[----:B------:R-:W-:Y:S04]  /*1b1d0*/  STL [R1+0x3c], R211 ;  /* 0x00003cd301007387 */ /* 0x000fe80000100800 */
[----:B------:R-:W2:Y:S04]  /*1b1e0*/  LDL.LU.64 R138, [R1+0x188] ;  /* 0x00018800018a7983 */ /* 0x000ea80000300a00 */
        /* <DEDUP_REMOVED lines=12> */
[----:B---3--:R1:W-:Y:S01]  /*1b2b0*/  STL [R1+0x68], R74 ;  /* 0x0000684a01007387 */ /* 0x0083e20000100800 */
[----:B------:R-:W-:-:S03]  /*1b2c0*/  IMAD.MOV.U32 R5, RZ, RZ, R75 ;  /* 0x000000ffff057224 */ /* 0x000fc600078e004b */
[----:B-1----:R-:W3:Y:S04]  /*1b2d0*/  LDL.LU.64 R74, [R1+0x1b0] ;  /* 0x0001b000014a7983 */ /* 0x002ee80000300a00 */
[----:B------:R1:W-:Y:S04]  /*1b2e0*/  STL [R1+0x64], R5 ;  /* 0x0000640501007387 */ /* 0x0003e80000100800 */
[----:B----4-:R4:W-:Y:S01]  /*1b2f0*/  STL [R1+0x70], R72 ;  /* 0x0000704801007387 */ /* 0x0109e20000100800 */
[----:B-1----:R-:W-:-:S03]  /*1b300*/  MOV R5, R73 ;  /* 0x0000004900057202 */ /* 0x002fc60000000f00 */
[----:B----4-:R-:W4:Y:S04]  /*1b310*/  LDL.LU.64 R72, [R1+0x1b8] ;  /* 0x0001b80001487983 */ /* 0x010f280000300a00 */
[----:B------:R1:W-:Y:S04]  /*1b320*/  STL [R1+0x6c], R5 ;  /* 0x00006c0501007387 */ /* 0x0003e80000100800 */
[----:B------:R1:W-:Y:S02]  /*1b330*/  STL [R1+0x78], R70 ;  /* 0x0000784601007387 */ /* 0x0003e40000100800 */
[----:B-1----:R-:W-:-:S02]  /*1b340*/  IMAD.MOV.U32 R5, RZ, RZ, R71 ;  /* 0x000000ffff057224 */ /* 0x002fc400078e0047 */
[----:B------:R-:W4:Y:S04]  /*1b350*/  LDL.LU.64 R70, [R1+0x1c0] ;  /* 0x0001c00001467983 */ /* 0x000f280000300a00 */
        /* <DEDUP_REMOVED lines=9> */
[----:B--2---:R2:W-:Y:S01]  /*1b3f0*/  STL [R1+0x90], R142 ;  /* 0x0000908e01007387 */ /* 0x0045e20000100800 */
[----:B-1----:R-:W-:-:S03]  /*1b400*/  MOV R5, R143 ;  /* 0x0000008f00057202 */ /* 0x002fc60000000f00 */
[----:B--2---:R-:W2:Y:S04]  /*1b410*/  LDL.LU.64 R142, [R1+0x1d0] ;  /* 0x0001d000018e7983 */ /* 0x004ea80000300a00 */
[----:B------:R1:W-:Y:S04]  /*1b420*/  STL [R1+0x8c], R5 ;  /* 0x00008c0501007387 */ /* 0x0003e80000100800 */
[----:B------:R1:W-:Y:S02]  /*1b430*/  STL [R1+0x98], R138 ;  /* 0x0000988a01007387 */ /* 0x0003e40000100800 */
[----:B-1----:R-:W-:-:S02]  /*1b440*/  IMAD.MOV.U32 R5, RZ, RZ, R139 ;  /* 0x000000ffff057224 */ /* 0x002fc400078e008b */
[----:B------:R-:W2:Y:S04]  /*1b450*/  LDL.LU.64 R138, [R1+0x1e8] ;  /* 0x0001e800018a7983 */ /* 0x000ea80000300a00 */
        /* <DEDUP_REMOVED lines=10> */
[----:B-1----:R-:W-:-:S02]  /*1b500*/  MOV R5, R141 ;  /* 0x0000008d00057202 */ /* 0x002fc40000000f00 */
[----:B------:R-:W2:Y:S04]  /*1b510*/  LDL.LU.64 R140, [R1+0x1f0] ;  /* 0x0001f000018c7983 */ /* 0x000ea80000300a00 */
[----:B------:R1:W-:Y:S04]  /*1b520*/  STL [R1+0xac], R5 ;  /* 0x0000ac0501007387 */ /* 0x0003e80000100800 */
[----:B------:R1:W-:Y:S02]  /*1b530*/  STL [R1+0xb8], R136 ;  /* 0x0000b88801007387 */ /* 0x0003e40000100800 */
[----:B-1----:R-:W-:-:S02]  /*1b540*/  IMAD.MOV.U32 R5, RZ, RZ, R137 ;  /* 0x000000ffff057224 */ /* 0x002fc400078e0089 */
[----:B------:R-:W2:Y:S04]  /*1b550*/  LDL.LU.64 R136, [R1+0x208] ;  /* 0x0002080001887983 */ /* 0x000ea80000300a00 */
[----:B------:R1:W-:Y:S04]  /*1b560*/  STL [R1+0xb4], R5 ;  /* 0x0000b40501007387 */ /* 0x0003e80000100800 */
[----:B---3--:R3:W-:Y:S01]  /*1b570*/  STL [R1+0xc0], R74 ;  /* 0x0000c04a01007387 */ /* 0x0087e20000100800 */
[----:B-1----:R-:W-:-:S03]  /*1b580*/  IMAD.MOV.U32 R5, RZ, RZ, R75 ;  /* 0x000000ffff057224 */ /* 0x002fc600078e004b */
[----:B---3--:R-:W3:Y:S04]  /*1b590*/  LDL.LU.64 R74, [R1+0x200] ;  /* 0x00020000014a7983 */ /* 0x008ee80000300a00 */
[----:B------:R1:W-:Y:S04]  /*1b5a0*/  STL [R1+0xbc], R5 ;  /* 0x0000bc0501007387 */ /* 0x0003e80000100800 */
[----:B----4-:R4:W-:Y:S01]  /*1b5b0*/  STL [R1+0xc8], R72 ;  /* 0x0000c84801007387 */ /* 0x0109e20000100800 */
[----:B-1----:R-:W-:-:S03]  /*1b5c0*/  IMAD.MOV.U32 R5, RZ, RZ, R73 ;  /* 0x000000ffff057224 */ /* 0x002fc600078e0049 */
[----:B----4-:R-:W4:Y:S04]  /*1b5d0*/  LDL.LU.64 R72, [R1+0x218] ;  /* 0x0002180001487983 */ /* 0x010f280000300a00 */
[----:B------:R1:W-:Y:S04]  /*1b5e0*/  STL [R1+0xc4], R5 ;  /* 0x0000c40501007387 */ /* 0x0003e80000100800 */
[----:B------:R1:W-:Y:S02]  /*1b5f0*/  STL [R1+0xd0], R70 ;  /* 0x0000d04601007387 */ /* 0x0003e40000100800 */
[----:B-1----:R-:W-:-:S02]  /*1b600*/  MOV R5, R71 ;  /* 0x0000004700057202 */ /* 0x002fc40000000f00 */
        /* <DEDUP_REMOVED lines=11> */
[----:B-1----:R-:W-:-:S03]  /*1b6c0*/  IMAD.MOV.U32 R5, RZ, RZ, R143 ;  /* 0x000000ffff057224 */ /* 0x002fc600078e008f */
[----:B--2---:R-:W2:Y:S04]  /*1b6d0*/  LDL.LU.64 R142, [R1+0x238] ;  /* 0x00023800018e7983 */ /* 0x004ea80000300a00 */
        /* <DEDUP_REMOVED lines=30> */
[----:B-1----:R-:W-:-:S02]  /*1b8c0*/  IMAD.MOV.U32 R5, RZ, RZ, R71 ;  /* 0x000000ffff057224 */ /* 0x002fc400078e0047 */
[----:B------:R-:W4:Y:S04]  /*1b8d0*/  LDL.LU.64 R70, [R1+0x278] ;  /* 0x0002780001467983 */ /* 0x000f280000300a00 */
        /* <DEDUP_REMOVED lines=33> */
[----:B---3--:R3:W-:Y:S01]  /*1baf0*/  STL [R1+0x170], R74 ;  /* 0x0001704a01007387 */ /* 0x0087e20000100800 */
[----:B-1----:R-:W-:-:S03]  /*1bb00*/  MOV R5, R75 ;  /* 0x0000004b00057202 */ /* 0x002fc60000000f00 */
        /* <DEDUP_REMOVED lines=474> */
[----:B------:R-:W-:Y:S04]  /*1d8b0*/  STL [R1+0x528], R140 ;  /* 0x0005288c01007387 */ /* 0x000fe80000100800 */
[----:B------:R-:W2:Y:S01]  /*1d8c0*/  LDL.LU.64 R118, [R1+0x6c0] ;  /* 0x0006c00001767983 */ /* 0x000ea20000300a00 */
[----:B-1----:R-:W-:-:S05]  /*1d8d0*/  IMAD.MOV.U32 R5, RZ, RZ, R141 ;  /* 0x000000ffff057224 */ /* 0x002fca00078e008d */
[----:B------:R1:W-:Y:S04]  /*1d8e0*/  STL [R1+0x524], R5 ;  /* 0x0005240501007387 */ /* 0x0003e80000100800 */
[----:B------:R1:W-:Y:S02]  /*1d8f0*/  STL [R1+0x530], R136 ;  /* 0x0005308801007387 */ /* 0x0003e40000100800 */
[----:B-1----:R-:W-:Y:S02]  /*1d900*/  MOV R5, R137 ;  /* 0x0000008900057202 */ /* 0x002fe40000000f00 */
        /* <DEDUP_REMOVED lines=14> */
[----:B------:R-:W-:Y:S04]  /*1d9f0*/  STL [R1+0x550], R78 ;  /* 0x0005504e01007387 */ /* 0x000fe80000100800 */
[----:B------:R-:W4:Y:S01]  /*1da00*/  LDL.LU.64 R140, [R1+0x6a0] ;  /* 0x0006a000018c7983 */ /* 0x000f220000300a00 */
[----:B-1----:R-:W-:-:S05]  /*1da10*/  MOV R5, R79 ;  /* 0x0000004f00057202 */ /* 0x002fca0000000f00 */
[----:B------:R1:W-:Y:S02]  /*1da20*/  STL [R1+0x54c], R5 ;  /* 0x00054c0501007387 */ /* 0x0003e40000100800 */
[----:B-1----:R-:W-:Y:S02]  /*1da30*/  IMAD.MOV.U32 R5, RZ, RZ, R69 ;  /* 0x000000ffff057224 */ /* 0x002fe400078e0045 */
[----:B------:R1:W-:Y:S04]  /*1da40*/  STL [R1+0x558], R68 ;  /* 0x0005584401007387 */ /* 0x0003e80000100800 */
[----:B-1----:R-:W4:Y:S04]  /*1da50*/  LDL.LU.64 R68, [R1+0x6f0] ;  /* 0x0006f00001447983 */ /* 0x002f280000300a00 */
[----:B------:R1:W-:Y:S04]  /*1da60*/  STL [R1+0x554], R5 ;  /* 0x0005540501007387 */ /* 0x0003e80000100800 */
[----:B--2---:R2:W-:Y:S04]  /*1da70*/  STL [R1+0x560], R142 ;  /* 0x0005608e01007387 */ /* 0x0045e80000100800 */
[----:B------:R-:W4:Y:S01]  /*1da80*/  LDL.LU.64 R78, [R1+0x6b0] ;  /* 0x0006b000014e7983 */ /* 0x000f220000300a00 */
[----:B-1----:R-:W-:-:S03]  /*1da90*/  IMAD.MOV.U32 R5, RZ, RZ, R143 ;  /* 0x000000ffff057224 */ /* 0x002fc600078e008f */
[----:B------:R-:W-:Y:S04]  /*1daa0*/  STL [R1+0x568], R138 ;  /* 0x0005688a01007387 */ /* 0x000fe80000100800 */
[----:B------:R1:W-:Y:S04]  /*1dab0*/  STL [R1+0x55c], R5 ;  /* 0x00055c0501007387 */ /* 0x0003e80000100800 */
[----:B--2---:R-:W2:Y:S01]  /*1dac0*/  LDL.LU.64 R142, [R1+0x6f8] ;  /* 0x0006f800018e7983 */ /* 0x004ea20000300a00 */
[----:B-1----:R-:W-:-:S03]  /*1dad0*/  IMAD.MOV.U32 R5, RZ, RZ, R139 ;  /* 0x000000ffff057224 */ /* 0x002fc600078e008b */
[----:B------:R-:W-:Y:S04]  /*1dae0*/  STL [R1+0x570], R76 ;  /* 0x0005704c01007387 */ /* 0x000fe80000100800 */
[----:B------:R1:W-:Y:S04]  /*1daf0*/  STL [R1+0x564], R5 ;  /* 0x0005640501007387 */ /* 0x0003e80000100800 */
[----:B------:R-:W2:Y:S01]  /*1db00*/  LDL.LU.64 R138, [R1+0x6c8] ;  /* 0x0006c800018a7983 */ /* 0x000ea20000300a00 */
[----:B-1----:R-:W-:-:S03]  /*1db10*/  MOV R5, R77 ;  /* 0x0000004d00057202 */ /* 0x002fc60000000f00 */
[----:B------:R-:W-:Y:S04]  /*1db20*/  STL [R1+0x578], R116 ;  /* 0x0005787401007387 */ /* 0x000fe80000100800 */
[----:B------:R1:W-:Y:S04]  /*1db30*/  STL [R1+0x56c], R5 ;  /* 0x00056c0501007387 */ /* 0x0003e80000100800 */
[----:B------:R-:W2:Y:S01]  /*1db40*/  LDL.LU.64 R76, [R1+0x708] ;  /* 0x00070800014c7983 */ /* 0x000ea20000300a00 */
[----:B-1----:R-:W-:-:S03]  /*1db50*/  IMAD.MOV.U32 R5, RZ, RZ, R117 ;  /* 0x000000ffff057224 */ /* 0x002fc600078e0075 */
[----:B------:R-:W-:Y:S04]  /*1db60*/  STL [R1+0x580], R118 ;  /* 0x0005807601007387 */ /* 0x000fe80000100800 */
[----:B------:R1:W-:Y:S04]  /*1db70*/  STL [R1+0x574], R5 ;  /* 0x0005740501007387 */ /* 0x0003e80000100800 */
[----:B------:R-:W2:Y:S01]  /*1db80*/  LDL.LU.64 R116, [R1+0x6d8] ;  /* 0x0006d80001747983 */ /* 0x000ea20000300a00 */
[----:B-1----:R-:W-:-:S03]  /*1db90*/  IMAD.MOV.U32 R5, RZ, RZ, R119 ;  /* 0x000000ffff057224 */ /* 0x002fc600078e0077 */
[----:B------:R-:W-:Y:S04]  /*1dba0*/  STL [R1+0x588], R136 ;  /* 0x0005888801007387 */ /* 0x000fe80000100800 */
[----:B------:R1:W-:Y:S02]  /*1dbb0*/  STL [R1+0x57c], R5 ;  /* 0x00057c0501007387 */ /* 0x0003e40000100800 */
[----:B-1----:R-:W-:Y:S02]  /*1dbc0*/  IMAD.MOV.U32 R5, RZ, RZ, R137 ;  /* 0x000000ffff057224 */ /* 0x002fe400078e0089 */
        /* <DEDUP_REMOVED lines=20> */
[----:B------:R-:W-:Y:S04]  /*1dd10*/  STL [R1+0x5b8], R78 ;  /* 0x0005b84e01007387 */ /* 0x000fe80000100800 */
[----:B------:R1:W-:Y:S04]  /*1dd20*/  STL [R1+0x5ac], R5 ;  /* 0x0005ac0501007387 */ /* 0x0003e80000100800 */
[----:B------:R-:W4:Y:S01]  /*1dd30*/  LDL.LU.64 R68, [R1+0x710] ;  /* 0x0007100001447983 */ /* 0x000f220000300a00 */
[----:B-1----:R-:W-:-:S03]  /*1dd40*/  IMAD.MOV.U32 R5, RZ, RZ, R79 ;  /* 0x000000ffff057224 */ /* 0x002fc600078e004f */
[----:B--2---:R-:W-:Y:S04]  /*1dd50*/  STL [R1+0x5c0], R142 ;  /* 0x0005c08e01007387 */ /* 0x004fe80000100800 */
        /* <DEDUP_REMOVED lines=8> */
[----:B------:R1:W-:Y:S04]  /*1dde0*/  STL [R1+0x5c4], R5 ;  /* 0x0005c40501007387 */ /* 0x0003e80000100800 */
[----:B------:R-:W2:Y:S01]  /*1ddf0*/  LDL.LU.64 R138, [R1+0x750] ;  /* 0x00075000018a7983 */ /* 0x000ea20000300a00 */
[----:B-1----:R-:W-:-:S03]  /*1de00*/  MOV R5, R77 ;  /* 0x0000004d00057202 */ /* 0x002fc60000000f00 */
[----:B------:R-:W-:Y:S04]  /*1de10*/  STL [R1+0x5d8], R116 ;  /* 0x0005d87401007387 */ /* 0x000fe80000100800 */
[----:B------:R1:W-:Y:S04]  /*1de20*/  STL [R1+0x5cc], R5 ;  /* 0x0005cc0501007387 */ /* 0x0003e80000100800 */
[----:B------:R-:W2:Y:S04]  /*1de30*/  LDL.LU.64 R76, [R1+0x738] ;  /* 0x00073800014c7983 */ /* 0x000ea80000300a00 */
[----:B------:R-:W2:Y:S01]  /*1de40*/  LDL.LU.64 R118, [R1+0x760] ;  /* 0x0007600001767983 */ /* 0x000ea20000300a00 */
[----:B-1----:R-:W-:-:S05]  /*1de50*/  IMAD.MOV.U32 R5, RZ, RZ, R117 ;  /* 0x000000ffff057224 */ /* 0x002fca00078e0075 */
[----:B------:R1:W-:Y:S04]  /*1de60*/  STL [R1+0x5d4], R5 ;  /* 0x0005d40501007387 */ /* 0x0003e80000100800 */
[----:B------:R1:W-:Y:S02]  /*1de70*/  STL [R1+0x5e0], R136 ;  /* 0x0005e08801007387 */ /* 0x0003e40000100800 */
[----:B-1----:R-:W-:Y:S02]  /*1de80*/  IMAD.MOV.U32 R5, RZ, RZ, R137 ;  /* 0x000000ffff057224 */ /* 0x002fe400078e0089 */
[----:B------:R-:W2:Y:S04]  /*1de90*/  LDL.LU.64 R136, [R1+0x748] ;  /* 0x0007480001887983 */ /* 0x000ea80000300a00 */
[----:B------:R3:W-:Y:S02]  /*1dea0*/  STL [R1+0x5dc], R5 ;  /* 0x0005dc0501007387 */ /* 0x0007e40000100800 */
[----:B---3--:R-:W-:-:S02]  /*1deb0*/  IMAD.MOV.U32 R5, RZ, RZ, R75 ;  /* 0x000000ffff057224 */ /* 0x008fc400078e004b */
[----:B------:R1:W-:Y:S04]  /*1dec0*/  STL [R1+0x5e8], R74 ;  /* 0x0005e84a01007387 */ /* 0x0003e80000100800 */
[----:B-1----:R-:W3:Y:S04]  /*1ded0*/  LDL.LU.64 R74, [R1+0x768] ;  /* 0x00076800014a7983 */ /* 0x002ee80000300a00 */
[----:B------:R1:W-:Y:S04]  /*1dee0*/  STL [R1+0x5e4], R5 ;  /* 0x0005e40501007387 */ /* 0x0003e80000100800 */
[----:B----4-:R4:W-:Y:S04]  /*1def0*/  STL [R1+0x5f0], R72 ;  /* 0x0005f04801007387 */ /* 0x0109e80000100800 */
[----:B------:R-:W3:Y:S01]  /*1df00*/  LDL.LU.64 R142, [R1+0x758] ;  /* 0x00075800018e7983 */ /* 0x000ee20000300a00 */
[----:B-1----:R-:W-:-:S03]  /*1df10*/  MOV R5, R73 ;  /* 0x0000004900057202 */ /* 0x002fc60000000f00 */
[----:B------:R-:W-:Y:S04]  /*1df20*/  STL [R1+0x5f8], R70 ;  /* 0x0005f84601007387 */ /* 0x000fe80000100800 */
[----:B------:R1:W-:Y:S04]  /*1df30*/  STL [R1+0x5ec], R5 ;  /* 0x0005ec0501007387 */ /* 0x0003e80000100800 */
[----:B----4-:R-:W4:Y:S01]  /*1df40*/  LDL.LU.64 R72, [R1+0x778] ;  /* 0x0007780001487983 */ /* 0x010f220000300a00 */
[----:B-1----:R-:W-:-:S03]  /*1df50*/  IMAD.MOV.U32 R5, RZ, RZ, R71 ;  /* 0x000000ffff057224 */ /* 0x002fc600078e0047 */
[----:B------:R-:W-:Y:S04]  /*1df60*/  STL [R1+0x600], R140 ;  /* 0x0006008c01007387 */ /* 0x000fe80000100800 */
[----:B------:R1:W-:Y:S04]  /*1df70*/  STL [R1+0x5f4], R5 ;  /* 0x0005f40501007387 */ /* 0x0003e80000100800 */
[----:B------:R-:W4:Y:S04]  /*1df80*/  LDL.LU.64 R70, [R1+0x770] ;  /* 0x0007700001467983 */ /* 0x000f280000300a00 */
[----:B------:R-:W4:Y:S01]  /*1df90*/  LDL.LU.64 R116, [R1+0x788] ;  /* 0x0007880001747983 */ /* 0x000f220000300a00 */
[----:B-1----:R-:W-:-:S05]  /*1dfa0*/  IMAD.MOV.U32 R5, RZ, RZ, R141 ;  /* 0x000000ffff057224 */ /* 0x002fca00078e008d */
[----:B------:R1:W-:Y:S04]  /*1dfb0*/  STL [R1+0x5fc], R5 ;  /* 0x0005fc0501007387 */ /* 0x0003e80000100800 */
[----:B------:R2:W-:Y:S01]  /*1dfc0*/  STL [R1+0x608], R68 ;  /* 0x0006084401007387 */ /* 0x0005e20000100800 */
[----:B-1----:R-:W-:-:S03]  /*1dfd0*/  IMAD.MOV.U32 R5, RZ, RZ, R69 ;  /* 0x000000ffff057224 */ /* 0x002fc600078e0045 */
[----:B--2---:R-:W2:Y:S04]  /*1dfe0*/  LDL.LU.64 R68, [R1+0x780] ;  /* 0x0007800001447983 */ /* 0x004ea80000300a00 */
[----:B------:R1:W-:Y:S04]  /*1dff0*/  STL [R1+0x604], R5 ;  /* 0x0006040501007387 */ /* 0x0003e80000100800 */
[----:B------:R1:W-:Y:S02]  /*1e000*/  STL [R1+0x610], R78 ;  /* 0x0006104e01007387 */ /* 0x0003e40000100800 */
[----:B-1----:R-:W-:-:S02]  /*1e010*/  MOV R5, R79 ;  /* 0x0000004f00057202 */ /* 0x002fc40000000f00 */
[----:B------:R-:W2:Y:S04]  /*1e020*/  LDL.LU.64 R140, [R1+0x798] ;  /* 0x00079800018c7983 */ /* 0x000ea80000300a00 */
[----:B------:R1:W-:Y:S04]  /*1e030*/  STL [R1+0x60c], R5 ;  /* 0x00060c0501007387 */ /* 0x0003e80000100800 */
[----:B------:R-:W-:Y:S04]  /*1e040*/  STL [R1+0x618], R144 ;  /* 0x0006189001007387 */ /* 0x000fe80000100800 */
[----:B------:R-:W2:Y:S01]  /*1e050*/  LDL.LU.64 R78, [R1+0x790] ;  /* 0x00079000014e7983 */ /* 0x000ea20000300a00 */
[----:B-1----:R-:W-:-:S03]  /*1e060*/  IMAD.MOV.U32 R5, RZ, RZ, R145 ;  /* 0x000000ffff057224 */ /* 0x002fc600078e0091 */
[----:B------:R-:W-:Y:S04]  /*1e070*/  STL [R1+0x620], R138 ;  /* 0x0006208a01007387 */ /* 0x000fe80000100800 */
[----:B------:R1:W-:Y:S02]  /*1e080*/  STL [R1+0x614], R5 ;  /* 0x0006140501007387 */ /* 0x0003e40000100800 */
[----:B-1----:R-:W-:Y:S02]  /*1e090*/  IMAD.MOV.U32 R5, RZ, RZ, R139 ;  /* 0x000000ffff057224 */ /* 0x002fe400078e008b */
[----:B------:R-:W2:Y:S04]  /*1e0a0*/  LDL.LU.64 R138, [R1+0x7a8] ;  /* 0x0007a800018a7983 */ /* 0x000ea80000300a00 */
[----:B------:R1:W-:Y:S04]  /*1e0b0*/  STL [R1+0x61c], R5 ;  /* 0x00061c0501007387 */ /* 0x0003e80000100800 */
[----:B------:R1:W-:Y:S02]  /*1e0c0*/  STL [R1+0x628], R76 ;  /* 0x0006284c01007387 */ /* 0x0003e40000100800 */
[----:B-1----:R-:W-:-:S02]  /*1e0d0*/  IMAD.MOV.U32 R5, RZ, RZ, R77 ;  /* 0x000000ffff057224 */ /* 0x002fc400078e004d */
[----:B------:R-:W-:Y:S04]  /*1e0e0*/  STL [R1+0x630], R118 ;  /* 0x0006307601007387 */ /* 0x000fe80000100800 */
[----:B------:R1:W-:Y:S04]  /*1e0f0*/  STL [R1+0x624], R5 ;  /* 0x0006240501007387 */ /* 0x0003e80000100800 */
[----:B------:R-:W2:Y:S01]  /*1e100*/  LDL.LU.64 R76, [R1+0x7a0] ;  /* 0x0007a000014c7983 */ /* 0x000ea20000300a00 */
[----:B-1----:R-:W-:-:S03]  /*1e110*/  MOV R5, R119 ;  /* 0x0000007700057202 */ /* 0x002fc60000000f00 */
[----:B------:R-:W-:Y:S04]  /*1e120*/  STL [R1+0x638], R136 ;  /* 0x0006388801007387 */ /* 0x000fe80000100800 */
[----:B------:R1:W-:Y:S02]  /*1e130*/  STL [R1+0x62c], R5 ;  /* 0x00062c0501007387 */ /* 0x0003e40000100800 */
[----:B-1----:R-:W-:Y:S02]  /*1e140*/  IMAD.MOV.U32 R5, RZ, RZ, R137 ;  /* 0x000000ffff057224 */ /* 0x002fe400078e0089 */
[----:B------:R-:W2:Y:S04]  /*1e150*/  LDL.LU.64 R136, [R1+0x7b8] ;  /* 0x0007b80001887983 */ /* 0x000ea80000300a00 */
[----:B------:R3:W-:Y:S02]  /*1e160*/  STL [R1+0x634], R5 ;  /* 0x0006340501007387 */ /* 0x0007e40000100800 */
[----:B---3--:R-:W-:-:S02]  /*1e170*/  IMAD.MOV.U32 R5, RZ, RZ, R75 ;  /* 0x000000ffff057224 */ /* 0x008fc400078e004b */
[----:B------:R1:W-:Y:S04]  /*1e180*/  STL [R1+0x640], R74 ;  /* 0x0006404a01007387 */ /* 0x0003e80000100800 */
[----:B------:R-:W-:Y:S04]  /*1e190*/  STL [R1+0x648], R142 ;  /* 0x0006488e01007387 */ /* 0x000fe80000100800 */
[----:B------:R3:W-:Y:S04]  /*1e1a0*/  STL [R1+0x63c], R5 ;  /* 0x00063c0501007387 */ /* 0x0007e80000100800 */
[----:B-1----:R-:W2:Y:S01]  /*1e1b0*/  LDL.LU.64 R74, [R1+0x7b0] ;  /* 0x0007b000014a7983 */ /* 0x002ea20000300a00 */
[----:B---3--:R-:W-:-:S03]  /*1e1c0*/  IMAD.MOV.U32 R5, RZ, RZ, R143 ;  /* 0x000000ffff057224 */ /* 0x008fc600078e008f */
[----:B----4-:R-:W-:Y:S04]  /*1e1d0*/  STL [R1+0x650], R72 ;  /* 0x0006504801007387 */ /* 0x010fe80000100800 */
[----:B------:R1:W-:Y:S02]  /*1e1e0*/  STL [R1+0x644], R5 ;  /* 0x0006440501007387 */ /* 0x0003e40000100800 */
[----:B-1----:R-:W-:Y:S02]  /*1e1f0*/  MOV R5, R73 ;  /* 0x0000004900057202 */ /* 0x002fe40000000f00 */
[----:B------:R-:W3:Y:S04]  /*1e200*/  LDL.LU.64 R72, [R1+0xc88] ;  /* 0x000c880001487983 */ /* 0x000ee80000300a00 */
[----:B------:R1:W-:Y:S04]  /*1e210*/  STL [R1+0x64c], R5 ;  /* 0x00064c0501007387 */ /* 0x0003e80000100800 */
[----:B------:R4:W-:Y:S01]  /*1e220*/  STL [R1+0x658], R70 ;  /* 0x0006584601007387 */ /* 0x0009e20000100800 */
[----:B-1----:R-:W-:-:S03]  /*1e230*/  IMAD.MOV.U32 R5, RZ, RZ, R71 ;  /* 0x000000ffff057224 */ /* 0x002fc600078e0047 */
[----:B------:R-:W-:Y:S04]  /*1e240*/  STL [R1+0x660], R116 ;  /* 0x0006607401007387 */ /* 0x000fe80000100800 */
[----:B------:R1:W-:Y:S04]  /*1e250*/  STL [R1+0x654], R5 ;  /* 0x0006540501007387 */ /* 0x0003e80000100800 */
[----:B----4-:R-:W4:Y:S01]  /*1e260*/  LDL.LU.64 R70, [R1+0xc70] ;  /* 0x000c700001467983 */ /* 0x010f220000300a00 */
[----:B-1----:R-:W-:-:S03]  /*1e270*/  IMAD.MOV.U32 R5, RZ, RZ, R117 ;  /* 0x000000ffff057224 */ /* 0x002fc600078e0075 */
[----:B--2---:R-:W-:Y:S04]  /*1e280*/  STL [R1+0x668], R68 ;  /* 0x0006684401007387 */ /* 0x004fe80000100800 */
[----:B------:R1:W-:Y:S02]  /*1e290*/  STL [R1+0x65c], R5 ;  /* 0x00065c0501007387 */ /* 0x0003e40000100800 */
[----:B-1----:R-:W-:Y:S02]  /*1e2a0*/  IMAD.MOV.U32 R5, RZ, RZ, R69 ;  /* 0x000000ffff057224 */ /* 0x002fe400078e0045 */
[----:B------:R-:W2:Y:S04]  /*1e2b0*/  LDL.LU.64 R68, [R1+0xc58] ;  /* 0x000c580001447983 */ /* 0x000ea80000300a00 */
[----:B------:R1:W-:Y:S04]  /*1e2c0*/  STL [R1+0x664], R5 ;  /* 0x0006640501007387 */ /* 0x0003e80000100800 */
[----:B------:R-:W-:Y:S01]  /*1e2d0*/  STL [R1+0x670], R140 ;  /* 0x0006708c01007387 */ /* 0x000fe20000100800 */
[----:B-1----:R-:W-:-:S03]  /*1e2e0*/  MOV R5, R141 ;  /* 0x0000008d00057202 */ /* 0x002fc60000000f00 */
[----:B------:R-:W-:Y:S04]  /*1e2f0*/  STL [R1+0x678], R78 ;  /* 0x0006784e01007387 */ /* 0x000fe80000100800 */
[----:B------:R1:W-:Y:S04]  /*1e300*/  STL [R1+0x66c], R5 ;  /* 0x00066c0501007387 */ /* 0x0003e80000100800 */
[----:B------:R-:W2:Y:S04]  /*1e310*/  LDL.LU.64 R122, [R1+0xc20] ;  /* 0x000c2000017a7983 */ /* 0x000ea80000300a00 */
[----:B------:R-:W2:Y:S01]  /*1e320*/  LDL.LU.64 R146, [R1+0xbf0] ;  /* 0x000bf00001927983 */ /* 0x000ea20000300a00 */
[----:B-1----:R-:W-:-:S05]  /*1e330*/  IMAD.MOV.U32 R5, RZ, RZ, R79 ;  /* 0x000000ffff057224 */ /* 0x002fca00078e004f */
[----:B------:R1:W-:Y:S04]  /*1e340*/  STL [R1+0x674], R5 ;  /* 0x0006740501007387 */ /* 0x0003e80000100800 */
[----:B------:R-:W-:Y:S04]  /*1e350*/  STL [R1+0x680], R138 ;  /* 0x0006808a01007387 */ /* 0x000fe80000100800 */
[----:B------:R-:W2:Y:S01]  /*1e360*/  LDL.LU.64 R120, [R1+0xbc8] ;  /* 0x000bc80001787983 */ /* 0x000ea20000300a00 */
[----:B-1----:R-:W-:-:S03]  /*1e370*/  IMAD.MOV.U32 R5, RZ, RZ, R139 ;  /* 0x000000ffff057224 */ /* 0x002fc600078e008b */
[----:B------:R-:W2:Y:S04]  /*1e380*/  LDL.LU.64 R144, [R1+0xba0] ;  /* 0x000ba00001907983 */ /* 0x000ea80000300a00 */
        /* <DEDUP_REMOVED lines=8> */
[----:B-1----:R-:W-:-:S03]  /*1e410*/  MOV R5, R137 ;  /* 0x0000008900057202 */ /* 0x002fc60000000f00 */
[----:B------:R-:W2:Y:S04]  /*1e420*/  LDL.LU.64 R140, [R1+0xc98] ;  /* 0x000c9800018c7983 */ /* 0x000ea80000300a00 */
[----:B------:R1:W-:Y:S04]  /*1e430*/  STL [R1+0x68c], R5 ;  /* 0x00068c0501007387 */ /* 0x0003e80000100800 */
[----:B------:R-:W-:Y:S04]  /*1e440*/  STL [R1+0x698], R74 ;  /* 0x0006984a01007387 */ /* 0x000fe80000100800 */
[----:B------:R-:W2:Y:S01]  /*1e450*/  LDL.LU.64 R78, [R1+0xc78] ;  /* 0x000c7800014e7983 */ /* 0x000ea20000300a00 */
[----:B-1----:R-:W-:-:S03]  /*1e460*/  IMAD.MOV.U32 R5, RZ, RZ, R75 ;  /* 0x000000ffff057224 */ /* 0x002fc600078e004b */
[----:B------:R-:W2:Y:S04]  /*1e470*/  LDL.LU.64 R138, [R1+0xc60] ;  /* 0x000c6000018a7983 */ /* 0x000ea80000300a00 */
[----:B------:R1:W-:Y:S04]  /*1e480*/  STL [R1+0x694], R5 ;  /* 0x0006940501007387 */ /* 0x0003e80000100800 */
[----:B---3--:R-:W-:Y:S04]  /*1e490*/  STL [R1+0x6a0], R72 ;  /* 0x0006a04801007387 */ /* 0x008fe80000100800 */
[----:B------:R-:W3:Y:S01]  /*1e4a0*/  LDL.LU.64 R76, [R1+0xc38] ;  /* 0x000c3800014c7983 */ /* 0x000ee20000300a00 */
[----:B-1----:R-:W-:-:S03]  /*1e4b0*/  IMAD.MOV.U32 R5, RZ, RZ, R73 ;  /* 0x000000ffff057224 */ /* 0x002fc600078e0049 */
[----:B------:R-:W3:Y:S04]  /*1e4c0*/  LDL.LU.64 R136, [R1+0xc08] ;  /* 0x000c080001887983 */ /* 0x000ee80000300a00 */
[----:B------:R1:W-:Y:S04]  /*1e4d0*/  STL [R1+0x69c], R5 ;  /* 0x00069c0501007387 */ /* 0x0003e80000100800 */
[----:B----4-:R4:W-:Y:S04]  /*1e4e0*/  STL [R1+0x6a8], R70 ;  /* 0x0006a84601007387 */ /* 0x0109e80000100800 */
[----:B------:R-:W3:Y:S01]  /*1e4f0*/  LDL.LU.64 R74, [R1+0xbe0] ;  /* 0x000be000014a7983 */ /* 0x000ee20000300a00 */
[----:B-1----:R-:W-:-:S03]  /*1e500*/  IMAD.MOV.U32 R5, RZ, RZ, R71 ;  /* 0x000000ffff057224 */ /* 0x002fc600078e0047 */
[----:B------:R-:W3:Y:S04]  /*1e510*/  LDL.LU.64 R72, [R1+0xd08] ;  /* 0x000d080001487983 */ /* 0x000ee80000300a00 */
[----:B------:R1:W-:Y:S04]  /*1e520*/  STL [R1+0x6a4], R5 ;  /* 0x0006a40501007387 */ /* 0x0003e80000100800 */
[----:B--2---:R2:W-:Y:S04]  /*1e530*/  STL [R1+0x6b0], R68 ;  /* 0x0006b04401007387 */ /* 0x0045e80000100800 */
[----:B----4-:R-:W4:Y:S01]  /*1e540*/  LDL.LU.64 R70, [R1+0xcf0] ;  /* 0x000cf00001467983 */ /* 0x010f220000300a00 */
[----:B-1----:R-:W-:-:S03]  /*1e550*/  MOV R5, R69 ;  /* 0x0000004500057202 */ /* 0x002fc60000000f00 */
[----:B--2---:R-:W2:Y:S04]  /*1e560*/  LDL.LU.64 R68, [R1+0xcd8] ;  /* 0x000cd80001447983 */ /* 0x004ea80000300a00 */
[----:B------:R1:W-:Y:S02]  /*1e570*/  STL [R1+0x6ac], R5 ;  /* 0x0006ac0501007387 */ /* 0x0003e40000100800 */
[----:B-1----:R-:W-:Y:S02]  /*1e580*/  IMAD.MOV.U32 R5, RZ, RZ, R123 ;  /* 0x000000ffff057224 */ /* 0x002fe400078e007b */
[----:B------:R-:W-:Y:S04]  /*1e590*/  STL [R1+0x6b8], R122 ;  /* 0x0006b87a01007387 */ /* 0x000fe80000100800 */
[----:B------:R-:W-:Y:S04]  /*1e5a0*/  STL [R1+0x6c0], R146 ;  /* 0x0006c09201007387 */ /* 0x000fe80000100800 */
[----:B------:R1:W-:Y:S02]  /*1e5b0*/  STL [R1+0x6b4], R5 ;  /* 0x0006b40501007387 */ /* 0x0003e40000100800 */
[----:B-1----:R-:W-:-:S02]  /*1e5c0*/  IMAD.MOV.U32 R5, RZ, RZ, R147 ;  /* 0x000000ffff057224 */ /* 0x002fc400078e0093 */
[----:B------:R-:W-:Y:S04]  /*1e5d0*/  STL [R1+0x6c8], R120 ;  /* 0x0006c87801007387 */ /* 0x000fe80000100800 */
[----:B------:R1:W-:Y:S04]  /*1e5e0*/  STL [R1+0x6bc], R5 ;  /* 0x0006bc0501007387 */ /* 0x0003e80000100800 */
[----:B------:R-:W-:Y:S01]  /*1e5f0*/  STL [R1+0x6d0], R144 ;  /* 0x0006d09001007387 */ /* 0x000fe20000100800 */
[----:B-1----:R-:W-:-:S05]  /*1e600*/  IMAD.MOV.U32 R5, RZ, RZ, R121 ;  /* 0x000000ffff057224 */ /* 0x002fca00078e0079 */
[----:B------:R1:W-:Y:S04]  /*1e610*/  STL [R1+0x6c4], R5 ;  /* 0x0006c40501007387 */ /* 0x0003e80000100800 */
[----:B------:R-:W-:Y:S01]  /*1e620*/  STL [R1+0x6d8], R118 ;  /* 0x0006d87601007387 */ /* 0x000fe20000100800 */
[----:B-1----:R-:W-:-:S05]  /*1e630*/  MOV R5, R145 ;  /* 0x0000009100057202 */ /* 0x002fca0000000f00 */
[----:B------:R1:W-:Y:S04]  /*1e640*/  STL [R1+0x6cc], R5 ;  /* 0x0006cc0501007387 */ /* 0x0003e80000100800 */
[----:B------:R-:W-:Y:S01]  /*1e650*/  STL [R1+0x6e0], R142 ;  /* 0x0006e08e01007387 */ /* 0x000fe20000100800 */
[----:B-1----:R-:W-:-:S05]  /*1e660*/  IMAD.MOV.U32 R5, RZ, RZ, R119 ;  /* 0x000000ffff057224 */ /* 0x002fca00078e0077 */
[----:B------:R1:W-:Y:S04]  /*1e670*/  STL [R1+0x6d4], R5 ;  /* 0x0006d40501007387 */ /* 0x0003e80000100800 */
[----:B------:R-:W-:Y:S01]  /*1e680*/  STL [R1+0x6e8], R116 ;  /* 0x0006e87401007387 */ /* 0x000fe20000100800 */
[----:B-1----:R-:W-:-:S05]  /*1e690*/  IMAD.MOV.U32 R5, RZ, RZ, R143 ;  /* 0x000000ffff057224 */ /* 0x002fca00078e008f */
[----:B------:R1:W-:Y:S04]  /*1e6a0*/  STL [R1+0x6dc], R5 ;  /* 0x0006dc0501007387 */ /* 0x0003e80000100800 */
[----:B------:R-:W-:Y:S01]  /*1e6b0*/  STL [R1+0x6f0], R140 ;  /* 0x0006f08c01007387 */ /* 0x000fe20000100800 */
[----:B-1----:R-:W-:-:S05]  /*1e6c0*/  IMAD.MOV.U32 R5, RZ, RZ, R117 ;  /* 0x000000ffff057224 */ /* 0x002fca00078e0075 */
[----:B------:R1:W-:Y:S02]  /*1e6d0*/  STL [R1+0x6e4], R5 ;  /* 0x0006e40501007387 */ /* 0x0003e40000100800 */
[----:B-1----:R-:W-:Y:S02]  /*1e6e0*/  MOV R5, R141 ;  /* 0x0000008d00057202 */ /* 0x002fe40000000f00 */
[----:B------:R-:W-:Y:S04]  /*1e6f0*/  STL [R1+0x6f8], R78 ;  /* 0x0006f84e01007387 */ /* 0x000fe80000100800 */
[----:B------:R1:W-:Y:S04]  /*1e700*/  STL [R1+0x6ec], R5 ;  /* 0x0006ec0501007387 */ /* 0x0003e80000100800 */
[----:B------:R-:W-:Y:S01]  /*1e710*/  STL [R1+0x700], R138 ;  /* 0x0007008a01007387 */ /* 0x000fe20000100800 */
[----:B-1----:R-:W-:-:S05]  /*1e720*/  IMAD.MOV.U32 R5, RZ, RZ, R79 ;  /* 0x000000ffff057224 */ /* 0x002fca00078e004f */
[----:B------:R1:W-:Y:S02]  /*1e730*/  STL [R1+0x6f4], R5 ;  /* 0x0006f40501007387 */ /* 0x0003e40000100800 */
[----:B-1----:R-:W-:Y:S02]  /*1e740*/  IMAD.MOV.U32 R5, RZ, RZ, R139 ;  /* 0x000000ffff057224 */ /* 0x002fe400078e008b */
[----:B---3--:R-:W-:Y:S04]  /*1e750*/  STL [R1+0x708], R76 ;  /* 0x0007084c01007387 */ /* 0x008fe80000100800 */
        /* <DEDUP_REMOVED lines=10> */
[----:B----4-:R-:W-:Y:S01]  /*1e800*/  STL [R1+0x728], R70 ;  /* 0x0007284601007387 */ /* 0x010fe20000100800 */
[----:B-1----:R-:W-:-:S05]  /*1e810*/  IMAD.MOV.U32 R5, RZ, RZ, R73 ;  /* 0x000000ffff057224 */ /* 0x002fca00078e0049 */
[----:B------:R1:W-:Y:S04]  /*1e820*/  STL [R1+0x71c], R5 ;  /* 0x00071c0501007387 */ /* 0x0003e80000100800 */
[----:B--2---:R-:W-:Y:S01]  /*1e830*/  STL [R1+0x730], R68 ;  /* 0x0007304401007387 */ /* 0x004fe20000100800 */
        /* <DEDUP_REMOVED lines=136> */
[----:B------:R1:W-:Y:S02]  /*1f0c0*/  STL [R1+0x88c], R5 ;  /* 0x00088c0501007387 */ /* 0x0003e40000100800 */
[----:B-1----:R-:W-:-:S05]  /*1f0d0*/  IMAD.MOV.U32 R5, RZ, RZ, R15 ;  /* 0x000000ffff057224 */ /* 0x002fca00078e000f */
[----:B------:R1:W-:Y:S02]  /*1f0e0*/  STL [R1+0x894], R5 ;  /* 0x0008940501007387 */ /* 0x0003e40000100800 */
[----:B-1----:R-:W-:-:S05]  /*1f0f0*/  VIMNMX R5, PT, PT, R4, 0x2, !PT ;  /* 0x0000000204057848 */ /* 0x002fca0007fe0100 */
[----:B------:R-:W-:-:S05]  /*1f100*/  VIADD R5, R5, 0xfffffffe ;  /* 0xfffffffe05057836 */ /* 0x000fca0000000000 */
[----:B------:R1:W-:Y:S01]  /*1f110*/  STL [R1+0x96c], R5 ;  /* 0x00096c0501007387 */ /* 0x0003e20000100800 */
[----:B------:R-:W-:Y:S02]  /*1f120*/  VIADD R6, R4, 0xfffffffd ;  /* 0xfffffffd04067836 */ /* 0x000fe40000000000 */
[----:B------:R-:W-:Y:S02]  /*1f130*/  HFMA2 R4, -RZ, RZ, 0, 0 ;  /* 0x00000000ff047431 */ /* 0x000fe400000001ff */
[----:B------:R-:W-:Y:S01]  /*1f140*/  IMAD.MOV.U32 R82, RZ, RZ, RZ ;  /* 0x000000ffff527224 */ /* 0x000fe200078e00ff */
[----:B------:R-:W-:Y:S01]  /*1f150*/  UMOV UR13, 0x1 ;  /* 0x00000001000d7882 */ /* 0x000fe20000000000 */
[----:B------:R-:W-:Y:S01]  /*1f160*/  UMOV UR14, 0x2 ;  /* 0x00000002000e7882 */ /* 0x000fe20000000000 */
[----:B------:R-:W-:Y:S01]  /*1f170*/  UMOV UR5, URZ ;  /* 0x000000ff00057c82 */ /* 0x000fe20008000000 */
[----:B------:R-:W-:Y:S01]  /*1f180*/  UMOV UR6, URZ ;  /* 0x000000ff00067c82 */ /* 0x000fe20008000000 */
[----:B-1----:R-:W-:-:S05]  /*1f190*/  UMOV UR9, URZ ;  /* 0x000000ff00097c82 */ /* 0x002fca0008000000 */
.L_x_12:
[----:B------:R-:W-:Y:S01]  /*1f1a0*/  IMAD.U32 R4, R4, -0x80000000, RZ ;  /* 0x8000000004047824 */ /* 0x000fe200078e00ff */
[----:B------:R-:W-:-:S03]  /*1f1b0*/  UIADD3 UR6, UPT, UPT, UR6, 0x1, URZ ;  /* 0x0000000106067890 */ /* 0x000fc6000fffe0ff */
[----:B------:R-:W1:Y:S01]  /*1f1c0*/  SYNCS.PHASECHK.TRANS64.TRYWAIT P2, [UR8], R4 ;  /* 0x00000004ff0075a7 */ /* 0x000e620008041108 */
[----:B------:R-:W-:-:S04]  /*1f1d0*/  UISETP.GT.AND UP1, UPT, UR6, 0x1, UPT ;  /* 0x000000010600788c */ /* 0x000fc8000bf24270 */
[----:B------:R-:W-:-:S04]  /*1f1e0*/  USEL UR6, UR6, URZ, !UP1 ;  /* 0x000000ff06067287 */ /* 0x000fc8000c800000 */
[----:B------:R-:W-:Y:S01]  /*1f1f0*/  ULEA UR15, UR6, UR7, 0x11 ;  /* 0x00000007060f7291 */ /* 0x000fe2000f8e88ff */
[----:B-1----:R-:W-:Y:S11]  /*1f200*/  @!P2 BRA `(.L_x_10) ;  /* 0x0000011c0000a947 */ /* 0x002ff60003800000 */
.L_x_18:
[----:B------:R-:W-:-:S04]  /*1f210*/  DEPBAR.LE SB0, 0x2 ;  /* 0x000080800000791a */ /* 0x000fc80000000000 */
[----:B------:R-:W-:Y:S01]  /*1f220*/  BAR.SYNC.DEFER_BLOCKING 0x0 ;  /* 0x0000000000007b1d */ /* 0x000fe20000010000 */
[----:B------:R-:W-:Y:S02]  /*1f230*/  UIADD3 UR5, UPT, UPT, UR5, 0x1, URZ ;  /* 0x0000000105057890 */ /* 0x000fe4000fffe0ff */
[----:B------:R-:W-:Y:S02]  /*1f240*/  ULEA UR8, UR13, UR7, 0x3 ;  /* 0x000000070d087291 */ /* 0x000fe4000f8e18ff */
[----:B------:R-:W-:Y:S02]  /*1f250*/  UISETP.GT.AND UP1, UPT, UR5, 0x2, UPT ;  /* 0x000000020500788c */ /* 0x000fe4000bf24270 */
[----:B------:R-:W-:Y:S02]  /*1f260*/  UIADD3 UR8, UPT, UPT, UR8, 0x58000, URZ ;  /* 0x0005800008087890 */ /* 0x000fe4000fffe0ff */
[----:B------:R-:W-:Y:S01]  /*1f270*/  USEL UR5, UR5, URZ, !UP1 ;  /* 0x000000ff05057287 */ /* 0x000fe2000c800000 */
[----:B------:R-:W-:Y:S01]  /*1f280*/  UMOV UR4, UR9 ;  /* 0x0000000900047c82 */ /* 0x000fe20008000000 */
[----:B------:R-:W1:Y:S04]  /*1f290*/  LDSM.16.M88.4 R4, [R81+UR15] ;  /* 0x0000000f5104783b */ /* 0x000e680008000200 */
[----:B------:R-:W2:Y:S04]  /*1f2a0*/  LDSM.16.M88.4 R8, [R81+UR15+0x800] ;  /* 0x0008000f5108783b */ /* 0x000ea80008000200 */
[----:B------:R-:W3:Y:S04]  /*1f2b0*/  LDSM.16.M88.4 R212, [R81+UR15+0x1000] ;  /* 0x0010000f51d4783b */ /* 0x000ee80008000200 */
[----:B------:R-:W4:Y:S04]  /*1f2c0*/  LDSM.16.M88.4 R204, [R81+UR15+0x1800] ;  /* 0x0018000f51cc783b */ /* 0x000f280008000200 */
[----:B------:R-:W4:Y:S04]  /*1f2d0*/  LDSM.16.M88.4 R208, [R81+UR15+0x2000] ;  /* 0x0020000f51d0783b */ /* 0x000f280008000200 */
[----:B------:R-:W4:Y:S04]  /*1f2e0*/  LDSM.16.M88.4 R196, [R81+UR15+0x2800] ;  /* 0x0028000f51c4783b */ /* 0x000f280008000200 */
[----:B------:R-:W4:Y:S04]  /*1f2f0*/  LDSM.16.M88.4 R200, [R81+UR15+0x3000] ;  /* 0x0030000f51c8783b */ /* 0x000f280008000200 */
[----:B------:R-:W4:Y:S04]  /*1f300*/  LDSM.16.M88.4 R188, [R81+UR15+0x3800] ;  /* 0x0038000f51bc783b */ /* 0x000f280008000200 */
[----:B------:R-:W4:Y:S04]  /*1f310*/  LDSM.16.M88.4 R192, [R81+UR15+0x4000] ;  /* 0x0040000f51c0783b */ /* 0x000f280008000200 */
[----:B------:R-:W4:Y:S04]  /*1f320*/  LDSM.16.M88.4 R180, [R81+UR15+0x4800] ;  /* 0x0048000f51b4783b */ /* 0x000f280008000200 */
[----:B------:R-:W4:Y:S01]  /*1f330*/  LDSM.16.M88.4 R184, [R81+UR15+0x5000] ;  /* 0x0050000f51b8783b */ /* 0x000f220008000200 */
[----:B-1----:R-:W-:Y:S01]  /*1f340*/  IMAD.MOV.U32 R12, RZ, RZ, R4 ;  /* 0x000000ffff0c7224 */ /* 0x002fe200078e0004 */
[----:B------:R-:W-:Y:S01]  /*1f350*/  MOV R13, R6 ;  /* 0x00000006000d7202 */ /* 0x000fe20000000f00 */
[----:B------:R-:W-:Y:S01]  /*1f360*/  IMAD.MOV.U32 R4, RZ, RZ, R5 ;  /* 0x000000ffff047224 */ /* 0x000fe200078e0005 */
[----:B------:R-:W1:Y:S01]  /*1f370*/  LDSM.16.M88.4 R172, [R81+UR15+0x5800] ;  /* 0x0058000f51ac783b */ /* 0x000e620008000200 */
[----:B--2---:R-:W-:Y:S01]  /*1f380*/  IMAD.MOV.U32 R14, RZ, RZ, R8 ;  /* 0x000000ffff0e7224 */ /* 0x004fe200078e0008 */
[----:B------:R-:W-:Y:S01]  /*1f390*/  MOV R5, R7 ;  /* 0x0000000700057202 */ /* 0x000fe20000000f00 */
[----:B------:R-:W-:Y:S01]  /*1f3a0*/  IMAD.MOV.U32 R15, RZ, RZ, R10 ;  /* 0x000000ffff0f7224 */ /* 0x000fe200078e000a */
[----:B------:R-:W2:Y:S01]  /*1f3b0*/  LDSM.16.M88.4 R176, [R81+UR15+0x6000] ;  /* 0x0060000f51b0783b */ /* 0x000ea20008000200 */
[----:B---3--:R-:W-:Y:S01]  /*1f3c0*/  IMAD.MOV.U32 R16, RZ, RZ, R212 ;  /* 0x000000ffff107224 */ /* 0x008fe200078e00d4 */
[----:B------:R-:W-:Y:S01]  /*1f3d0*/  MOV R17, R214 ;  /* 0x000000d600117202 */ /* 0x000fe20000000f00 */
[----:B------:R-:W-:Y:S01]  /*1f3e0*/  IMAD.MOV.U32 R6, RZ, RZ, R9 ;  /* 0x000000ffff067224 */ /* 0x000fe200078e0009 */
[----:B------:R-:W3:Y:S01]  /*1f3f0*/  LDSM.16.M88.4 R164, [R81+UR15+0x6800] ;  /* 0x0068000f51a4783b */ /* 0x000ee20008000200 */
[----:B----4-:R-:W-:Y:S01]  /*1f400*/  IMAD.MOV.U32 R18, RZ, RZ, R204 ;  /* 0x000000ffff127224 */ /* 0x010fe200078e00cc */
[----:B------:R-:W-:Y:S01]  /*1f410*/  MOV R9, R215 ;  /* 0x000000d700097202 */ /* 0x000fe20000000f00 */
[----:B------:R-:W-:Y:S01]  /*1f420*/  IMAD.MOV.U32 R19, RZ, RZ, R206 ;  /* 0x000000ffff137224 */ /* 0x000fe200078e00ce */
[----:B------:R-:W4:Y:S01]  /*1f430*/  LDSM.16.M88.4 R168, [R81+UR15+0x7000] ;  /* 0x0070000f51a8783b */ /* 0x000f220008000200 */
[----:B------:R-:W-:Y:S01]  /*1f440*/  IMAD.MOV.U32 R20, RZ, RZ, R208 ;  /* 0x000000ffff147224 */ /* 0x000fe200078e00d0 */
[----:B------:R-:W-:Y:S01]  /*1f450*/  MOV R21, R210 ;  /* 0x000000d200157202 */ /* 0x000fe20000000f00 */
[----:B------:R-:W-:Y:S01]  /*1f460*/  IMAD.MOV.U32 R7, RZ, RZ, R11 ;  /* 0x000000ffff077224 */ /* 0x000fe200078e000b */
[----:B------:R-:W4:Y:S01]  /*1f470*/  LDSM.16.M88.4 R156, [R81+UR15+0x7800] ;  /* 0x0078000f519c783b */ /* 0x000f220008000200 */
[----:B------:R-:W-:-:S02]  /*1f480*/  IMAD.MOV.U32 R22, RZ, RZ, R196 ;  /* 0x000000ffff167224 */ /* 0x000fc400078e00c4 */
[----:B------:R-:W-:Y:S01]  /*1f490*/  IMAD.MOV.U32 R23, RZ, RZ, R198 ;  /* 0x000000ffff177224 */ /* 0x000fe200078e00c6 */
[----:B------:R-:W4:Y:S01]  /*1f4a0*/  LDSM.16.M88.4 R160, [R81+UR15+0x8000] ;  /* 0x0080000f51a0783b */ /* 0x000f220008000200 */
[----:B------:R-:W-:Y:S01]  /*1f4b0*/  IMAD.MOV.U32 R24, RZ, RZ, R200 ;  /* 0x000000ffff187224 */ /* 0x000fe200078e00c8 */
[----:B------:R-:W-:Y:S01]  /*1f4c0*/  MOV R25, R202 ;  /* 0x000000ca00197202 */ /* 0x000fe20000000f00 */
[----:B------:R-:W-:Y:S01]  /*1f4d0*/  IMAD.MOV.U32 R8, RZ, RZ, R213 ;  /* 0x000000ffff087224 */ /* 0x000fe200078e00d5 */
[----:B------:R-:W4:Y:S01]  /*1f4e0*/  LDSM.16.M88.4 R148, [R81+UR15+0x8800] ;  /* 0x0088000f5194783b */ /* 0x000f220008000200 */
[----:B------:R-:W-:Y:S02]  /*1f4f0*/  IMAD.MOV.U32 R26, RZ, RZ, R188 ;  /* 0x000000ffff1a7224 */ /* 0x000fe400078e00bc */
        /* <DEDUP_REMOVED lines=13> */
[----:B-1----:R-:W-:Y:S02]  /*1f5d0*/  IMAD.MOV.U32 R34, RZ, RZ, R172 ;  /* 0x000000ffff227224 */ /* 0x002fe400078e00ac */
[----:B------:R-:W-:Y:S01]  /*1f5e0*/  IMAD.MOV.U32 R35, RZ, RZ, R174 ;  /* 0x000000ffff237224 */ /* 0x000fe200078e00ae */
[----:B------:R-:W1:Y:S01]  /*1f5f0*/  LDSM.16.M88.4 R136, [R81+UR15+0xb000] ;  /* 0x00b0000f5188783b */ /* 0x000e620008000200 */
[----:B--2---:R-:W-:Y:S01]  /*1f600*/  IMAD.MOV.U32 R36, RZ, RZ, R176 ;  /* 0x000000ffff247224 */ /* 0x004fe200078e00b0 */
[----:B------:R-:W-:-:S02]  /*1f610*/  MOV R37, R178 ;  /* 0x000000b200257202 */ /* 0x000fc40000000f00 */
[----:B------:R-:W2:Y:S01]  /*1f620*/  LDSM.16.M88.4 R120, [R81+UR15+0xb800] ;  /* 0x00b8000f5178783b */ /* 0x000ea20008000200 */
[----:B---3--:R-:W-:Y:S02]  /*1f630*/  IMAD.MOV.U32 R38, RZ, RZ, R164 ;  /* 0x000000ffff267224 */ /* 0x008fe400078e00a4 */
[----:B------:R-:W-:Y:S01]  /*1f640*/  IMAD.MOV.U32 R39, RZ, RZ, R166 ;  /* 0x000000ffff277224 */ /* 0x000fe200078e00a6 */
[----:B------:R-:W3:Y:S01]  /*1f650*/  LDSM.16.M88.4 R124, [R81+UR15+0xc000] ;  /* 0x00c0000f517c783b */ /* 0x000ee20008000200 */
[----:B----4-:R-:W-:Y:S01]  /*1f660*/  IMAD.MOV.U32 R40, RZ, RZ, R168 ;  /* 0x000000ffff287224 */ /* 0x010fe200078e00a8 */
[----:B------:R-:W-:Y:S02]  /*1f670*/  MOV R41, R170 ;  /* 0x000000aa00297202 */ /* 0x000fe40000000f00 */
[----:B------:R-:W4:Y:S01]  /*1f680*/  LDSM.16.M88.4 R112, [R81+UR15+0xc800] ;  /* 0x00c8000f5170783b */ /* 0x000f220008000200 */
[----:B------:R-:W-:Y:S02]  /*1f690*/  IMAD.MOV.U32 R42, RZ, RZ, R156 ;  /* 0x000000ffff2a7224 */ /* 0x000fe400078e009c */
[----:B------:R-:W-:Y:S01]  /*1f6a0*/  IMAD.MOV.U32 R43, RZ, RZ, R158 ;  /* 0x000000ffff2b7224 */ /* 0x000fe200078e009e */
[----:B------:R-:W4:Y:S01]  /*1f6b0*/  LDSM.16.M88.4 R116, [R81+UR15+0xd000] ;  /* 0x00d0000f5174783b */ /* 0x000f220008000200 */
[----:B------:R-:W-:Y:S01]  /*1f6c0*/  IMAD.MOV.U32 R44, RZ, RZ, R160 ;  /* 0x000000ffff2c7224 */ /* 0x000fe200078e00a0 */
[----:B------:R-:W-:-:S02]  /*1f6d0*/  MOV R45, R162 ;  /* 0x000000a2002d7202 */ /* 0x000fc40000000f00 */
[----:B------:R-:W4:Y:S01]  /*1f6e0*/  LDSM.16.M88.4 R104, [R81+UR15+0xd800] ;  /* 0x00d8000f5168783b */ /* 0x000f220008000200 */
[----:B------:R-:W-:Y:S02]  /*1f6f0*/  IMAD.MOV.U32 R46, RZ, RZ, R148 ;  /* 0x000000ffff2e7224 */ /* 0x000fe400078e0094 */
[----:B------:R-:W-:Y:S01]  /*1f700*/  IMAD.MOV.U32 R47, RZ, RZ, R150 ;  /* 0x000000ffff2f7224 */ /* 0x000fe200078e0096 */
[----:B------:R-:W4:Y:S01]  /*1f710*/  LDSM.16.M88.4 R108, [R81+UR15+0xe000] ;  /* 0x00e0000f516c783b */ /* 0x000f220008000200 */
[----:B------:R-:W-:Y:S01]  /*1f720*/  IMAD.MOV.U32 R48, RZ, RZ, R152 ;  /* 0x000000ffff307224 */ /* 0x000fe200078e0098 */
        /* <DEDUP_REMOVED lines=10> */
[----:B-1----:R-:W-:Y:S01]  /*1f7d0*/  MOV R57, R138 ;  /* 0x0000008a00397202 */ /* 0x002fe20000000f00 */
[----:B------:R-:W-:Y:S01]  /*1f7e0*/  IMAD.MOV.U32 R56, RZ, RZ, R136 ;  /* 0x000000ffff387224 */ /* 0x000fe200078e0088 */
[----:B------:R-:W-:Y:S01]  /*1f7f0*/  LDSM.16.M88.4 R92, [R81+UR15+0x10000] ;  /* 0x0100000f515c783b */ /* 0x000fe20008000200 */
[----:B--2---:R-:W-:Y:S02]  /*1f800*/  IMAD.MOV.U32 R58, RZ, RZ, R120 ;  /* 0x000000ffff3a7224 */ /* 0x004fe400078e0078 */
[----:B------:R-:W-:Y:S01]  /*1f810*/  IMAD.MOV.U32 R59, RZ, RZ, R122 ;  /* 0x000000ffff3b7224 */ /* 0x000fe200078e007a */
[----:B------:R-:W-:Y:S01]  /*1f820*/  LDSM.16.M88.4 R88, [R81+UR15+0x10800] ;  /* 0x0108000f5158783b */ /* 0x000fe20008000200 */
[----:B---3--:R-:W-:Y:S01]  /*1f830*/  IMAD.MOV.U32 R60, RZ, RZ, R124 ;  /* 0x000000ffff3c7224 */ /* 0x008fe200078e007c */
[----:B------:R-:W-:-:S02]  /*1f840*/  MOV R61, R126 ;  /* 0x0000007e003d7202 */ /* 0x000fc40000000f00 */
[----:B------:R-:W-:Y:S01]  /*1f850*/  LDSM.16.M88.4 R216, [R81+UR15+0x12000] ;  /* 0x0120000f51d8783b */ /* 0x000fe20008000200 */
[----:B----4-:R-:W-:Y:S02]  /*1f860*/  IMAD.MOV.U32 R62, RZ, RZ, R112 ;  /* 0x000000ffff3e7224 */ /* 0x010fe400078e0070 */
[----:B------:R-:W-:Y:S01]  /*1f870*/  IMAD.MOV.U32 R63, RZ, RZ, R114 ;  /* 0x000000ffff3f7224 */ /* 0x000fe200078e0072 */
[----:B------:R-:W-:Y:S01]  /*1f880*/  LDSM.16.M88.4 R212, [R81+UR15+0x13000] ;  /* 0x0130000f51d4783b */ /* 0x000fe20008000200 */
[----:B------:R-:W-:Y:S01]  /*1f890*/  IMAD.MOV.U32 R64, RZ, RZ, R116 ;  /* 0x000000ffff407224 */ /* 0x000fe200078e0074 */
[----:B------:R-:W-:Y:S02]  /*1f8a0*/  MOV R65, R118 ;  /* 0x0000007600417202 */ /* 0x000fe40000000f00 */
[----:B------:R-:W-:Y:S01]  /*1f8b0*/  LDSM.16.M88.4 R204, [R81+UR15+0x14000] ;  /* 0x0140000f51cc783b */ /* 0x000fe20008000200 */
[----:B------:R-:W-:Y:S02]  /*1f8c0*/  IMAD.MOV.U32 R66, RZ, RZ, R104 ;  /* 0x000000ffff427224 */ /* 0x000fe400078e0068 */
[----:B------:R-:W-:-:S02]  /*1f8d0*/  IMAD.MOV.U32 R67, RZ, RZ, R106 ;  /* 0x000000ffff437224 */ /* 0x000fc400078e006a */
[----:B------:R-:W-:Y:S01]  /*1f8e0*/  IMAD.MOV.U32 R68, RZ, RZ, R108 ;  /* 0x000000ffff447224 */ /* 0x000fe200078e006c */
[----:B------:R-:W-:Y:S01]  /*1f8f0*/  MOV R69, R110 ;  /* 0x0000006e00457202 */ /* 0x000fe20000000f00 */
[----:B------:R-:W-:Y:S02]  /*1f900*/  IMAD.MOV.U32 R70, RZ, RZ, R96 ;  /* 0x000000ffff467224 */ /* 0x000fe400078e0060 */
[----:B------:R-:W-:Y:S02]  /*1f910*/  IMAD.MOV.U32 R71, RZ, RZ, R98 ;  /* 0x000000ffff477224 */ /* 0x000fe400078e0062 */
[----:B------:R-:W-:Y:S01]  /*1f920*/  IMAD.MOV.U32 R72, RZ, RZ, R100 ;  /* 0x000000ffff487224 */ /* 0x000fe200078e0064 */
[----:B------:R-:W-:Y:S01]  /*1f930*/  MOV R73, R102 ;  /* 0x0000006600497202 */ /* 0x000fe20000000f00 */
[----:B------:R-:W-:Y:S02]  /*1f940*/  IMAD.MOV.U32 R74, RZ, RZ, R76 ;  /* 0x000000ffff4a7224 */ /* 0x000fe400078e004c */
[----:B------:R-:W-:-:S04]  /*1f950*/  IMAD.MOV.U32 R75, RZ, RZ, R78 ;  /* 0x000000ffff4b7224 */ /* 0x000fc800078e004e */
[----:B------:R1:W-:Y:S02]  /*1f960*/  STTM.x64 tmem[UR11+0x80], R12 ;  /* 0x0000800c000079ed */ /* 0x0003e4000834000b */
        /* <DEDUP_REMOVED lines=35> */
[----:B------:R-:W-:Y:S01]  /*1fba0*/  LDSM.16.M88.4 R208, [R81+UR15+0x12800] ;  /* 0x0128000f51d0783b */ /* 0x000fe20008000200 */
[----:B------:R-:W-:Y:S01]  /*1fbb0*/  IMAD.MOV.U32 R38, RZ, RZ, R149 ;  /* 0x000000ffff267224 */ /* 0x000fe200078e0095 */
[----:B------:R-:W-:Y:S01]  /*1fbc0*/  MOV R67, R79 ;  /* 0x0000004f00437202 */ /* 0x000fe20000000f00 */
[----:B------:R-:W-:Y:S01]  /*1fbd0*/  IMAD.MOV.U32 R39, RZ, RZ, R151 ;  /* 0x000000ffff277224 */ /* 0x000fe200078e0097 */
[----:B------:R-:W-:Y:S01]  /*1fbe0*/  LDSM.16.M88.4 R200, [R81+UR15+0x13800] ;  /* 0x0138000f51c8783b */ /* 0x000fe20008000200 */
[----:B------:R-:W-:-:S02]  /*1fbf0*/  IMAD.MOV.U32 R41, RZ, RZ, R155 ;  /* 0x000000ffff297224 */ /* 0x000fc400078e009b */
[----:B------:R-:W-:Y:S01]  /*1fc00*/  IMAD.MOV.U32 R42, RZ, RZ, R145 ;  /* 0x000000ffff2a7224 */ /* 0x000fe200078e0091 */
[----:B------:R-:W-:Y:S01]  /*1fc10*/  LDSM.16.M88.4 R192, [R81+UR15+0x14800] ;  /* 0x0148000f51c0783b */ /* 0x000fe20008000200 */
[----:B------:R-:W-:Y:S02]  /*1fc20*/  IMAD.MOV.U32 R44, RZ, RZ, R141 ;  /* 0x000000ffff2c7224 */ /* 0x000fe400078e008d */
[----:B------:R-:W-:Y:S01]  /*1fc30*/  IMAD.MOV.U32 R45, RZ, RZ, R143 ;  /* 0x000000ffff2d7224 */ /* 0x000fe200078e008f */
[----:B------:R-:W-:Y:S01]  /*1fc40*/  LDSM.16.M88.4 R196, [R81+UR15+0x15000] ;  /* 0x0150000f51c4783b */ /* 0x000fe20008000200 */
[----:B------:R-:W-:Y:S02]  /*1fc50*/  IMAD.MOV.U32 R47, RZ, RZ, R131 ;  /* 0x000000ffff2f7224 */ /* 0x000fe400078e0083 */
        /* <DEDUP_REMOVED lines=19> */
[----:B------:R-:W-:Y:S04]  /*1fd90*/  LDSM.16.M88.4 R100, [R81+UR15+0x11000] ;  /* 0x0110000f5164783b */ /* 0x000fe80008000200 */
        /* <DEDUP_REMOVED lines=10> */
[----:B------:R-:W1:Y:S04]  /*1fe40*/  LDSM.16.M88.4 R128, [R81+UR15+0x1d000] ;  /* 0x01d0000f5180783b */ /* 0x000e680008000200 */
[----:B------:R-:W2:Y:S04]  /*1fe50*/  LDSM.16.M88.4 R116, [R81+UR15+0x1d800] ;  /* 0x01d8000f5174783b */ /* 0x000ea80008000200 */
[----:B------:R-:W3:Y:S04]  /*1fe60*/  LDSM.16.M88.4 R120, [R81+UR15+0x1e000] ;  /* 0x01e0000f5178783b */ /* 0x000ee80008000200 */
[----:B------:R-:W4:Y:S04]  /*1fe70*/  LDSM.16.M88.4 R108, [R81+UR15+0x1e800] ;  /* 0x01e8000f516c783b */ /* 0x000f280008000200 */
[----:B------:R-:W4:Y:S04]  /*1fe80*/  LDSM.16.M88.4 R112, [R81+UR15+0x1f000] ;  /* 0x01f0000f5170783b */ /* 0x000f280008000200 */
[----:B------:R-:W4:Y:S01]  /*1fe90*/  LDSM.16.M88.4 R104, [R81+UR15+0x1f800] ;  /* 0x01f8000f5168783b */ /* 0x000f220008000200 */
[----:B------:R4:W-:Y:S01]  /*1fea0*/  STTM.x64 tmem[UR11+0x100], R4 ;  /* 0x00010004000079ed */ /* 0x0009e2000834000b */
[----:B-1----:R-:W-:Y:S01]  /*1feb0*/  IMAD.MOV.U32 R68, RZ, RZ, R128 ;  /* 0x000000ffff447224 */ /* 0x002fe200078e0080 */
[----:B------:R-:W-:Y:S01]  /*1fec0*/  MOV R69, R130 ;  /* 0x0000008200457202 */ /* 0x000fe20000000f00 */
[----:B--2---:R-:W-:-:S02]  /*1fed0*/  IMAD.MOV.U32 R70, RZ, RZ, R116 ;  /* 0x000000ffff467224 */ /* 0x004fc400078e0074 */
[----:B------:R-:W-:Y:S01]  /*1fee0*/  IMAD.MOV.U32 R71, RZ, RZ, R118 ;  /* 0x000000ffff477224 */ /* 0x000fe200078e0076 */
[----:B---3--:R-:W-:Y:S01]  /*1fef0*/  MOV R72, R120 ;  /* 0x0000007800487202 */ /* 0x008fe20000000f00 */
[----:B------:R-:W-:Y:S02]  /*1ff00*/  IMAD.MOV.U32 R73, RZ, RZ, R122 ;  /* 0x000000ffff497224 */ /* 0x000fe400078e007a */
[----:B----4-:R-:W-:Y:S01]  /*1ff10*/  IMAD.MOV.U32 R74, RZ, RZ, R108 ;  /* 0x000000ffff4a7224 */ /* 0x010fe200078e006c */
[----:B------:R-:W-:Y:S01]  /*1ff20*/  MOV R75, R110 ;  /* 0x0000006e004b7202 */ /* 0x000fe20000000f00 */
[----:B------:R-:W-:Y:S02]  /*1ff30*/  IMAD.MOV.U32 R76, RZ, RZ, R112 ;  /* 0x000000ffff4c7224 */ /* 0x000fe400078e0070 */
[----:B------:R-:W-:Y:S01]  /*1ff40*/  IMAD.MOV.U32 R77, RZ, RZ, R114 ;  /* 0x000000ffff4d7224 */ /* 0x000fe200078e0072 */
[----:B------:R-:W-:Y:S01]  /*1ff50*/  MOV R78, R104 ;  /* 0x00000068004e7202 */ /* 0x000fe20000000f00 */
[----:B------:R-:W-:-:S02]  /*1ff60*/  IMAD.MOV.U32 R79, RZ, RZ, R106 ;  /* 0x000000ffff4f7224 */ /* 0x000fc400078e006a */
        /* <DEDUP_REMOVED lines=57> */
[----:B------:R1:W-:Y:S01]  /*20300*/  STTM.x64 tmem[UR11+0xc0], R16 ;  /* 0x0000c010000079ed */ /* 0x0003e2000834000b */
[----:B------:R-:W-:Y:S02]  /*20310*/  IMAD.MOV.U32 R6, RZ, RZ, R89 ;  /* 0x000000ffff067224 */ /* 0x000fe400078e0059 */
[----:B------:R-:W-:Y:S02]  /*20320*/  IMAD.MOV.U32 R7, RZ, RZ, R91 ;  /* 0x000000ffff077224 */ /* 0x000fe400078e005b */
[----:B------:R-:W-:Y:S02]  /*20330*/  IMAD.MOV.U32 R9, RZ, RZ, R103 ;  /* 0x000000ffff097224 */ /* 0x000fe400078e0067 */
[----:B------:R-:W-:-:S02]  /*20340*/  IMAD.MOV.U32 R10, RZ, RZ, R97 ;  /* 0x000000ffff0a7224 */ /* 0x000fc400078e0061 */
        /* <DEDUP_REMOVED lines=54> */
[----:B------:R-:W-:-:S04]  /*206b0*/  IMAD.MOV.U32 R67, RZ, RZ, R107 ;  /* 0x000000ffff437224 */ /* 0x000fc800078e006b */
[----:B------:R1:W-:Y:S01]  /*206c0*/  STTM.x64 tmem[UR11+0x140], R4 ;  /* 0x00014004000079ed */ /* 0x0003e2000834000b */
[----:B------:R-:W2:Y:S02]  /*206d0*/  FENCE.VIEW.ASYNC.T ;  /* 0x00000000000073c6 */ /* 0x000ea40000000200 */
[----:B--2---:R-:W-:Y:S06]  /*206e0*/  BAR.SYNC.DEFER_BLOCKING 0x0 ;  /* 0x0000000000007b1d */ /* 0x004fec0000010000 */
[----:B------:R-:W-:Y:S05]  /*206f0*/  @P0 BRA `(.L_x_11) ;  /* 0x0000000800a40947 */ /* 0x000fea0003800000 */
[----:B------:R-:W-:Y:S01]  /*20700*/  ULEA UR9, UR5, UR7, 0xf ;  /* 0x0000000705097291 */ /* 0x000fe2000f8e78ff */
[----:B-1----:R-:W-:Y:S01]  /*20710*/  MOV.SPILL R4, UR15 ;  /* 0x0000000f00047c02 */ /* 0x002fe20009000f00 */
[----:B------:R-:W-:Y:S01]  /*20720*/  UMOV UR21, URZ ;  /* 0x000000ff00157c82 */ /* 0x000fe20008000000 */
[----:B------:R-:W-:Y:S01]  /*20730*/  UIADD3 UR64, UPT, UPT, UR10, 0x88, URZ ;  /* 0x000000880a407890 */ /* 0x000fe2000fffe0ff */
[----:B------:R-:W-:Y:S01]  /*20740*/  MOV.SPILL R5, UR14 ;  /* 0x0000000e00057c02 */ /* 0x000fe20009000f00 */
[----:B------:R-:W-:Y:S02]  /*20750*/  UIADD3 UR9, UPT, UPT, UR9, 0x40000, URZ ;  /* 0x0004000009097890 */ /* 0x000fe4000fffe0ff */
[----:B------:R-:W-:Y:S02]  /*20760*/  UIADD3 UR65, UPT, UPT, UR10, 0x90, URZ ;  /* 0x000000900a417890 */ /* 0x000fe4000fffe0ff */
[----:B------:R-:W-:Y:S02]  /*20770*/  USHF.R.U32.HI UR46, URZ, 0x4, UR9 ;  /* 0x00000004ff2e7899 */ /* 0x000fe40008011609 */
[----:B------:R-:W-:-:S02]  /*20780*/  UIADD3 UR77, UPT, UPT, UR10, 0x98, URZ ;  /* 0x000000980a4d7890 */ /* 0x000fc4000fffe0ff */
[----:B------:R-:W-:Y:S01]  /*20790*/  USGXT.U32 UR46, UR46, 0xe ;  /* 0x0000000e2e2e789a */ /* 0x000fe20008000000 */
[----:B------:R-:W-:Y:S01]  /*207a0*/  UMOV UR26, 0x0 ;  /* 0x00000000001a7882 */ /* 0x000fe20000000000 */
[----:B------:R-:W-:Y:S02]  /*207b0*/  UMOV UR27, 0x8100910 ;  /* 0x08100910001b7882 */ /* 0x000fe40000000000 */
[----:B------:R-:W-:Y:S01]  /*207c0*/  UIADD3 UR48, UP1, UPT, UR46, 0x2, URZ ;  /* 0x000000022e307890 */ /* 0x000fe2000ff3e0ff */
[----:B------:R-:W-:Y:S01]  /*207d0*/  UMOV UR47, 0x40004040 ;  /* 0x40004040002f7882 */ /* 0x000fe20000000000 */
[----:B------:R-:W-:Y:S02]  /*207e0*/  UMOV UR28, 0x0 ;  /* 0x00000000001c7882 */ /* 0x000fe40000000000 */
[----:B------:R-:W-:Y:S01]  /*207f0*/  UIADD3.X UR49, UPT, UPT, UR21, 0x40004040, URZ, UP1, !UPT ;  /* 0x4000404015317890 */ /* 0x000fe20008ffe4ff */
[----:B------:R1:W-:Y:S01]  /*20800*/  UTCHMMA tmem[UR12], gdesc[UR46], tmem[UR10], tmem[UR26], idesc[UR27], UPT ;  /* 0x00ff1a2e0c0079ea */ /* 0x0003e2000b80000a */
[----:B------:R-:W-:-:S02]  /*20810*/  UIADD3 UR50, UP1, UPT, UR48, 0x2, URZ ;  /* 0x0000000230327890 */ /* 0x000fc4000ff3e0ff */
[----:B------:R-:W-:Y:S02]  /*20820*/  UIADD3 UR52, UP2, UPT, UR48, 0x4, URZ ;  /* 0x0000000430347890 */ /* 0x000fe4000ff5e0ff */
[----:B------:R-:W-:Y:S02]  /*20830*/  UIADD3.X UR51, UPT, UPT, UR49, URZ, URZ, UP1, !UPT ;  /* 0x000000ff31337290 */ /* 0x000fe40008ffe4ff */
[----:B------:R-:W-:Y:S02]  /*20840*/  UIADD3.X UR53, UPT, UPT, UR49, URZ, URZ, UP2, !UPT ;  /* 0x000000ff31357290 */ /* 0x000fe400097fe4ff */
[----:B------:R-:W-:Y:S02]  /*20850*/  UIADD3 UR54, UP2, UPT, UR48, 0x1fe, URZ ;  /* 0x000001fe30367890 */ /* 0x000fe4000ff5e0ff */
[----:B------:R-:W-:Y:S01]  /*20860*/  UIADD3 UR56, UP1, UPT, UR48, 0x200, URZ ;  /* 0x0000020030387890 */ /* 0x000fe2000ff3e0ff */
[----:B------:R-:W-:Y:S01]  /*20870*/  UMOV UR29, 0x8100910 ;  /* 0x08100910001d7882 */ /* 0x000fe20000000000 */
[----:B------:R-:W-:-:S02]  /*20880*/  UIADD3.X UR55, UPT, UPT, UR49, URZ, URZ, UP2, !UPT ;  /* 0x000000ff31377290 */ /* 0x000fc400097fe4ff */
[----:B------:R2:W-:Y:S01]  /*20890*/  UTCHMMA tmem[UR64], gdesc[UR48], tmem[UR10], tmem[UR28], idesc[UR29], UPT ;  /* 0x00ff1c30400079ea */ /* 0x0005e2000b80000a */
[----:B------:R-:W-:Y:S02]  /*208a0*/  UIADD3 UR76, UPT, UPT, UR10, 0xa0, URZ ;  /* 0x000000a00a4c7890 */ /* 0x000fe4000fffe0ff */
[----:B-1----:R-:W-:Y:S02]  /*208b0*/  UIADD3 UR26, UP2, UPT, UR48, 0x202, URZ ;  /* 0x00000202301a7890 */ /* 0x002fe4000ff5e0ff */
[----:B------:R-:W-:Y:S01]  /*208c0*/  UIADD3.X UR57, UPT, UPT, UR49, URZ, URZ, UP1, !UPT ;  /* 0x000000ff31397290 */ /* 0x000fe20008ffe4ff */
[----:B------:R-:W-:Y:S01]  /*208d0*/  UMOV UR32, 0x0 ;  /* 0x0000000000207882 */ /* 0x000fe20000000000 */
[----:B------:R-:W-:Y:S01]  /*208e0*/  UMOV UR33, 0x8100910 ;  /* 0x0810091000217882 */ /* 0x000fe20000000000 */
[----:B------:R-:W-:Y:S02]  /*208f0*/  UIADD3 UR66, UPT, UPT, UR10, 0xa8, URZ ;  /* 0x000000a80a427890 */ /* 0x000fe4000fffe0ff */
[----:B------:R1:W-:Y:S01]  /*20900*/  UTCHMMA tmem[UR65], gdesc[UR50], tmem[UR10], tmem[UR32], idesc[UR33], UPT ;  /* 0x00ff2032410079ea */ /* 0x0003e2000b80000a */
[----:B--2---:R-:W-:Y:S01]  /*20910*/  UIADD3 UR28, UP1, UPT, UR48, 0x204, URZ ;  /* 0x00000204301c7890 */ /* 0x004fe2000ff3e0ff */
[----:B------:R-:W-:Y:S01]  /*20920*/  UMOV UR30, 0x0 ;  /* 0x00000000001e7882 */ /* 0x000fe20000000000 */
[----:B------:R-:W-:Y:S01]  /*20930*/  UMOV UR31, 0x8100910 ;  /* 0x08100910001f7882 */ /* 0x000fe20000000000 */
[----:B------:R-:W-:-:S02]  /*20940*/  UIADD3 UR67, UPT, UPT, UR10, 0xb0, URZ ;  /* 0x000000b00a437890 */ /* 0x000fc4000fffe0ff */
[----:B------:R2:W-:Y:S01]  /*20950*/  UTCHMMA tmem[UR77], gdesc[UR52], tmem[UR10], tmem[UR30], idesc[UR31], UPT ;  /* 0x00ff1e344d0079ea */ /* 0x0005e2000b80000a */
[----:B------:R-:W-:Y:S02]  /*20960*/  UIADD3.X UR27, UPT, UPT, UR49, URZ, URZ, UP2, !UPT ;  /* 0x000000ff311b7290 */ /* 0x000fe400097fe4ff */
[----:B------:R-:W-:Y:S02]  /*20970*/  UIADD3 UR69, UPT, UPT, UR10, 0xb8, URZ ;  /* 0x000000b80a457890 */ /* 0x000fe4000fffe0ff */
[----:B------:R-:W-:Y:S02]  /*20980*/  UIADD3.X UR29, UPT, UPT, UR49, URZ, URZ, UP1, !UPT ;  /* 0x000000ff311d7290 */ /* 0x000fe40008ffe4ff */
[----:B-1----:R-:W-:Y:S01]  /*20990*/  UIADD3 UR32, UP1, UPT, UR48, 0x400, URZ ;  /* 0x0000040030207890 */ /* 0x002fe2000ff3e0ff */
[----:B------:R-:W-:Y:S01]  /*209a0*/  UMOV UR34, 0x0 ;  /* 0x0000000000227882 */ /* 0x000fe20000000000 */
[----:B--2---:R-:W-:Y:S01]  /*209b0*/  UIADD3 UR30, UP2, UPT, UR48, 0x3fe, URZ ;  /* 0x000003fe301e7890 */ /* 0x004fe2000ff5e0ff */
[----:B------:R-:W-:Y:S01]  /*209c0*/  UMOV UR35, 0x8100910 ;  /* 0x0810091000237882 */ /* 0x000fe20000000000 */
[----:B------:R-:W-:Y:S01]  /*209d0*/  UMOV UR36, 0x0 ;  /* 0x0000000000247882 */ /* 0x000fe20000000000 */
[----:B------:R-:W-:Y:S01]  /*209e0*/  UMOV UR37, 0x8100910 ;  /* 0x0810091000257882 */ /* 0x000fe20000000000 */
[----:B------:R1:W-:Y:S01]  /*209f0*/  UTCHMMA tmem[UR76], gdesc[UR54], tmem[UR10], tmem[UR34], idesc[UR35], UPT ;  /* 0x00ff22364c0079ea */ /* 0x0003e2000b80000a */
[----:B------:R-:W-:Y:S01]  /*20a00*/  UIADD3.X UR31, UPT, UPT, UR49, URZ, URZ, UP2, !UPT ;  /* 0x000000ff311f7290 */ /* 0x000fe200097fe4ff */
[----:B------:R2:W-:Y:S01]  /*20a10*/  UTCHMMA tmem[UR66], gdesc[UR56], tmem[UR10], tmem[UR36], idesc[UR37], UPT ;  /* 0x00ff2438420079ea */ /* 0x0005e2000b80000a */
[----:B------:R-:W-:-:S02]  /*20a20*/  UIADD3 UR68, UPT, UPT, UR10, 0xc0, URZ ;  /* 0x000000c00a447890 */ /* 0x000fc4000fffe0ff */
[----:B------:R-:W-:Y:S01]  /*20a30*/  UIADD3.X UR33, UPT, UPT, UR49, URZ, URZ, UP1, !UPT ;  /* 0x000000ff31217290 */ /* 0x000fe20008ffe4ff */
[----:B------:R-:W-:Y:S01]  /*20a40*/  UMOV UR40, 0x0 ;  /* 0x0000000000287882 */ /* 0x000fe20000000000 */
[----:B------:R-:W-:Y:S01]  /*20a50*/  UMOV UR41, 0x8100910 ;  /* 0x0810091000297882 */ /* 0x000fe20000000000 */
[----:B------:R-:W-:Y:S02]  /*20a60*/  UIADD3 UR63, UPT, UPT, UR10, 0xc8, URZ ;  /* 0x000000c80a3f7890 */ /* 0x000fe4000fffe0ff */
[----:B------:R3:W-:Y:S01]  /*20a70*/  UTCHMMA tmem[UR67], gdesc[UR26], tmem[UR10], tmem[UR40], idesc[UR41], UPT ;  /* 0x00ff281a430079ea */ /* 0x0007e2000b80000a */
[----:B-1----:R-:W-:Y:S02]  /*20a80*/  UIADD3 UR34, UP2, UPT, UR48, 0x402, URZ ;  /* 0x0000040230227890 */ /* 0x002fe4000ff5e0ff */
[----:B--2---:R-:W-:Y:S01]  /*20a90*/  UIADD3 UR36, UP1, UPT, UR48, 0x404, URZ ;  /* 0x0000040430247890 */ /* 0x004fe2000ff3e0ff */
[----:B------:R-:W-:Y:S01]  /*20aa0*/  UMOV UR38, 0x0 ;  /* 0x0000000000267882 */ /* 0x000fe20000000000 */
[----:B------:R-:W-:Y:S01]  /*20ab0*/  UMOV UR39, 0x8100910 ;  /* 0x0810091000277882 */ /* 0x000fe20000000000 */
[----:B------:R-:W-:Y:S01]  /*20ac0*/  UIADD3.X UR35, UPT, UPT, UR49, URZ, URZ, UP2, !UPT ;  /* 0x000000ff31237290 */ /* 0x000fe200097fe4ff */
[----:B------:R1:W-:Y:S01]  /*20ad0*/  UTCHMMA tmem[UR69], gdesc[UR28], tmem[UR10], tmem[UR38], idesc[UR39], UPT ;  /* 0x00ff261c450079ea */ /* 0x0003e2000b80000a */
[----:B------:R-:W-:-:S02]  /*20ae0*/  UIADD3.X UR37, UPT, UPT, UR49, URZ, URZ, UP1, !UPT ;  /* 0x000000ff31257290 */ /* 0x000fc40008ffe4ff */
[----:B---3--:R-:W-:Y:S01]  /*20af0*/  UIADD3 UR40, UP1, UPT, UR48, 0x600, URZ ;  /* 0x0000060030287890 */ /* 0x008fe2000ff3e0ff */
[----:B------:R-:W-:Y:S01]  /*20b00*/  UMOV UR42, 0x0 ;  /* 0x00000000002a7882 */ /* 0x000fe20000000000 */
[----:B------:R-:W-:Y:S01]  /*20b10*/  UMOV UR43, 0x8100910 ;  /* 0x08100910002b7882 */ /* 0x000fe20000000000 */
[----:B------:R-:W-:Y:S01]  /*20b20*/  UMOV UR44, 0x0 ;  /* 0x00000000002c7882 */ /* 0x000fe20000000000 */
[----:B------:R-:W-:Y:S01]  /*20b30*/  UMOV UR45, 0x8100910 ;  /* 0x08100910002d7882 */ /* 0x000fe20000000000 */
[----:B------:R2:W-:Y:S01]  /*20b40*/  UTCHMMA tmem[UR68], gdesc[UR30], tmem[UR10], tmem[UR42], idesc[UR43], UPT ;  /* 0x00ff2a1e440079ea */ /* 0x0005e2000b80000a */
[----:B-1----:R-:W-:Y:S01]  /*20b50*/  UIADD3 UR38, UP2, UPT, UR48, 0x5fe, URZ ;  /* 0x000005fe30267890 */ /* 0x002fe2000ff5e0ff */
[----:B------:R1:W-:Y:S01]  /*20b60*/  UTCHMMA tmem[UR63], gdesc[UR32], tmem[UR10], tmem[UR44], idesc[UR45], UPT ;  /* 0x00ff2c203f0079ea */ /* 0x0003e2000b80000a */
[----:B------:R-:W-:Y:S02]  /*20b70*/  UIADD3 UR62, UPT, UPT, UR10, 0xd0, URZ ;  /* 0x000000d00a3e7890 */ /* 0x000fe4000fffe0ff */
[----:B------:R-:W-:-:S02]  /*20b80*/  UIADD3.X UR39, UPT, UPT, UR49, URZ, URZ, UP2, !UPT ;  /* 0x000000ff31277290 */ /* 0x000fc400097fe4ff */
[----:B------:R-:W-:Y:S02]  /*20b90*/  UIADD3.X UR41, UPT, UPT, UR49, URZ, URZ, UP1, !UPT ;  /* 0x000000ff31297290 */ /* 0x000fe40008ffe4ff */
[----:B------:R-:W-:Y:S02]  /*20ba0*/  UIADD3 UR59, UPT, UPT, UR10, 0xd8, URZ ;  /* 0x000000d80a3b7890 */ /* 0x000fe4000fffe0ff */
[----:B--2---:R-:W-:Y:S02]  /*20bb0*/  UIADD3 UR42, UP2, UPT, UR48, 0x602, URZ ;  /* 0x00000602302a7890 */ /* 0x004fe4000ff5e0ff */
[----:B-1----:R-:W-:Y:S02]  /*20bc0*/  UIADD3 UR44, UP1, UPT, UR48, 0x604, URZ ;  /* 0x00000604302c7890 */ /* 0x002fe4000ff3e0ff */
[----:B------:R-:W-:Y:S02]  /*20bd0*/  UIADD3 UR58, UPT, UPT, UR10, 0xe0, URZ ;  /* 0x000000e00a3a7890 */ /* 0x000fe4000fffe0ff */
[----:B------:R-:W-:-:S02]  /*20be0*/  UIADD3 UR9, UPT, UPT, UR10, 0xe8, URZ ;  /* 0x000000e80a097890 */ /* 0x000fc4000fffe0ff */
[----:B------:R-:W-:Y:S02]  /*20bf0*/  UIADD3 UR18, UPT, UPT, UR10, 0xf0, URZ ;  /* 0x000000f00a127890 */ /* 0x000fe4000fffe0ff */
[----:B------:R-:W-:Y:S02]  /*20c00*/  UIADD3.X UR43, UPT, UPT, UR49, URZ, URZ, UP2, !UPT ;  /* 0x000000ff312b7290 */ /* 0x000fe400097fe4ff */
[----:B------:R-:W-:Y:S02]  /*20c10*/  UIADD3 UR19, UPT, UPT, UR10, 0xf8, URZ ;  /* 0x000000f80a137890 */ /* 0x000fe4000fffe0ff */
[----:B------:R-:W-:Y:S02]  /*20c20*/  UIADD3.X UR45, UPT, UPT, UR49, URZ, URZ, UP1, !UPT ;  /* 0x000000ff312d7290 */ /* 0x000fe40008ffe4ff */
[----:B------:R-:W-:Y:S02]  /*20c30*/  UIADD3 UR20, UPT, UPT, UR10, 0x40, URZ ;  /* 0x000000400a147890 */ /* 0x000fe4000fffe0ff */
        /* <DEDUP_REMOVED lines=19> */
[----:B------:R-:W-:Y:S01]  /*20d70*/  UTCHMMA tmem[UR9], gdesc[UR40], tmem[UR10], tmem[UR74], idesc[UR75], UPT ;  /* 0x00ff4a28090079ea */ /* 0x000fe2000b80000a */
[----:B------:R-:W-:Y:S01]  /*20d80*/  UIADD3 UR67, UPT, UPT, UR10, 0x120, URZ ;  /* 0x000001200a437890 */ /* 0x000fe2000fffe0ff */
[----:B------:R-:W-:Y:S01]  /*20d90*/  UMOV UR76, 0x0 ;  /* 0x00000000004c7882 */ /* 0x000fe20000000000 */
[----:B------:R-:W-:Y:S01]  /*20da0*/  UMOV UR77, 0x8100910 ;  /* 0x08100910004d7882 */ /* 0x000fe20000000000 */
[----:B------:R-:W-:Y:S01]  /*20db0*/  UMOV UR14, 0x0 ;  /* 0x00000000000e7882 */ /* 0x000fe20000000000 */
[----:B------:R-:W-:Y:S01]  /*20dc0*/  UMOV UR15, 0x8100910 ;  /* 0x08100910000f7882 */ /* 0x000fe20000000000 */
[----:B------:R-:W-:-:S02]  /*20dd0*/  UIADD3 UR63, UPT, UPT, UR10, 0x40, URZ ;  /* 0x000000400a3f7890 */ /* 0x000fc4000fffe0ff */
[----:B------:R-:W-:Y:S01]  /*20de0*/  UTCHMMA tmem[UR18], gdesc[UR42], tmem[UR10], tmem[UR76], idesc[UR77], UPT ;  /* 0x00ff4c2a120079ea */ /* 0x000fe2000b80000a */
[----:B-1----:R-:W-:Y:S02]  /*20df0*/  UIADD3 UR61, UPT, UPT, UR10, 0x128, URZ ;  /* 0x000001280a3d7890 */ /* 0x002fe4000fffe0ff */
[----:B------:R-:W-:Y:S01]  /*20e00*/  UTCHMMA tmem[UR19], gdesc[UR44], tmem[UR10], tmem[UR14], idesc[UR15], UPT ;  /* 0x00ff0e2c130079ea */ /* 0x000fe2000b80000a */
[----:B--2---:R-:W-:Y:S01]  /*20e10*/  UIADD3 UR59, UPT, UPT, UR10, 0x40, URZ ;  /* 0x000000400a3b7890 */ /* 0x004fe2000fffe0ff */
[----:B------:R1:W-:Y:S01]  /*20e20*/  UTCHMMA tmem[UR21], gdesc[UR46], tmem[UR20], tmem[UR76], idesc[UR77], UPT ;  /* 0x00ff4c2e150079ea */ /* 0x0003e2000b800014 */
[----:B------:R-:W-:Y:S01]  /*20e30*/  UIADD3 UR60, UPT, UPT, UR10, 0x130, URZ ;  /* 0x000001300a3c7890 */ /* 0x000fe2000fffe0ff */
[----:B------:R2:W-:Y:S01]  /*20e40*/  UTCHMMA tmem[UR23], gdesc[UR48], tmem[UR22], tmem[UR76], idesc[UR77], UPT ;  /* 0x00ff4c30170079ea */ /* 0x0005e2000b800016 */
[----:B---3--:R-:W-:Y:S01]  /*20e50*/  UIADD3 UR58, UPT, UPT, UR10, 0x40, URZ ;  /* 0x000000400a3a7890 */ /* 0x008fe2000fffe0ff */
[----:B------:R3:W-:Y:S01]  /*20e60*/  UTCHMMA tmem[UR25], gdesc[UR50], tmem[UR24], tmem[UR74], idesc[UR75], UPT ;  /* 0x00ff4a32190079ea */ /* 0x0007e2000b800018 */
[----:B------:R-:W-:-:S02]  /*20e70*/  UIADD3 UR69, UPT, UPT, UR10, 0x138, URZ ;  /* 0x000001380a457890 */ /* 0x000fc4000fffe0ff */
[----:B------:R-:W-:Y:S02]  /*20e80*/  UIADD3 UR68, UPT, UPT, UR10, 0x40, URZ ;  /* 0x000000400a447890 */ /* 0x000fe4000fffe0ff */
[----:B------:R-:W-:Y:S02]  /*20e90*/  UIADD3 UR62, UPT, UPT, UR10, 0x140, URZ ;  /* 0x000001400a3e7890 */ /* 0x000fe4000fffe0ff */
[----:B------:R-:W-:Y:S02]  /*20ea0*/  UIADD3 UR72, UPT, UPT, UR10, 0x40, URZ ;  /* 0x000000400a487890 */ /* 0x000fe4000fffe0ff */
[----:B------:R-:W-:Y:S01]  /*20eb0*/  UIADD3 UR71, UPT, UPT, UR10, 0x148, URZ ;  /* 0x000001480a477890 */ /* 0x000fe2000fffe0ff */
[----:B-1----:R-:W-:Y:S01]  /*20ec0*/  UMOV UR46, 0x0 ;  /* 0x00000000002e7882 */ /* 0x002fe20000000000 */
[----:B------:R-:W-:Y:S01]  /*20ed0*/  UMOV UR47, 0x8100910 ;  /* 0x08100910002f7882 */ /* 0x000fe20000000000 */
[----:B------:R-:W-:Y:S01]  /*20ee0*/  UIADD3 UR70, UPT, UPT, UR10, 0x40, URZ ;  /* 0x000000400a467890 */ /* 0x000fe2000fffe0ff */
[----:B------:R1:W-:Y:S01]  /*20ef0*/  UTCHMMA tmem[UR65], gdesc[UR52], tmem[UR64], tmem[UR46], idesc[UR47], UPT ;  /* 0x00ff2e34410079ea */ /* 0x0003e2000b800040 */
[----:B------:R-:W-:Y:S01]  /*20f00*/  UIADD3 UR73, UPT, UPT, UR10, 0x150, URZ ;  /* 0x000001500a497890 */ /* 0x000fe2000fffe0ff */
[----:B--2---:R-:W-:Y:S01]  /*20f10*/  UMOV UR48, 0x0 ;  /* 0x0000000000307882 */ /* 0x004fe20000000000 */
[----:B------:R-:W-:Y:S01]  /*20f20*/  UMOV UR49, 0x8100910 ;  /* 0x0810091000317882 */ /* 0x000fe20000000000 */
[----:B---3--:R-:W-:Y:S01]  /*20f30*/  UIADD3 UR74, UPT, UPT, UR10, 0x40, URZ ;  /* 0x000000400a4a7890 */ /* 0x008fe2000fffe0ff */
[----:B------:R2:W-:Y:S01]  /*20f40*/  UTCHMMA tmem[UR67], gdesc[UR54], tmem[UR66], tmem[UR48], idesc[UR49], UPT ;  /* 0x00ff3036430079ea */ /* 0x0005e2000b800042 */
[----:B------:R-:W-:Y:S01]  /*20f50*/  UIADD3 UR75, UPT, UPT, UR10, 0x158, URZ ;  /* 0x000001580a4b7890 */ /* 0x000fe2000fffe0ff */
[----:B------:R-:W-:Y:S01]  /*20f60*/  UTCHMMA tmem[UR61], gdesc[UR56], tmem[UR63], tmem[UR48], idesc[UR49], UPT ;  /* 0x00ff30383d0079ea */ /* 0x000fe2000b80003f */
[----:B------:R3:W-:Y:S01]  /*20f70*/  UTCHMMA tmem[UR60], gdesc[UR26], tmem[UR59], tmem[UR14], idesc[UR15], UPT ;  /* 0x00ff0e1a3c0079ea */ /* 0x0007e2000b80003b */
[----:B-1----:R-:W-:-:S02]  /*20f80*/  UIADD3 UR53, UPT, UPT, UR10, 0x160, URZ ;  /* 0x000001600a357890 */ /* 0x002fc4000fffe0ff */
[----:B------:R-:W-:Y:S02]  /*20f90*/  UIADD3 UR52, UPT, UPT, UR10, 0x40, URZ ;  /* 0x000000400a347890 */ /* 0x000fe4000fffe0ff */
[----:B------:R-:W-:Y:S02]  /*20fa0*/  UIADD3 UR65, UPT, UPT, UR10, 0x170, URZ ;  /* 0x000001700a417890 */ /* 0x000fe4000fffe0ff */
[----:B--2---:R-:W-:Y:S02]  /*20fb0*/  UIADD3 UR54, UPT, UPT, UR10, 0x168, URZ ;  /* 0x000001680a367890 */ /* 0x004fe4000fffe0ff */
[----:B------:R-:W-:Y:S01]  /*20fc0*/  UIADD3 UR55, UPT, UPT, UR10, 0x40, URZ ;  /* 0x000000400a377890 */ /* 0x000fe2000fffe0ff */
[----:B---3--:R-:W-:Y:S01]  /*20fd0*/  R2UR.FILL UR15, R4 ;  /* 0x00000000040f72ca */ /* 0x008fe200004e0000 */
[----:B------:R-:W-:Y:S01]  /*20fe0*/  UMOV UR66, 0x0 ;  /* 0x0000000000427882 */ /* 0x000fe20000000000 */
[----:B------:R-:W-:Y:S01]  /*20ff0*/  UMOV UR67, 0x8100910 ;  /* 0x0810091000437882 */ /* 0x000fe20000000000 */
[----:B------:R-:W-:Y:S01]  /*21000*/  UIADD3 UR56, UPT, UPT, UR10, 0x40, URZ ;  /* 0x000000400a387890 */ /* 0x000fe2000fffe0ff */
[----:B------:R2:W-:Y:S01]  /*21010*/  UTCHMMA tmem[UR69], gdesc[UR28], tmem[UR58], tmem[UR66], idesc[UR67], UPT ;  /* 0x00ff421c450079ea */ /* 0x0005e2000b80003a */
[----:B------:R-:W-:Y:S01]  /*21020*/  UIADD3 UR57, UPT, UPT, UR10, 0x178, URZ ;  /* 0x000001780a397890 */ /* 0x000fe2000fffe0ff */
[----:B------:R2:W-:Y:S01]  /*21030*/  UTCHMMA tmem[UR62], gdesc[UR30], tmem[UR68], tmem[UR76], idesc[UR77], UPT ;  /* 0x00ff4c1e3e0079ea */ /* 0x0005e2000b800044 */
[----:B------:R-:W-:Y:S01]  /*21040*/  UMOV UR18, 0x0 ;  /* 0x0000000000127882 */ /* 0x000fe20000000000 */
[----:B------:R-:W-:Y:S01]  /*21050*/  UMOV UR19, 0x8100910 ;  /* 0x0810091000137882 */ /* 0x000fe20000000000 */
[----:B------:R-:W-:Y:S01]  /*21060*/  UMOV UR20, 0x0 ;  /* 0x0000000000147882 */ /* 0x000fe20000000000 */
[----:B------:R-:W-:Y:S01]  /*21070*/  UMOV UR21, 0x8100910 ;  /* 0x0810091000157882 */ /* 0x000fe20000000000 */
[----:B------:R-:W-:Y:S01]  /*21080*/  UMOV UR22, 0x0 ;  /* 0x0000000000167882 */ /* 0x000fe20000000000 */
[----:B------:R-:W-:Y:S01]  /*21090*/  UMOV UR23, 0x8100910 ;  /* 0x0810091000177882 */ /* 0x000fe20000000000 */
[----:B------:R2:W-:Y:S01]  /*210a0*/  UTCHMMA tmem[UR71], gdesc[UR32], tmem[UR72], tmem[UR18], idesc[UR19], UPT ;  /* 0x00ff1220470079ea */ /* 0x0005e2000b800048 */
[----:B------:R2:W-:Y:S01]  /*210b0*/  UTCHMMA tmem[UR73], gdesc[UR34], tmem[UR70], tmem[UR20], idesc[UR21], UPT ;  /* 0x00ff1422490079ea */ /* 0x0005e2000b800046 */
[----:B------:R-:W-:Y:S01]  /*210c0*/  UMOV UR24, 0x0 ;  /* 0x0000000000187882 */ /* 0x000fe20000000000 */
[----:B------:R-:W-:Y:S01]  /*210d0*/  UMOV UR25, 0x8100910 ;  /* 0x0810091000197882 */ /* 0x000fe20000000000 */
[----:B------:R2:W-:Y:S01]  /*210e0*/  UTCHMMA tmem[UR75], gdesc[UR36], tmem[UR74], tmem[UR22], idesc[UR23], UPT ;  /* 0x00ff16244b0079ea */ /* 0x0005e2000b80004a */
        /* <DEDUP_REMOVED lines=10> */
.L_x_11:
[----:B-1----:R-:W3:Y:S01]  /*21190*/  LDL.LU R7, [R1+0x954] ;  /* 0x0009540001077983 */ /* 0x002ee20000300800 */
[----:B------:R-:W1:Y:S03]  /*211a0*/  LDC R5, c[0x0][0x3a0] ;  /* 0x0000e800ff057b82 */ /* 0x000e660000000800 */
[----:B------:R-:W4:Y:S04]  /*211b0*/  LDL.LU R6, [R1+0x95c] ;  /* 0x00095c0001067983 */ /* 0x000f280000300800 */
[----:B--2---:R-:W2:Y:S04]  /*211c0*/  LDL.LU R19, [R1+0x94c] ;  /* 0x00094c0001137983 */ /* 0x004ea80000300800 */
[----:B------:R-:W2:Y:S04]  /*211d0*/  LDL.LU R16, [R1+0x958] ;  /* 0x0009580001107983 */ /* 0x000ea80000300800 */
[----:B------:R-:W2:Y:S04]  /*211e0*/  LDL.LU R15, [R1+0x944] ;  /* 0x00094400010f7983 */ /* 0x000ea80000300800 */
[----:B------:R-:W2:Y:S04]  /*211f0*/  LDL.LU R8, [R1+0x950] ;  /* 0x0009500001087983 */ /* 0x000ea80000300800 */
[----:B------:R-:W2:Y:S01]  /*21200*/  LDL.LU R18, [R1+0x93c] ;  /* 0x00093c0001127983 */ /* 0x000ea20000300800 */
[----:B-1----:R-:W-:-:S03]  /*21210*/  IADD3 R5, PT, PT, R5, 0x7f, RZ ;  /* 0x0000007f05057810 */ /* 0x002fc60007ffe0ff */
[----:B------:R-:W2:Y:S01]  /*21220*/  LDL.LU R9, [R1+0x948] ;  /* 0x0009480001097983 */ /* 0x000ea20000300800 */
[----:B------:R-:W-:-:S03]  /*21230*/  SHF.R.S32.HI R4, RZ, 0x1f, R5 ;  /* 0x0000001fff047819 */ /* 0x000fc60000011405 */
[----:B------:R-:W2:Y:S01]  /*21240*/  LDL.LU R17, [R1+0x934] ;  /* 0x0009340001117983 */ /* 0x000ea20000300800 */
[----:B------:R-:W-:Y:S02]  /*21250*/  LEA.HI R4, R4, R5, RZ, 0x7 ;  /* 0x0000000504047211 */ /* 0x000fe400078f38ff */
[----:B------:R-:W1:Y:S01]  /*21260*/  LDC R5, c[0x0][0x3a0] ;  /* 0x0000e800ff057b82 */ /* 0x000e620000000800 */
[----:B------:R-:W2:Y:S01]  /*21270*/  LDL.LU R14, [R1+0x940] ;  /* 0x00094000010e7983 */ /* 0x000ea20000300800 */
[----:B------:R-:W-:-:S05]  /*21280*/  SHF.R.S32.HI R4, RZ, 0x7, R4 ;  /* 0x00000007ff047819 */ /* 0x000fca0000011404 */
[----:B------:R-:W-:Y:S01]  /*21290*/  VIADD R4, R4, 0xfffffffd ;  /* 0xfffffffd04047836 */ /* 0x000fe20000000000 */
[----:B------:R-:W-:Y:S04]  /*212a0*/  BAR.SYNC.DEFER_BLOCKING 0x0 ;  /* 0x0000000000007b1d */ /* 0x000fe80000010000 */
[----:B------:R-:W-:Y:S01]  /*212b0*/  ISETP.GE.AND P2, PT, R82, R4, PT ;  /* 0x000000045200720c */ /* 0x000fe20003f46270 */
[----:B-1----:R-:W-:-:S04]  /*212c0*/  VIADD R5, R5, 0xfffffe80 ;  /* 0xfffffe8005057836 */ /* 0x002fc80000000000 */
[----:B------:R-:W-:-:S05]  /*212d0*/  IMAD R5, R82, -0x80, R5 ;  /* 0xffffff8052057824 */ /* 0x000fca00078e0205 */
[----:B------:R-:W-:-:S04]  /*212e0*/  ISETP.GT.AND P4, PT, R5, RZ, PT ;  /* 0x000000ff0500720c */ /* 0x000fc80003f84270 */
[----:B------:R-:W-:-:S04]  /*212f0*/  SEL R4, RZ, 0x4, !P4 ;  /* 0x00000004ff047807 */ /* 0x000fc80006000000 */
[----:B------:R-:W-:-:S04]  /*21300*/  SEL R4, R4, RZ, !P2 ;  /* 0x000000ff04047207 */ /* 0x000fc80005000000 */
[----:B------:R-:W-:Y:S02]  /*21310*/  ISETP.NE.U32.AND P5, PT, R4, RZ, PT ;  /* 0x000000ff0400720c */ /* 0x000fe40003fa5070 */
[----:B------:R-:W-:Y:S02]  /*21320*/  LEA R4, R83, UR15, 0x2 ;  /* 0x0000000f53047c11 */ /* 0x000fe4000f8e10ff */
[----:B----4-:R-:W-:-:S04]  /*21330*/  IADD3 R6, P4, PT, R6, R2, RZ ;  /* 0x0000000206067210 */ /* 0x010fc80007f9e0ff */
[----:B---3--:R-:W-:Y:S01]  /*21340*/  IADD3.X R7, PT, PT, R7, R0, RZ, P4, !PT ;  /* 0x0000000007077210 */ /* 0x008fe200027fe4ff */
[----:B------:R1:W-:Y:S04]  /*21350*/  STL [R1+0x95c], R6 ;  /* 0x00095c0601007387 */ /* 0x0003e80000100800 */
[----:B------:R3:W-:Y:S04]  /*21360*/  STL [R1+0x954], R7 ;  /* 0x0009540701007387 */ /* 0x0007e80000100800 */
[----:B------:R-:W4:Y:S04]  /*21370*/  LDL.LU R13, [R1+0x92c] ;  /* 0x00092c00010d7983 */ /* 0x000f280000300800 */
[----:B------:R-:W4:Y:S01]  /*21380*/  LDL.LU R11, [R1+0x938] ;  /* 0x00093800010b7983 */ /* 0x000f220000300800 */
[----:B------:R-:W-:-:S03]  /*21390*/  ISETP.GT.AND P4, PT, R5, 0x1, PT ;  /* 0x000000010500780c */ /* 0x000fc60003f84270 */
[----:B------:R-:W4:Y:S01]  /*213a0*/  LDL.LU R12, [R1+0x924] ;  /* 0x00092400010c7983 */ /* 0x000f220000300800 */
[----:B--2---:R-:W-:-:S03]  /*213b0*/  IADD3 R16, P6, PT, R16, R2, RZ ;  /* 0x0000000210107210 */ /* 0x004fc60007fde0ff */
[----:B------:R-:W2:Y:S04]  /*213c0*/  LDL.LU R10, [R1+0x930] ;  /* 0x00093000010a7983 */ /* 0x000ea80000300800 */
[----:B------:R-:W-:Y:S01]  /*213d0*/  @!PT LDS RZ, [RZ] ;  /* 0x00000000fffff984 */ /* 0x000fe20000000800 */
[----:B------:R-:W-:Y:S01]  /*213e0*/  @!PT LDS RZ, [RZ] ;  /* 0x00000000fffff984 */ /* 0x000fe20000000800 */
[----:B------:R-:W-:Y:S01]  /*213f0*/  @!PT LDS RZ, [RZ] ;  /* 0x00000000fffff984 */ /* 0x000fe20000000800 */
[----:B------:R1:W-:Y:S01]  /*21400*/  LDGSTS.E [R4], desc[UR16][R6.64], P5 ;  /* 0x0000000006047fae */ /* 0x0003e2000a9a1010 */
[----:B------:R-:W-:Y:S01]  /*21410*/  IMAD.X R19, R19, 0x1, R0, P6 ;  /* 0x0000000113137824 */ /* 0x000fe200030e0600 */
[----:B------:R-:W-:Y:S02]  /*21420*/  IADD3 R8, P6, PT, R8, R2, RZ ;  /* 0x0000000208087210 */ /* 0x000fe40007fde0ff */
[----:B-1----:R-:W-:-:S04]  /*21430*/  SEL R6, RZ, 0x4, !P4 ;  /* 0x00000004ff067807 */ /* 0x002fc80006000000 */
[----:B------:R-:W-:Y:S01]  /*21440*/  SEL R6, R6, RZ, !P2 ;  /* 0x000000ff06067207 */ /* 0x000fe20005000000 */
[----:B---3--:R-:W-:-:S03]  /*21450*/  IMAD.MOV.U32 R7, RZ, RZ, R19 ;  /* 0x000000ffff077224 */ /* 0x008fc600078e0013 */
[----:B------:R-:W-:Y:S01]  /*21460*/  ISETP.NE.U32.AND P4, PT, R6, RZ, PT ;  /* 0x000000ff0600720c */ /* 0x000fe20003f85070 */
[----:B------:R-:W-:Y:S01]  /*21470*/  IMAD.X R15, R15, 0x1, R0, P6 ;  /* 0x000000010f0f7824 */ /* 0x000fe200030e0600 */
[----:B------:R-:W-:Y:S01]  /*21480*/  MOV R6, R16 ;  /* 0x0000001000067202 */ /* 0x000fe20000000f00 */
[----:B------:R1:W-:Y:S04]  /*21490*/  STL [R1+0x958], R16 ;  /* 0x0009581001007387 */ /* 0x0003e80000100800 */
[----:B------:R3:W-:Y:S01]  /*214a0*/  LDGSTS.E [R4+0x200], desc[UR16][R6.64], P5 ;  /* 0x0020000006047fae */ /* 0x0007e2000a9a1010 */
[----:B------:R-:W-:-:S03]  /*214b0*/  ISETP.GT.AND P5, PT, R5, 0x2, PT ;  /* 0x000000020500780c */ /* 0x000fc60003fa4270 */
[----:B------:R-:W-:Y:S01]  /*214c0*/  STL [R1+0x94c], R19 ;  /* 0x00094c1301007387 */ /* 0x000fe20000100800 */
[----:B------:R-:W-:-:S03]  /*214d0*/  IADD3 R9, P6, PT, R9, R2, RZ ;  /* 0x0000000209097210 */ /* 0x000fc60007fde0ff */
[----:B------:R-:W-:Y:S01]  /*214e0*/  STL [R1+0x950], R8 ;  /* 0x0009500801007387 */ /* 0x000fe20000100800 */
[----:B---3--:R-:W-:Y:S01]  /*214f0*/  IMAD.MOV.U32 R6, RZ, RZ, R8 ;  /* 0x000000ffff067224 */ /* 0x008fe200078e0008 */
[----:B------:R-:W-:Y:S02]  /*21500*/  MOV R7, R15 ;  /* 0x0000000f00077202 */ /* 0x000fe40000000f00 */
[----:B------:R3:W-:Y:S04]  /*21510*/  STL [R1+0x944], R15 ;  /* 0x0009440f01007387 */ /* 0x0007e80000100800 */
[----:B-1----:R-:W2:Y:S04]  /*21520*/  LDL.LU R16, [R1+0x91c] ;  /* 0x00091c0001107983 */ /* 0x002ea80000300800 */
[----:B------:R1:W-:Y:S04]  /*21530*/  LDGSTS.E [R4+0x400], desc[UR16][R6.64], P4 ;  /* 0x0040000006047fae */ /* 0x0003e8000a1a1010 */
[----:B---3--:R-:W3:Y:S01]  /*21540*/  LDL.LU R15, [R1+0x928] ;  /* 0x00092800010f7983 */ /* 0x008ee20000300800 */
[----:B------:R-:W-:-:S03]  /*21550*/  IMAD.X R18, R18, 0x1, R0, P6 ;  /* 0x0000000112127824 */ /* 0x000fc600030e0600 */
[----:B------:R-:W3:Y:S01]  /*21560*/  LDL.LU R8, [R1+0x920] ;  /* 0x0009200001087983 */ /* 0x000ee20000300800 */
[----:B-1----:R-:W-:-:S04]  /*21570*/  SEL R6, RZ, 0x4, !P5 ;  /* 0x00000004ff067807 */ /* 0x002fc80006800000 */
[----:B------:R-:W-:Y:S01]  /*21580*/  SEL R6, R6, RZ, !P2 ;  /* 0x000000ff06067207 */ /* 0x000fe20005000000 */
[----:B------:R1:W-:Y:S03]  /*21590*/  STL [R1+0x948], R9 ;  /* 0x0009480901007387 */ /* 0x0003e60000100800 */
[----:B------:R-:W-:Y:S01]  /*215a0*/  ISETP.NE.U32.AND P5, PT, R6, RZ, PT ;  /* 0x000000ff0600720c */ /* 0x000fe20003fa5070 */
[----:B------:R-:W-:Y:S01]  /*215b0*/  STL [R1+0x93c], R18 ;  /* 0x00093c1201007387 */ /* 0x000fe20000100800 */
[----:B------:R-:W-:-:S03]  /*215c0*/  MOV R6, R9 ;  /* 0x0000000900067202 */ /* 0x000fc60000000f00 */
[----:B-1----:R-:W3:Y:S01]  /*215d0*/  LDL.LU R9, [R1+0x914] ;  /* 0x0009140001097983 */ /* 0x002ee20000300800 */
[----:B------:R-:W-:Y:S01]  /*215e0*/  IADD3 R14, P6, PT, R14, R2, RZ ;  /* 0x000000020e0e7210 */ /* 0x000fe20007fde0ff */
[----:B------:R-:W-:-:S04]  /*215f0*/  IMAD.MOV.U32 R7, RZ, RZ, R18 ;  /* 0x000000ffff077224 */ /* 0x000fc800078e0012 */
[----:B------:R-:W-:Y:S01]  /*21600*/  IMAD.X R17, R17, 0x1, R0, P6 ;  /* 0x0000000111117824 */ /* 0x000fe200030e0600 */
[----:B------:R1:W-:Y:S01]  /*21610*/  LDGSTS.E [R4+0x600], desc[UR16][R6.64], P4 ;  /* 0x0060000006047fae */ /* 0x0003e2000a1a1010 */
[----:B------:R-:W-:-:S03]  /*21620*/  ISETP.GT.AND P4, PT, R5, 0x3, PT ;  /* 0x000000030500780c */ /* 0x000fc60003f84270 */
[----:B------:R2:W-:Y:S01]  /*21630*/  STL [R1+0x940], R14 ;  /* 0x0009400e01007387 */ /* 0x0005e20000100800 */
[----:B-1----:R-:W-:Y:S01]  /*21640*/  IMAD.MOV.U32 R6, RZ, RZ, R14 ;  /* 0x000000ffff067224 */ /* 0x002fe200078e000e */
[----:B------:R-:W-:Y:S02]  /*21650*/  MOV R7, R17 ;  /* 0x0000001100077202 */ /* 0x000fe40000000f00 */
[----:B------:R-:W-:Y:S04]  /*21660*/  STL [R1+0x934], R17 ;  /* 0x0009341101007387 */ /* 0x000fe80000100800 */
[----:B------:R1:W-:Y:S02]  /*21670*/  LDGSTS.E [R4+0x800], desc[UR16][R6.64], P5 ;  /* 0x0080000006047fae */ /* 0x0003e4000a9a1010 */
[----:B-1----:R-:W-:-:S04]  /*21680*/  SEL R6, RZ, 0x4, !P4 ;  /* 0x00000004ff067807 */ /* 0x002fc80006000000 */
[----:B------:R-:W-:-:S04]  /*21690*/  SEL R6, R6, RZ, !P2 ;  /* 0x000000ff06067207 */ /* 0x000fc80005000000 */
[----:B------:R-:W-:Y:S02]  /*216a0*/  ISETP.NE.U32.AND P4, PT, R6, RZ, PT ;  /* 0x000000ff0600720c */ /* 0x000fe40003f85070 */
[----:B----4-:R-:W-:-:S05]  /*216b0*/  IADD3 R11, P6, PT, R11, R2, RZ ;  /* 0x000000020b0b7210 */ /* 0x010fca0007fde0ff */
[--C-:B------:R-:W-:Y:S01]  /*216c0*/  IMAD.X R13, R13, 0x1, R0.reuse, P6 ;  /* 0x000000010d0d7824 */ /* 0x100fe200030e0600 */
[----:B--2---:R-:W-:Y:S01]  /*216d0*/  IADD3 R10, P6, PT, R10, R2, RZ ;  /* 0x000000020a0a7210 */ /* 0x004fe20007fde0ff */
[----:B------:R-:W-:Y:S04]  /*216e0*/  STL [R1+0x938], R11 ;  /* 0x0009380b01007387 */ /* 0x000fe80000100800 */
[----:B------:R-:W-:Y:S01]  /*216f0*/  IMAD.X R12, R12, 0x1, R0, P6 ;  /* 0x000000010c0c7824 */ /* 0x000fe200030e0600 */
[----:B------:R1:W-:Y:S04]  /*21700*/  STL [R1+0x92c], R13 ;  /* 0x00092c0d01007387 */ /* 0x0003e80000100800 */
[----:B------:R-:W2:Y:S04]  /*21710*/  LDL.LU R19, [R1+0x90c] ;  /* 0x00090c0001137983 */ /* 0x000ea80000300800 */
[----:B------:R-:W-:Y:S01]  /*21720*/  STL [R1+0x930], R10 ;  /* 0x0009300a01007387 */ /* 0x000fe20000100800 */
[----:B------:R-:W-:-:S03]  /*21730*/  MOV R6, R11 ;  /* 0x0000000b00067202 */ /* 0x000fc60000000f00 */
[----:B------:R4:W-:Y:S01]  /*21740*/  STL [R1+0x924], R12 ;  /* 0x0009240c01007387 */ /* 0x0009e20000100800 */
[----:B------:R-:W-:-:S03]  /*21750*/  IMAD.MOV.U32 R7, RZ, RZ, R13 ;  /* 0x000000ffff077224 */ /* 0x000fc600078e000d */
[----:B------:R-:W2:Y:S04]  /*21760*/  LDL.LU R14, [R1+0x918] ;  /* 0x00091800010e7983 */ /* 0x000ea80000300800 */
[----:B-1----:R-:W2:Y:S04]  /*21770*/  LDL.LU R13, [R1+0x904] ;  /* 0x00090400010d7983 */ /* 0x002ea80000300800 */
[----:B------:R-:W2:Y:S04]  /*21780*/  LDL.LU R11, [R1+0x910] ;  /* 0x00091000010b7983 */ /* 0x000ea80000300800 */
[----:B------:R1:W-:Y:S01]  /*21790*/  LDGSTS.E [R4+0xa00], desc[UR16][R6.64], P5 ;  /* 0x00a0000006047fae */ /* 0x0003e2000a9a1010 */
[----:B------:R-:W-:-:S03]  /*217a0*/  ISETP.GT.AND P5, PT, R5, 0x4, PT ;  /* 0x000000040500780c */ /* 0x000fc60003fa4270 */
[----:B------:R-:W2:Y:S01]  /*217b0*/  LDL.LU R18, [R1+0x8fc] ;  /* 0x0008fc0001127983 */ /* 0x000ea20000300800 */
[----:B-1----:R-:W-:Y:S01]  /*217c0*/  IMAD.MOV.U32 R6, RZ, RZ, R10 ;  /* 0x000000ffff067224 */ /* 0x002fe200078e000a */
[----:B------:R-:W-:Y:S02]  /*217d0*/  MOV R7, R12 ;  /* 0x0000000c00077202 */ /* 0x000fe40000000f00 */
[----:B----4-:R-:W4:Y:S04]  /*217e0*/  LDL.LU R12, [R1+0x908] ;  /* 0x00090800010c7983 */ /* 0x010f280000300800 */
[----:B------:R1:W-:Y:S01]  /*217f0*/  LDGSTS.E [R4+0xc00], desc[UR16][R6.64], P4 ;  /* 0x00c0000006047fae */ /* 0x0003e2000a1a1010 */
[----:B---3--:R-:W-:-:S03]  /*21800*/  IADD3 R15, P6, PT, R15, R2, RZ ;  /* 0x000000020f0f7210 */ /* 0x008fc60007fde0ff */
[----:B------:R-:W3:Y:S01]  /*21810*/  LDL.LU R10, [R1+0x900] ;  /* 0x00090000010a7983 */ /* 0x000ee20000300800 */
[----:B-1----:R-:W-:Y:S01]  /*21820*/  SEL R6, RZ, 0x4, !P5 ;  /* 0x00000004ff067807 */ /* 0x002fe20006800000 */
[----:B------:R-:W-:Y:S01]  /*21830*/  IMAD.X R16, R16, 0x1, R0, P6 ;  /* 0x0000000110107824 */ /* 0x000fe200030e0600 */
[----:B------:R-:W-:Y:S02]  /*21840*/  IADD3 R8, P6, PT, R8, R2, RZ ;  /* 0x0000000208087210 */ /* 0x000fe40007fde0ff */
[----:B------:R-:W-:Y:S01]  /*21850*/  SEL R6, R6, RZ, !P2 ;  /* 0x000000ff06067207 */ /* 0x000fe20005000000 */
[----:B------:R-:W-:-:S03]  /*21860*/  IMAD.MOV.U32 R7, RZ, RZ, R16 ;  /* 0x000000ffff077224 */ /* 0x000fc600078e0010 */
[----:B------:R-:W-:Y:S02]  /*21870*/  ISETP.NE.U32.AND P5, PT, R6, RZ, PT ;  /* 0x000000ff0600720c */ /* 0x000fe40003fa5070 */
[----:B------:R-:W-:Y:S01]  /*21880*/  MOV R6, R15 ;  /* 0x0000000f00067202 */ /* 0x000fe20000000f00 */
[----:B------:R-:W-:Y:S01]  /*21890*/  STL [R1+0x928], R15 ;  /* 0x0009280f01007387 */ /* 0x000fe20000100800 */
[----:B------:R-:W-:-:S03]  /*218a0*/  IMAD.X R9, R9, 0x1, R0, P6 ;  /* 0x0000000109097824 */ /* 0x000fc600030e0600 */
[----:B------:R-:W-:Y:S04]  /*218b0*/  STL [R1+0x91c], R16 ;  /* 0x00091c1001007387 */ /* 0x000fe80000100800 */
[----:B------:R-:W3:Y:S04]  /*218c0*/  LDL.LU R17, [R1+0x8f4] ;  /* 0x0008f40001117983 */ /* 0x000ee80000300800 */
[----:B------:R-:W-:Y:S04]  /*218d0*/  STL [R1+0x920], R8 ;  /* 0x0009200801007387 */ /* 0x000fe80000100800 */
[----:B------:R1:W-:Y:S04]  /*218e0*/  LDGSTS.E [R4+0xe00], desc[UR16][R6.64], P4 ;  /* 0x00e0000006047fae */ /* 0x0003e8000a1a1010 */
[----:B------:R1:W-:Y:S02]  /*218f0*/  STL [R1+0x914], R9 ;  /* 0x0009140901007387 */ /* 0x0003e40000100800 */
[----:B-1----:R-:W-:Y:S01]  /*21900*/  MOV R7, R9 ;  /* 0x0000000900077202 */ /* 0x002fe20000000f00 */
[----:B------:R-:W-:Y:S01]  /*21910*/  IMAD.MOV.U32 R6, RZ, RZ, R8 ;  /* 0x000000ffff067224 */ /* 0x000fe200078e0008 */
[----:B------:R-:W3:Y:S04]  /*21920*/  LDL.LU R9, [R1+0x8ec] ;  /* 0x0008ec0001097983 */ /* 0x000ee80000300800 */
[----:B------:R-:W3:Y:S04]  /*21930*/  LDL.LU R8, [R1+0x8f8] ;  /* 0x0008f80001087983 */ /* 0x000ee80000300800 */
[----:B------:R-:W3:Y:S04]  /*21940*/  LDL.LU R16, [R1+0x8e4] ;  /* 0x0008e40001107983 */ /* 0x000ee80000300800 */
[----:B------:R-:W3:Y:S01]  /*21950*/  LDL.LU R15, [R1+0x8f0] ;  /* 0x0008f000010f7983 */ /* 0x000ee20000300800 */
[----:B------:R-:W-:-:S03]  /*21960*/  ISETP.GT.AND P4, PT, R5, 0x5, PT ;  /* 0x000000050500780c */ /* 0x000fc60003f84270 */
[----:B------:R1:W-:Y:S02]  /*21970*/  LDGSTS.E [R4+0x1000], desc[UR16][R6.64], P5 ;  /* 0x0100000006047fae */ /* 0x0003e4000a9a1010 */
[----:B-1----:R-:W-:-:S04]  /*21980*/  SEL R6, RZ, 0x4, !P4 ;  /* 0x00000004ff067807 */ /* 0x002fc80006000000 */
[----:B------:R-:W-:-:S04]  /*21990*/  SEL R6, R6, RZ, !P2 ;  /* 0x000000ff06067207 */ /* 0x000fc80005000000 */
[----:B------:R-:W-:Y:S02]  /*219a0*/  ISETP.NE.U32.AND P4, PT, R6, RZ, PT ;  /* 0x000000ff0600720c */ /* 0x000fe40003f85070 */
[----:B--2---:R-:W-:-:S05]  /*219b0*/  IADD3 R14, P6, PT, R14, R2, RZ ;  /* 0x000000020e0e7210 */ /* 0x004fca0007fde0ff */
[----:B------:R-:W-:Y:S01]  /*219c0*/  IMAD.X R19, R19, 0x1, R0, P6 ;  /* 0x0000000113137824 */ /* 0x000fe200030e0600 */
[----:B------:R-:W-:-:S03]  /*219d0*/  IADD3 R11, P6, PT, R11, R2, RZ ;  /* 0x000000020b0b7210 */ /* 0x000fc60007fde0ff */
[----:B------:R-:W-:Y:S01]  /*219e0*/  IMAD.MOV.U32 R7, RZ, RZ, R19 ;  /* 0x000000ffff077224 */ /* 0x000fe200078e0013 */
[----:B------:R-:W-:Y:S01]  /*219f0*/  MOV R6, R14 ;  /* 0x0000000e00067202 */ /* 0x000fe20000000f00 */
[----:B------:R-:W-:-:S04]  /*21a00*/  IMAD.X R13, R13, 0x1, R0, P6 ;  /* 0x000000010d0d7824 */ /* 0x000fc800030e0600 */
[----:B------:R1:W-:Y:S01]  /*21a10*/  LDGSTS.E [R4+0x1200], desc[UR16][R6.64], P5 ;  /* 0x0120000006047fae */ /* 0x0003e2000a9a1010 */
[----:B------:R-:W-:-:S03]  /*21a20*/  ISETP.GT.AND P5, PT, R5, 0x6, PT ;  /* 0x000000060500780c */ /* 0x000fc60003fa4270 */
[----:B------:R2:W-:Y:S01]  /*21a30*/  STL [R1+0x918], R14 ;  /* 0x0009180e01007387 */ /* 0x0005e20000100800 */
[----:B-1----:R-:W-:Y:S01]  /*21a40*/  IMAD.MOV.U32 R6, RZ, RZ, R11 ;  /* 0x000000ffff067224 */ /* 0x002fe200078e000b */
[----:B------:R-:W-:Y:S02]  /*21a50*/  MOV R7, R13 ;  /* 0x0000000d00077202 */ /* 0x000fe40000000f00 */
[----:B----4-:R-:W-:-:S03]  /*21a60*/  IADD3 R12, P6, PT, R12, R2, RZ ;  /* 0x000000020c0c7210 */ /* 0x010fc60007fde0ff */
[----:B------:R1:W-:Y:S02]  /*21a70*/  LDGSTS.E [R4+0x1400], desc[UR16][R6.64], P4 ;  /* 0x0140000006047fae */ /* 0x0003e4000a1a1010 */
[----:B------:R-:W-:Y:S01]  /*21a80*/  IMAD.X R18, R18, 0x1, R0, P6 ;  /* 0x0000000112127824 */ /* 0x000fe200030e0600 */
[----:B---3--:R-:W-:Y:S01]  /*21a90*/  IADD3 R10, P6, PT, R10, R2, RZ ;  /* 0x000000020a0a7210 */ /* 0x008fe20007fde0ff */
[----:B------:R-:W-:Y:S04]  /*21aa0*/  STL [R1+0x90c], R19 ;  /* 0x00090c1301007387 */ /* 0x000fe80000100800 */
[----:B------:R-:W-:Y:S01]  /*21ab0*/  STL [R1+0x910], R11 ;  /* 0x0009100b01007387 */ /* 0x000fe20000100800 */
[----:B-1----:R-:W-:-:S03]  /*21ac0*/  SEL R6, RZ, 0x4, !P5 ;  /* 0x00000004ff067807 */ /* 0x002fc60006800000 */
[----:B------:R1:W-:Y:S01]  /*21ad0*/  STL [R1+0x904], R13 ;  /* 0x0009040d01007387 */ /* 0x0003e20000100800 */
[----:B------:R-:W-:-:S03]  /*21ae0*/  SEL R6, R6, RZ, !P2 ;  /* 0x000000ff06067207 */ /* 0x000fc60005000000 */
[----:B--2---:R-:W2:Y:S01]  /*21af0*/  LDL.LU R14, [R1+0x8dc] ;  /* 0x0008dc00010e7983 */ /* 0x004ea20000300800 */
[----:B------:R-:W-:Y:S01]  /*21b00*/  IMAD.MOV.U32 R7, RZ, RZ, R18 ;  /* 0x000000ffff077224 */ /* 0x000fe200078e0012 */
[----:B------:R-:W-:Y:S02]  /*21b10*/  ISETP.NE.U32.AND P5, PT, R6, RZ, PT ;  /* 0x000000ff0600720c */ /* 0x000fe40003fa5070 */
[----:B-1----:R-:W3:Y:S01]  /*21b20*/  LDL.LU R13, [R1+0x8e8] ;  /* 0x0008e800010d7983 */ /* 0x002ee20000300800 */
[----:B------:R-:W-:-:S03]  /*21b30*/  MOV R6, R12 ;  /* 0x0000000c00067202 */ /* 0x000fc60000000f00 */
[----:B------:R-:W4:Y:S01]  /*21b40*/  LDL.LU R11, [R1+0x8e0] ;  /* 0x0008e000010b7983 */ /* 0x000f220000300800 */
[----:B------:R-:W-:-:S03]  /*21b50*/  IMAD.X R17, R17, 0x1, R0, P6 ;  /* 0x0000000111117824 */ /* 0x000fc600030e0600 */
[----:B------:R1:W-:Y:S04]  /*21b60*/  STL [R1+0x908], R12 ;  /* 0x0009080c01007387 */ /* 0x0003e80000100800 */
[----:B------:R1:W-:Y:S01]  /*21b70*/  LDGSTS.E [R4+0x1600], desc[UR16][R6.64], P4 ;  /* 0x0160000006047fae */ /* 0x0003e2000a1a1010 */
[----:B------:R-:W-:-:S03]  /*21b80*/  ISETP.GT.AND P4, PT, R5, 0x7, PT ;  /* 0x000000070500780c */ /* 0x000fc60003f84270 */
[----:B------:R-:W-:Y:S04]  /*21b90*/  STL [R1+0x8fc], R18 ;  /* 0x0008fc1201007387 */ /* 0x000fe80000100800 */
[----:B-1----:R-:W4:Y:S01]  /*21ba0*/  LDL.LU R12, [R1+0x8d4] ;  /* 0x0008d400010c7983 */ /* 0x002f220000300800 */
[----:B------:R-:W-:Y:S01]  /*21bb0*/  IMAD.MOV.U32 R6, RZ, RZ, R10 ;  /* 0x000000ffff067224 */ /* 0x000fe200078e000a */
[----:B------:R-:W-:Y:S02]  /*21bc0*/  MOV R7, R17 ;  /* 0x0000001100077202 */ /* 0x000fe40000000f00 */
[-C--:B------:R-:W-:Y:S01]  /*21bd0*/  IADD3 R8, P6, PT, R8, R2.reuse, RZ ;  /* 0x0000000208087210 */ /* 0x080fe20007fde0ff */
[----:B------:R1:W-:Y:S04]  /*21be0*/  STL [R1+0x900], R10 ;  /* 0x0009000a01007387 */ /* 0x0003e80000100800 */
[----:B------:R-:W-:Y:S01]  /*21bf0*/  IMAD.X R9, R9, 0x1, R0, P6 ;  /* 0x0000000109097824 */ /* 0x000fe200030e0600 */
[----:B------:R1:W-:Y:S01]  /*21c00*/  LDGSTS.E [R4+0x1800], desc[UR16][R6.64], P5 ;  /* 0x0180000006047fae */ /* 0x0003e2000a9a1010 */
[----:B------:R-:W-:-:S03]  /*21c10*/  IADD3 R15, P6, PT, R15, R2, RZ ;  /* 0x000000020f0f7210 */ /* 0x000fc60007fde0ff */
[----:B------:R-:W-:Y:S02]  /*21c20*/  STL [R1+0x8f4], R17 ;  /* 0x0008f41101007387 */ /* 0x000fe40000100800 */
[----:B------:R-:W-:Y:S02]  /*21c30*/  IMAD.X R16, R16, 0x1, R0, P6 ;  /* 0x0000000110107824 */ /* 0x000fe400030e0600 */
[----:B------:R-:W-:Y:S01]  /*21c40*/  STL [R1+0x8f8], R8 ;  /* 0x0008f80801007387 */ /* 0x000fe20000100800 */
[----:B-1----:R-:W-:-:S03]  /*21c50*/  SEL R6, RZ, 0x4, !P4 ;  /* 0x00000004ff067807 */ /* 0x002fc60006000000 */
[----:B------:R1:W-:Y:S04]  /*21c60*/  STL [R1+0x8ec], R9 ;  /* 0x0008ec0901007387 */ /* 0x0003e80000100800 */
[----:B------:R-:W4:Y:S01]  /*21c70*/  LDL.LU R19, [R1+0x8cc] ;  /* 0x0008cc0001137983 */ /* 0x000f220000300800 */
[----:B------:R-:W-:-:S03]  /*21c80*/  SEL R6, R6, RZ, !P2 ;  /* 0x000000ff06067207 */ /* 0x000fc60005000000 */
[----:B------:R1:W-:Y:S04]  /*21c90*/  STL [R1+0x8f0], R15 ;  /* 0x0008f00f01007387 */ /* 0x0003e80000100800 */
[----:B------:R2:W-:Y:S04]  /*21ca0*/  STL [R1+0x8e4], R16 ;  /* 0x0008e41001007387 */ /* 0x0005e80000100800 */
[----:B------:R-:W4:Y:S01]  /*21cb0*/  LDL.LU R10, [R1+0x8d8] ;  /* 0x0008d800010a7983 */ /* 0x000f220000300800 */
[----:B------:R-:W-:Y:S01]  /*21cc0*/  ISETP.NE.U32.AND P4, PT, R6, RZ, PT ;  /* 0x000000ff0600720c */ /* 0x000fe20003f85070 */
[----:B------:R-:W-:Y:S01]  /*21cd0*/  IMAD.MOV.U32 R7, RZ, RZ, R9 ;  /* 0x000000ffff077224 */ /* 0x000fe200078e0009 */
[----:B------:R-:W-:Y:S01]  /*21ce0*/  MOV R6, R8 ;  /* 0x0000000800067202 */ /* 0x000fe20000000f00 */
[----:B-1----:R-:W4:Y:S04]  /*21cf0*/  LDL.LU R9, [R1+0x8c4] ;  /* 0x0008c40001097983 */ /* 0x002f280000300800 */
[----:B------:R-:W4:Y:S04]  /*21d00*/  LDL.LU R8, [R1+0x8d0] ;  /* 0x0008d00001087983 */ /* 0x000f280000300800 */
[----:B------:R1:W-:Y:S01]  /*21d10*/  LDGSTS.E [R4+0x1a00], desc[UR16][R6.64], P5 ;  /* 0x01a0000006047fae */ /* 0x0003e2000a9a1010 */
[----:B------:R-:W-:-:S03]  /*21d20*/  ISETP.GT.AND P5, PT, R5, 0x8, PT ;  /* 0x000000080500780c */ /* 0x000fc60003fa4270 */
[----:B------:R-:W4:Y:S04]  /*21d30*/  LDL.LU R18, [R1+0x8bc] ;  /* 0x0008bc0001127983 */ /* 0x000f280000300800 */
[----:B------:R-:W4:Y:S01]  /*21d40*/  LDL.LU R17, [R1+0x8c8] ;  /* 0x0008c80001117983 */ /* 0x000f220000300800 */
[----:B-1----:R-:W-:Y:S01]  /*21d50*/  IMAD.MOV.U32 R6, RZ, RZ, R15 ;  /* 0x000000ffff067224 */ /* 0x002fe200078e000f */
[----:B------:R-:W-:Y:S02]  /*21d60*/  MOV R7, R16 ;  /* 0x0000001000077202 */ /* 0x000fe40000000f00 */
[----:B------:R-:W4:Y:S04]  /*21d70*/  LDL.LU R15, [R1+0x8c0] ;  /* 0x0008c000010f7983 */ /* 0x000f280000300800 */
[----:B------:R1:W-:Y:S02]  /*21d80*/  LDGSTS.E [R4+0x1c00], desc[UR16][R6.64], P4 ;  /* 0x01c0000006047fae */ /* 0x0003e4000a1a1010 */
[----:B-1----:R-:W-:-:S04]  /*21d90*/  SEL R6, RZ, 0x4, !P5 ;  /* 0x00000004ff067807 */ /* 0x002fc80006800000 */
[----:B------:R-:W-:-:S04]  /*21da0*/  SEL R6, R6, RZ, !P2 ;  /* 0x000000ff06067207 */ /* 0x000fc80005000000 */
[----:B------:R-:W-:Y:S02]  /*21db0*/  ISETP.NE.U32.AND P5, PT, R6, RZ, PT ;  /* 0x000000ff0600720c */ /* 0x000fe40003fa5070 */
[----:B---3--:R-:W-:-:S05]  /*21dc0*/  IADD3 R13, P6, PT, R13, R2, RZ ;  /* 0x000000020d0d7210 */ /* 0x008fca0007fde0ff */
[----:B--2---:R-:W-:Y:S01]  /*21dd0*/  IMAD.X R14, R14, 0x1, R0, P6 ;  /* 0x000000010e0e7824 */ /* 0x004fe200030e0600 */
[----:B----4-:R-:W-:Y:S02]  /*21de0*/  IADD3 R11, P6, PT, R11, R2, RZ ;  /* 0x000000020b0b7210 */ /* 0x010fe40007fde0ff */
[----:B------:R-:W-:Y:S01]  /*21df0*/  MOV R6, R13 ;  /* 0x0000000d00067202 */ /* 0x000fe20000000f00 */
[----:B------:R-:W-:Y:S01]  /*21e00*/  IMAD.MOV.U32 R7, RZ, RZ, R14 ;  /* 0x000000ffff077224 */ /* 0x000fe200078e000e */
[----:B------:R-:W-:Y:S04]  /*21e10*/  STL [R1+0x8e8], R13 ;  /* 0x0008e80d01007387 */ /* 0x000fe80000100800 */
[----:B------:R1:W-:Y:S01]  /*21e20*/  LDGSTS.E [R4+0x1e00], desc[UR16][R6.64], P4 ;  /* 0x01e0000006047fae */ /* 0x0003e2000a1a1010 */
[----:B------:R-:W-:-:S03]  /*21e30*/  IMAD.X R12, R12, 0x1, R0, P6 ;  /* 0x000000010c0c7824 */ /* 0x000fc600030e0600 */
[----:B------:R2:W-:Y:S01]  /*21e40*/  STL [R1+0x8dc], R14 ;  /* 0x0008dc0e01007387 */ /* 0x0005e20000100800 */
[----:B------:R-:W-:-:S03]  /*21e50*/  ISETP.GT.AND P4, PT, R5, 0x9, PT ;  /* 0x000000090500780c */ /* 0x000fc60003f84270 */
[----:B------:R-:W3:Y:S01]  /*21e60*/  LDL.LU R16, [R1+0x8b4] ;  /* 0x0008b40001107983 */ /* 0x000ee20000300800 */
[----:B-1----:R-:W-:Y:S01]  /*21e70*/  IMAD.MOV.U32 R6, RZ, RZ, R11 ;  /* 0x000000ffff067224 */ /* 0x002fe200078e000b */
[----:B------:R-:W-:Y:S02]  /*21e80*/  MOV R7, R12 ;  /* 0x0000000c00077202 */ /* 0x000fe40000000f00 */
[----:B------:R-:W-:Y:S04]  /*21e90*/  STL [R1+0x8e0], R11 ;  /* 0x0008e00b01007387 */ /* 0x000fe80000100800 */
[----:B------:R1:W-:Y:S04]  /*21ea0*/  LDGSTS.E [R4+0x2000], desc[UR16][R6.64], P5 ;  /* 0x0200000006047fae */ /* 0x0003e8000a9a1010 */
[----:B------:R4:W-:Y:S04]  /*21eb0*/  STL [R1+0x8d4], R12 ;  /* 0x0008d40c01007387 */ /* 0x0009e80000100800 */
[----:B--2---:R-:W2:Y:S01]  /*21ec0*/  LDL.LU R14, [R1+0x8ac] ;  /* 0x0008ac00010e7983 */ /* 0x004ea20000300800 */
[----:B-1----:R-:W-:-:S03]  /*21ed0*/  SEL R6, RZ, 0x4, !P4 ;  /* 0x00000004ff067807 */ /* 0x002fc60006000000 */
[----:B------:R-:W2:Y:S01]  /*21ee0*/  LDL.LU R13, [R1+0x8b8] ;  /* 0x0008b800010d7983 */ /* 0x000ea20000300800 */
[----:B------:R-:W-:-:S03]  /*21ef0*/  SEL R6, R6, RZ, !P2 ;  /* 0x000000ff06067207 */ /* 0x000fc60005000000 */
[----:B----4-:R-:W4:Y:S01]  /*21f00*/  LDL.LU R12, [R1+0x8a4] ;  /* 0x0008a400010c7983 */ /* 0x010f220000300800 */
[----:B------:R-:W-:-:S03]  /*21f10*/  ISETP.NE.U32.AND P4, PT, R6, RZ, PT ;  /* 0x000000ff0600720c */ /* 0x000fc60003f85070 */
[----:B------:R-:W4:Y:S01]  /*21f20*/  LDL.LU R11, [R1+0x8b0] ;  /* 0x0008b000010b7983 */ /* 0x000f220000300800 */
[----:B------:R-:W-:-:S05]  /*21f30*/  IADD3 R10, P6, PT, R10, R2, RZ ;  /* 0x000000020a0a7210 */ /* 0x000fca0007fde0ff */
[----:B------:R-:W-:Y:S01]  /*21f40*/  IMAD.X R19, R19, 0x1, R0, P6 ;  /* 0x0000000113137824 */ /* 0x000fe200030e0600 */
[----:B------:R-:W-:-:S03]  /*21f50*/  IADD3 R8, P6, PT, R8, R2, RZ ;  /* 0x0000000208087210 */ /* 0x000fc60007fde0ff */
[----:B------:R-:W-:Y:S01]  /*21f60*/  IMAD.MOV.U32 R7, RZ, RZ, R19 ;  /* 0x000000ffff077224 */ /* 0x000fe200078e0013 */
[----:B------:R-:W-:Y:S01]  /*21f70*/  MOV R6, R10 ;  /* 0x0000000a00067202 */ /* 0x000fe20000000f00 */
[----:B------:R1:W-:Y:S01]  /*21f80*/  STL [R1+0x8d8], R10 ;  /* 0x0008d80a01007387 */ /* 0x0003e20000100800 */
[----:B------:R-:W-:-:S03]  /*21f90*/  IMAD.X R9, R9, 0x1, R0, P6 ;  /* 0x0000000109097824 */ /* 0x000fc600030e0600 */
[----:B------:R-:W-:Y:S04]  /*21fa0*/  STL [R1+0x8cc], R19 ;  /* 0x0008cc1301007387 */ /* 0x000fe80000100800 */
[----:B------:R-:W-:Y:S04]  /*21fb0*/  STL [R1+0x8d0], R8 ;  /* 0x0008d00801007387 */ /* 0x000fe80000100800 */
[----:B------:R1:W-:Y:S04]  /*21fc0*/  LDGSTS.E [R4+0x2200], desc[UR16][R6.64], P5 ;  /* 0x0220000006047fae */ /* 0x0003e8000a9a1010 */
[----:B------:R1:W-:Y:S04]  /*21fd0*/  STL [R1+0x8c4], R9 ;  /* 0x0008c40901007387 */ /* 0x0003e80000100800 */
[----:B-1----:R-:W4:Y:S01]  /*21fe0*/  LDL.LU R10, [R1+0x89c] ;  /* 0x00089c00010a7983 */ /* 0x002f220000300800 */
[----:B------:R-:W-:-:S03]  /*21ff0*/  MOV R7, R9 ;  /* 0x0000000900077202 */ /* 0x000fc60000000f00 */
[----:B------:R-:W4:Y:S01]  /*22000*/  LDL.LU R9, [R1+0x8a8] ;  /* 0x0008a80001097983 */ /* 0x000f220000300800 */
[----:B------:R-:W-:-:S03]  /*22010*/  IMAD.MOV.U32 R6, RZ, RZ, R8 ;  /* 0x000000ffff067224 */ /* 0x000fc600078e0008 */
[----:B------:R-:W4:Y:S01]  /*22020*/  LDL.LU R8, [R1+0x8a0] ;  /* 0x0008a00001087983 */ /* 0x000f220000300800 */
[----:B------:R-:W-:Y:S02]  /*22030*/  ISETP.GT.AND P5, PT, R5, 0xa, PT ;  /* 0x0000000a0500780c */ /* 0x000fe40003fa4270 */
[-C--:B------:R-:W-:Y:S01]  /*22040*/  IADD3 R17, P6, PT, R17, R2.reuse, RZ ;  /* 0x0000000211117210 */ /* 0x080fe20007fde0ff */
[----:B------:R1:W-:Y:S04]  /*22050*/  LDGSTS.E [R4+0x2400], desc[UR16][R6.64], P4 ;  /* 0x0240000006047fae */ /* 0x0003e8000a1a1010 */
[----:B------:R-:W-:Y:S01]  /*22060*/  IMAD.X R18, R18, 0x1, R0, P6 ;  /* 0x0000000112127824 */ /* 0x000fe200030e0600 */
[----:B------:R-:W-:Y:S02]  /*22070*/  IADD3 R15, P6, PT, R15, R2, RZ ;  /* 0x000000020f0f7210 */ /* 0x000fe40007fde0ff */
[----:B-1----:R-:W-:-:S04]  /*22080*/  SEL R6, RZ, 0x4, !P5 ;  /* 0x00000004ff067807 */ /* 0x002fc80006800000 */
[----:B------:R-:W-:Y:S01]  /*22090*/  SEL R6, R6, RZ, !P2 ;  /* 0x000000ff06067207 */ /* 0x000fe20005000000 */
[----:B------:R-:W-:-:S03]  /*220a0*/  IMAD.MOV.U32 R7, RZ, RZ, R18 ;  /* 0x000000ffff077224 */ /* 0x000fc600078e0012 */
[----:B------:R-:W-:Y:S02]  /*220b0*/  ISETP.NE.U32.AND P5, PT, R6, RZ, PT ;  /* 0x000000ff0600720c */ /* 0x000fe40003fa5070 */
[----:B------:R-:W-:-:S05]  /*220c0*/  MOV R6, R17 ;  /* 0x0000001100067202 */ /* 0x000fca0000000f00 */
[----:B------:R1:W-:Y:S01]  /*220d0*/  LDGSTS.E [R4+0x2600], desc[UR16][R6.64], P4 ;  /* 0x0260000006047fae */ /* 0x0003e2000a1a1010 */
[----:B------:R-:W-:Y:S01]  /*220e0*/  ISETP.GT.AND P4, PT, R5, 0xb, PT ;  /* 0x0000000b0500780c */ /* 0x000fe20003f84270 */
[----:B-1----:R-:W-:Y:S02]  /*220f0*/  IMAD.MOV.U32 R6, RZ, RZ, R15 ;  /* 0x000000ffff067224 */ /* 0x002fe400078e000f */
[----:B------:R-:W-:Y:S04]  /*22100*/  STL [R1+0x8c8], R17 ;  /* 0x0008c81101007387 */ /* 0x000fe80000100800 */
[----:B------:R-:W-:Y:S04]  /*22110*/  STL [R1+0x8bc], R18 ;  /* 0x0008bc1201007387 */ /* 0x000fe80000100800 */
[----:B------:R-:W-:Y:S01]  /*22120*/  STL [R1+0x8c0], R15 ;  /* 0x0008c00f01007387 */ /* 0x000fe20000100800 */
[----:B---3--:R-:W-:-:S05]  /*22130*/  IMAD.X R16, R16, 0x1, R0, P6 ;  /* 0x0000000110107824 */ /* 0x008fca00030e0600 */
[----:B------:R-:W-:-:S05]  /*22140*/  MOV R7, R16 ;  /* 0x0000001000077202 */ /* 0x000fca0000000f00 */
[----:B------:R1:W-:Y:S01]  /*22150*/  LDGSTS.E [R4+0x2800], desc[UR16][R6.64], P5 ;  /* 0x0280000006047fae */ /* 0x0003e2000a9a1010 */
[----:B--2---:R-:W-:Y:S02]  /*22160*/  IADD3 R13, P6, PT, R13, R2, RZ ;  /* 0x000000020d0d7210 */ /* 0x004fe40007fde0ff */
[----:B-1----:R-:W-:-:S03]  /*22170*/  SEL R6, RZ, 0x4, !P4 ;  /* 0x00000004ff067807 */ /* 0x002fc60006000000 */
[----:B------:R-:W-:Y:S01]  /*22180*/  IMAD.X R14, R14, 0x1, R0, P6 ;  /* 0x000000010e0e7824 */ /* 0x000fe200030e0600 */
[----:B------:R-:W-:Y:S02]  /*22190*/  SEL R6, R6, RZ, !P2 ;  /* 0x000000ff06067207 */ /* 0x000fe40005000000 */
[----:B----4-:R-:W-:Y:S02]  /*221a0*/  IADD3 R11, P6, PT, R11, R2, RZ ;  /* 0x000000020b0b7210 */ /* 0x010fe40007fde0ff */
[----:B------:R-:W-:-:S03]  /*221b0*/  ISETP.NE.U32.AND P4, PT, R6, RZ, PT ;  /* 0x000000ff0600720c */ /* 0x000fc60003f85070 */
[----:B------:R-:W-:Y:S01]  /*221c0*/  IMAD.X R12, R12, 0x1, R0, P6 ;  /* 0x000000010c0c7824 */ /* 0x000fe200030e0600 */
[----:B------:R-:W-:Y:S01]  /*221d0*/  MOV R6, R13 ;  /* 0x0000000d00067202 */ /* 0x000fe20000000f00 */
[----:B------:R-:W-:Y:S01]  /*221e0*/  IMAD.MOV.U32 R7, RZ, RZ, R14 ;  /* 0x000000ffff077224 */ /* 0x000fe200078e000e */
[----:B------:R1:W-:Y:S04]  /*221f0*/  STL [R1+0x8b4], R16 ;  /* 0x0008b41001007387 */ /* 0x0003e80000100800 */
[----:B------:R-:W-:Y:S04]  /*22200*/  STL [R1+0x8b8], R13 ;  /* 0x0008b80d01007387 */ /* 0x000fe80000100800 */
[----:B------:R2:W-:Y:S04]  /*22210*/  STL [R1+0x8ac], R14 ;  /* 0x0008ac0e01007387 */ /* 0x0005e80000100800 */
[----:B------:R3:W-:Y:S01]  /*22220*/  LDGSTS.E [R4+0x2a00], desc[UR16][R6.64], P5 ;  /* 0x02a0000006047fae */ /* 0x0007e2000a9a1010 */
[----:B------:R-:W-:-:S03]  /*22230*/  ISETP.GT.AND P5, PT, R5, 0xc, PT ;  /* 0x0000000c0500780c */ /* 0x000fc60003fa4270 */
[----:B------:R-:W-:Y:S04]  /*22240*/  STL [R1+0x8b0], R11 ;  /* 0x0008b00b01007387 */ /* 0x000fe80000100800 */
[----:B------:R4:W-:Y:S01]  /*22250*/  STL [R1+0x8a4], R12 ;  /* 0x0008a40c01007387 */ /* 0x0009e20000100800 */
[----:B---3--:R-:W-:Y:S01]  /*22260*/  IMAD.MOV.U32 R6, RZ, RZ, R11 ;  /* 0x000000ffff067224 */ /* 0x008fe200078e000b */
[----:B------:R-:W-:-:S05]  /*22270*/  MOV R7, R12 ;  /* 0x0000000c00077202 */ /* 0x000fca0000000f00 */
[----:B------:R3:W-:Y:S01]  /*22280*/  LDGSTS.E [R4+0x2c00], desc[UR16][R6.64], P4 ;  /* 0x02c0000006047fae */ /* 0x0007e2000a1a1010 */
[----:B------:R-:W-:-:S05]  /*22290*/  IADD3 R9, P6, PT, R9, R2, RZ ;  /* 0x0000000209097210 */ /* 0x000fca0007fde0ff */
[----:B------:R-:W-:Y:S01]  /*222a0*/  IMAD.X R10, R10, 0x1, R0, P6 ;  /* 0x000000010a0a7824 */ /* 0x000fe200030e0600 */
[----:B------:R-:W-:Y:S01]  /*222b0*/  IADD3 R8, P6, PT, R8, R2, RZ ;  /* 0x0000000208087210 */ /* 0x000fe20007fde0ff */
[----:B------:R1:W-:Y:S04]  /*222c0*/  STL [R1+0x8a8], R9 ;  /* 0x0008a80901007387 */ /* 0x0003e80000100800 */
[----:B------:R2:W-:Y:S01]  /*222d0*/  STL [R1+0x89c], R10 ;  /* 0x00089c0a01007387 */ /* 0x0005e20000100800 */
[----:B---3--:R-:W-:-:S03]  /*222e0*/  SEL R6, RZ, 0x4, !P5 ;  /* 0x00000004ff067807 */ /* 0x008fc60006800000 */
[----:B------:R3:W-:Y:S04]  /*222f0*/  STL [R1+0x8a0], R8 ;  /* 0x0008a00801007387 */ /* 0x0007e80000100800 */
[----:B-1----:R-:W3:Y:S01]  /*22300*/  LDL.LU R16, [R1] ;  /* 0x0000000001107983 */ /* 0x002ee20000300800 */
[----:B------:R-:W-:-:S03]  /*22310*/  SEL R6, R6, RZ, !P2 ;  /* 0x000000ff06067207 */ /* 0x000fc60005000000 */
[----:B------:R-:W3:Y:S04]  /*22320*/  LDL.LU R15, [R1+0x4] ;  /* 0x00000400010f7983 */ /* 0x000ee80000300800 */
[----:B--2---:R-:W2:Y:S01]  /*22330*/  LDL.LU R14, [R1+0x8] ;  /* 0x00000800010e7983 */ /* 0x004ea20000300800 */
[----:B------:R-:W-:Y:S02]  /*22340*/  ISETP.NE.U32.AND P5, PT, R6, RZ, PT ;  /* 0x000000ff0600720c */ /* 0x000fe40003fa5070 */
[----:B------:R-:W-:Y:S01]  /*22350*/  MOV R6, R9 ;  /* 0x0000000900067202 */ /* 0x000fe20000000f00 */
[----:B----4-:R-:W4:Y:S04]  /*22360*/  LDL.LU R12, [R1+0xc] ;  /* 0x00000c00010c7983 */ /* 0x010f280000300800 */
[----:B------:R-:W2:Y:S01]  /*22370*/  LDL.LU R9, [R1+0x10] ;  /* 0x0000100001097983 */ /* 0x000ea20000300800 */
[----:B------:R-:W-:-:S03]  /*22380*/  IMAD.MOV.U32 R7, RZ, RZ, R10 ;  /* 0x000000ffff077224 */ /* 0x000fc600078e000a */
[----:B------:R-:W2:Y:S04]  /*22390*/  LDL.LU R13, [R1+0x14] ;  /* 0x00001400010d7983 */ /* 0x000ea80000300800 */
[----:B------:R-:W2:Y:S04]  /*223a0*/  LDL.LU R11, [R1+0x18] ;  /* 0x00001800010b7983 */ /* 0x000ea80000300800 */
[----:B------:R1:W-:Y:S04]  /*223b0*/  LDGSTS.E [R4+0x2e00], desc[UR16][R6.64], P4 ;  /* 0x02e0000006047fae */ /* 0x0003e8000a1a1010 */
[----:B------:R-:W2:Y:S01]  /*223c0*/  LDL.LU R10, [R1+0x1c] ;  /* 0x00001c00010a7983 */ /* 0x000ea20000300800 */
[----:B-1----:R-:W-:-:S03]  /*223d0*/  IMAD.MOV.U32 R6, RZ, RZ, R8 ;  /* 0x000000ffff067224 */ /* 0x002fc600078e0008 */
[----:B---3--:R-:W3:Y:S01]  /*223e0*/  LDL.LU R8, [R1+0x20] ;  /* 0x0000200001087983 */ /* 0x008ee20000300800 */
[----:B------:R-:W-:Y:S01]  /*223f0*/  IMAD.X R84, R84, 0x1, R0, P6 ;  /* 0x0000000154547824 */ /* 0x000fe200030e0600 */
[----:B------:R-:W-:-:S04]  /*22400*/  ISETP.GT.AND P4, PT, R5, 0xd, PT ;  /* 0x0000000d0500780c */ /* 0x000fc80003f84270 */
[----:B------:R-:W-:Y:S02]  /*22410*/  MOV R7, R84 ;  /* 0x0000005400077202 */ /* 0x000fe40000000f00 */
[----:B------:R-:W-:-:S03]  /*22420*/  IADD3 R86, P6, PT, R86, R2, RZ ;  /* 0x0000000256567210 */ /* 0x000fc60007fde0ff */
[----:B------:R1:W-:Y:S02]  /*22430*/  LDGSTS.E [R4+0x3000], desc[UR16][R6.64], P5 ;  /* 0x0300000006047fae */ /* 0x0003e4000a9a1010 */
[----:B------:R-:W-:Y:S01]  /*22440*/  IMAD.X R85, R85, 0x1, R0, P6 ;  /* 0x0000000155557824 */ /* 0x000fe200030e0600 */
[----:B------:R-:W-:Y:S02]  /*22450*/  IADD3 R133, P6, PT, R133, R2, RZ ;  /* 0x0000000285857210 */ /* 0x000fe40007fde0ff */
[----:B-1----:R-:W-:-:S04]  /*22460*/  SEL R6, RZ, 0x4, !P4 ;  /* 0x00000004ff067807 */ /* 0x002fc80006000000 */
[----:B------:R-:W-:Y:S01]  /*22470*/  SEL R6, R6, RZ, !P2 ;  /* 0x000000ff06067207 */ /* 0x000fe20005000000 */
[----:B------:R-:W-:-:S03]  /*22480*/  IMAD.MOV.U32 R7, RZ, RZ, R85 ;  /* 0x000000ffff077224 */ /* 0x000fc600078e0055 */
[----:B------:R-:W-:Y:S01]  /*22490*/  ISETP.NE.U32.AND P4, PT, R6, RZ, PT ;  /* 0x000000ff0600720c */ /* 0x000fe20003f85070 */
[----:B------:R-:W-:Y:S01]  /*224a0*/  IMAD.X R87, R87, 0x1, R0, P6 ;  /* 0x0000000157577824 */ /* 0x000fe200030e0600 */
[----:B------:R-:W-:-:S05]  /*224b0*/  MOV R6, R86 ;  /* 0x0000005600067202 */ /* 0x000fca0000000f00 */
[----:B------:R1:W-:Y:S01]  /*224c0*/  LDGSTS.E [R4+0x3200], desc[UR16][R6.64], P5 ;  /* 0x0320000006047fae */ /* 0x0003e2000a9a1010 */
[----:B------:R-:W-:Y:S02]  /*224d0*/  ISETP.GT.AND P5, PT, R5, 0xe, PT ;  /* 0x0000000e0500780c */ /* 0x000fe40003fa4270 */
[----:B------:R-:W-:Y:S01]  /*224e0*/  IADD3 R135, P6, PT, R135, R2, RZ ;  /* 0x0000000287877210 */ /* 0x000fe20007fde0ff */
[----:B-1----:R-:W-:Y:S01]  /*224f0*/  IMAD.MOV.U32 R6, RZ, RZ, R133 ;  /* 0x000000ffff067224 */ /* 0x002fe200078e0085 */
[----:B------:R-:W-:-:S05]  /*22500*/  MOV R7, R87 ;  /* 0x0000005700077202 */ /* 0x000fca0000000f00 */
[----:B------:R1:W-:Y:S01]  /*22510*/  LDGSTS.E [R4+0x3400], desc[UR16][R6.64], P4 ;  /* 0x0340000006047fae */ /* 0x0003e2000a1a1010 */
        /* <DEDUP_REMOVED lines=110> */
[----:B------:R-:W-:-:S03]  /*22c00*/  MOV R7, R248 ;  /* 0x000000f800077202 */ /* 0x000fc60000000f00 */
[----:B------:R-:W-:Y:S02]  /*22c10*/  IMAD.X R250, R250, 0x1, R0, P6 ;  /* 0x00000001fafa7824 */ /* 0x000fe400030e0600 */
[----:B------:R1:W-:Y:S01]  /*22c20*/  LDGSTS.E [R4+0x5400], desc[UR16][R6.64], P4 ;  /* 0x0540000006047fae */ /* 0x0003e2000a1a1010 */
[----:B------:R-:W-:Y:S02]  /*22c30*/  IADD3 R16, P6, PT, R16, R2, RZ ;  /* 0x0000000210107210 */ /* 0x000fe40007fde0ff */
[----:B-1----:R-:W-:-:S04]  /*22c40*/  SEL R6, RZ, 0x4, !P5 ;  /* 0x00000004ff067807 */ /* 0x002fc80006800000 */
[----:B------:R-:W-:Y:S01]  /*22c50*/  SEL R6, R6, RZ, !P2 ;  /* 0x000000ff06067207 */ /* 0x000fe20005000000 */
[----:B------:R-:W-:Y:S01]  /*22c60*/  IMAD.X R252, R252, 0x1, R0, P6 ;  /* 0x00000001fcfc7824 */ /* 0x000fe200030e0600 */
[-C--:B--2---:R-:W-:Y:S02]  /*22c70*/  IADD3 R14, P6, PT, R14, R2.reuse, RZ ;  /* 0x000000020e0e7210 */ /* 0x084fe40007fde0ff */
[----:B------:R-:W-:Y:S01]  /*22c80*/  ISETP.NE.U32.AND P5, PT, R6, RZ, PT ;  /* 0x000000ff0600720c */ /* 0x000fe20003fa5070 */
[----:B------:R-:W-:Y:S01]  /*22c90*/  IMAD.MOV.U32 R7, RZ, RZ, R250 ;  /* 0x000000ffff077224 */ /* 0x000fe200078e00fa */
[----:B------:R-:W-:Y:S01]  /*22ca0*/  MOV R6, R251 ;  /* 0x000000fb00067202 */ /* 0x000fe20000000f00 */
[----:B------:R-:W-:Y:S01]  /*22cb0*/  IMAD.X R15, R15, 0x1, R0, P6 ;  /* 0x000000010f0f7824 */ /* 0x000fe200030e0600 */
[----:B------:R-:W-:-:S03]  /*22cc0*/  IADD3 R9, P6, PT, R9, R2, RZ ;  /* 0x0000000209097210 */ /* 0x000fc60007fde0ff */
[----:B------:R1:W-:Y:S01]  /*22cd0*/  LDGSTS.E [R4+0x5600], desc[UR16][R6.64], P4 ;  /* 0x0560000006047fae */ /* 0x0003e2000a1a1010 */
[----:B------:R-:W-:Y:S01]  /*22ce0*/  ISETP.GT.AND P4, PT, R5, 0x17, PT ;  /* 0x000000170500780c */ /* 0x000fe20003f84270 */
[----:B----4-:R-:W-:Y:S02]  /*22cf0*/  IMAD.X R12, R12, 0x1, R0, P6 ;  /* 0x000000010c0c7824 */ /* 0x010fe400030e0600 */
[----:B------:R-:W-:Y:S01]  /*22d00*/  STL [R1], R16 ;  /* 0x0000001001007387 */ /* 0x000fe20000100800 */
[----:B-1----:R-:W-:Y:S01]  /*22d10*/  IMAD.MOV.U32 R6, RZ, RZ, R16 ;  /* 0x000000ffff067224 */ /* 0x002fe200078e0010 */
[----:B------:R-:W-:Y:S02]  /*22d20*/  MOV R7, R252 ;  /* 0x000000fc00077202 */ /* 0x000fe40000000f00 */
[----:B------:R-:W-:Y:S04]  /*22d30*/  STL [R1+0x8], R14 ;  /* 0x0000080e01007387 */ /* 0x000fe80000100800 */
[----:B------:R1:W-:Y:S04]  /*22d40*/  LDGSTS.E [R4+0x5800], desc[UR16][R6.64], P5 ;  /* 0x0580000006047fae */ /* 0x0003e8000a9a1010 */
[----:B------:R2:W-:Y:S04]  /*22d50*/  STL [R1+0x4], R15 ;  /* 0x0000040f01007387 */ /* 0x0005e80000100800 */
[----:B------:R-:W4:Y:S01]  /*22d60*/  LDL.LU R19, [R1+0x24] ;  /* 0x0000240001137983 */ /* 0x000f220000300800 */
[----:B-1----:R-:W-:-:S03]  /*22d70*/  SEL R6, RZ, 0x4, !P4 ;  /* 0x00000004ff067807 */ /* 0x002fc60006000000 */
[----:B------:R-:W-:Y:S01]  /*22d80*/  STL [R1+0x10], R9 ;  /* 0x0000100901007387 */ /* 0x000fe20000100800 */
[----:B------:R-:W-:-:S03]  /*22d90*/  SEL R6, R6, RZ, !P2 ;  /* 0x000000ff06067207 */ /* 0x000fc60005000000 */
[----:B------:R1:W-:Y:S04]  /*22da0*/  STL [R1+0xc], R12 ;  /* 0x00000c0c01007387 */ /* 0x0003e80000100800 */
[----:B------:R-:W4:Y:S01]  /*22db0*/  LDL.LU R18, [R1+0x28] ;  /* 0x0000280001127983 */ /* 0x000f220000300800 */
[----:B------:R-:W-:Y:S01]  /*22dc0*/  ISETP.NE.U32.AND P4, PT, R6, RZ, PT ;  /* 0x000000ff0600720c */ /* 0x000fe20003f85070 */
[----:B------:R-:W-:Y:S01]  /*22dd0*/  IMAD.MOV.U32 R7, RZ, RZ, R15 ;  /* 0x000000ffff077224 */ /* 0x000fe200078e000f */
[----:B------:R-:W-:Y:S01]  /*22de0*/  MOV R6, R14 ;  /* 0x0000000e00067202 */ /* 0x000fe20000000f00 */
[----:B--2---:R-:W2:Y:S04]  /*22df0*/  LDL.LU R15, [R1+0x2c] ;  /* 0x00002c00010f7983 */ /* 0x004ea80000300800 */
[----:B------:R-:W2:Y:S04]  /*22e00*/  LDL.LU R14, [R1+0x30] ;  /* 0x00003000010e7983 */ /* 0x000ea80000300800 */
[----:B------:R1:W-:Y:S01]  /*22e10*/  LDGSTS.E [R4+0x5a00], desc[UR16][R6.64], P5 ;  /* 0x05a0000006047fae */ /* 0x0003e2000a9a1010 */
[----:B------:R-:W-:-:S02]  /*22e20*/  IADD3 R11, P6, PT, R11, R2, RZ ;  /* 0x000000020b0b7210 */ /* 0x000fc40007fde0ff */
[----:B-1----:R-:W-:Y:S01]  /*22e30*/  MOV R7, R12 ;  /* 0x0000000c00077202 */ /* 0x002fe20000000f00 */
[----:B------:R-:W-:Y:S01]  /*22e40*/  IMAD.MOV.U32 R6, RZ, RZ, R9 ;  /* 0x000000ffff067224 */ /* 0x000fe200078e0009 */
[----:B------:R-:W2:Y:S04]  /*22e50*/  LDL.LU R12, [R1+0x34] ;  /* 0x00003400010c7983 */ /* 0x000ea80000300800 */
[----:B------:R-:W2:Y:S04]  /*22e60*/  LDL.LU R9, [R1+0x38] ;  /* 0x0000380001097983 */ /* 0x000ea80000300800 */
[----:B------:R-:W2:Y:S04]  /*22e70*/  LDL.LU R17, [R1+0x3c] ;  /* 0x00003c0001117983 */ /* 0x000ea80000300800 */
[----:B------:R-:W2:Y:S01]  /*22e80*/  LDL.LU R16, [R1+0x40] ;  /* 0x0000400001107983 */ /* 0x000ea20000300800 */
[----:B------:R-:W-:Y:S01]  /*22e90*/  ISETP.GT.AND P5, PT, R5, 0x18, PT ;  /* 0x000000180500780c */ /* 0x000fe20003fa4270 */
[--C-:B------:R-:W-:Y:S01]  /*22ea0*/  IMAD.X R13, R13, 0x1, R0.reuse, P6 ;  /* 0x000000010d0d7824 */ /* 0x100fe200030e0600 */
[----:B---3--:R-:W-:Y:S01]  /*22eb0*/  IADD3 R8, P6, PT, R8, R2, RZ ;  /* 0x0000000208087210 */ /* 0x008fe20007fde0ff */
[----:B------:R1:W-:Y:S04]  /*22ec0*/  LDGSTS.E [R4+0x5c00], desc[UR16][R6.64], P4 ;  /* 0x05c0000006047fae */ /* 0x0003e8000a1a1010 */
[----:B------:R-:W-:Y:S01]  /*22ed0*/  IMAD.X R10, R10, 0x1, R0, P6 ;  /* 0x000000010a0a7824 */ /* 0x000fe200030e0600 */
[----:B------:R-:W-:Y:S01]  /*22ee0*/  STL [R1+0x18], R11 ;  /* 0x0000180b01007387 */ /* 0x000fe20000100800 */
[----:B-1----:R-:W-:-:S03]  /*22ef0*/  SEL R6, RZ, 0x4, !P5 ;  /* 0x00000004ff067807 */ /* 0x002fc60006800000 */
[----:B------:R1:W-:Y:S01]  /*22f00*/  STL [R1+0x14], R13 ;  /* 0x0000140d01007387 */ /* 0x0003e20000100800 */
[----:B------:R-:W-:-:S03]  /*22f10*/  SEL R6, R6, RZ, !P2 ;  /* 0x000000ff06067207 */ /* 0x000fc60005000000 */
[----:B------:R-:W-:Y:S01]  /*22f20*/  STL [R1+0x20], R8 ;  /* 0x0000200801007387 */ /* 0x000fe20000100800 */
[----:B------:R-:W-:Y:S01]  /*22f30*/  IMAD.MOV.U32 R7, RZ, RZ, R13 ;  /* 0x000000ffff077224 */ /* 0x000fe200078e000d */
[----:B------:R-:W-:Y:S02]  /*22f40*/  ISETP.NE.U32.AND P5, PT, R6, RZ, PT ;  /* 0x000000ff0600720c */ /* 0x000fe40003fa5070 */
[----:B------:R3:W-:Y:S01]  /*22f50*/  STL [R1+0x1c], R10 ;  /* 0x00001c0a01007387 */ /* 0x0007e20000100800 */
[----:B------:R-:W-:-:S03]  /*22f60*/  MOV R6, R11 ;  /* 0x0000000b00067202 */ /* 0x000fc60000000f00 */
[----:B-1----:R-:W2:Y:S04]  /*22f70*/  LDL.LU R13, [R1+0x44] ;  /* 0x00004400010d7983 */ /* 0x002ea80000300800 */
[----:B------:R-:W2:Y:S04]  /*22f80*/  LDL.LU R11, [R1+0x48] ;  /* 0x00004800010b7983 */ /* 0x000ea80000300800 */
[----:B------:R1:W-:Y:S02]  /*22f90*/  LDGSTS.E [R4+0x5e00], desc[UR16][R6.64], P4 ;  /* 0x05e0000006047fae */ /* 0x0003e4000a1a1010 */
[----:B-1----:R-:W-:Y:S01]  /*22fa0*/  MOV R7, R10 ;  /* 0x0000000a00077202 */ /* 0x002fe20000000f00 */
[----:B------:R-:W-:Y:S01]  /*22fb0*/  IMAD.MOV.U32 R6, RZ, RZ, R8 ;  /* 0x000000ffff067224 */ /* 0x000fe200078e0008 */
[----:B---3--:R-:W3:Y:S04]  /*22fc0*/  LDL.LU R10, [R1+0x4c] ;  /* 0x00004c00010a7983 */ /* 0x008ee80000300800 */
[----:B------:R-:W3:Y:S01]  /*22fd0*/  LDL.LU R8, [R1+0x50] ;  /* 0x0000500001087983 */ /* 0x000ee20000300800 */
[----:B------:R-:W-:-:S03]  /*22fe0*/  ISETP.GT.AND P4, PT, R5, 0x19, PT ;  /* 0x000000190500780c */ /* 0x000fc60003f84270 */
[----:B------:R1:W-:Y:S02]  /*22ff0*/  LDGSTS.E [R4+0x6000], desc[UR16][R6.64], P5 ;  /* 0x0600000006047fae */ /* 0x0003e4000a9a1010 */
[----:B-1----:R-:W-:-:S04]  /*23000*/  SEL R6, RZ, 0x4, !P4 ;  /* 0x00000004ff067807 */ /* 0x002fc80006000000 */
[----:B------:R-:W-:-:S04]  /*23010*/  SEL R6, R6, RZ, !P2 ;  /* 0x000000ff06067207 */ /* 0x000fc80005000000 */
[----:B------:R-:W-:Y:S02]  /*23020*/  ISETP.NE.U32.AND P4, PT, R6, RZ, PT ;  /* 0x000000ff0600720c */ /* 0x000fe40003f85070 */
[----:B----4-:R-:W-:-:S05]  /*23030*/  IADD3 R18, P6, PT, R18, R2, RZ ;  /* 0x0000000212127210 */ /* 0x010fca0007fde0ff */
[----:B------:R-:W-:Y:S01]  /*23040*/  IMAD.X R19, R19, 0x1, R0, P6 ;  /* 0x0000000113137824 */ /* 0x000fe200030e0600 */
[----:B--2---:R-:W-:-:S03]  /*23050*/  IADD3 R14, P6, PT, R14, R2, RZ ;  /* 0x000000020e0e7210 */ /* 0x004fc60007fde0ff */
[----:B------:R-:W-:Y:S01]  /*23060*/  IMAD.MOV.U32 R7, RZ, RZ, R19 ;  /* 0x000000ffff077224 */ /* 0x000fe200078e0013 */
[----:B------:R-:W-:Y:S01]  /*23070*/  MOV R6, R18 ;  /* 0x0000001200067202 */ /* 0x000fe20000000f00 */
[----:B------:R-:W-:-:S04]  /*23080*/  IMAD.X R15, R15, 0x1, R0, P6 ;  /* 0x000000010f0f7824 */ /* 0x000fc800030e0600 */
[----:B------:R1:W-:Y:S01]  /*23090*/  LDGSTS.E [R4+0x6200], desc[UR16][R6.64], P5 ;  /* 0x0620000006047fae */ /* 0x0003e2000a9a1010 */
[----:B------:R-:W-:-:S03]  /*230a0*/  ISETP.GT.AND P5, PT, R5, 0x1a, PT ;  /* 0x0000001a0500780c */ /* 0x000fc60003fa4270 */
[----:B------:R-:W-:Y:S01]  /*230b0*/  STL [R1+0x28], R18 ;  /* 0x0000281201007387 */ /* 0x000fe20000100800 */
[----:B------:R-:W-:Y:S01]  /*230c0*/  IADD3 R9, P6, PT, R9, R2, RZ ;  /* 0x0000000209097210 */ /* 0x000fe20007fde0ff */
[----:B-1----:R-:W-:Y:S01]  /*230d0*/  IMAD.MOV.U32 R6, RZ, RZ, R14 ;  /* 0x000000ffff067224 */ /* 0x002fe200078e000e */
[----:B------:R-:W-:-:S03]  /*230e0*/  MOV R7, R15 ;  /* 0x0000000f00077202 */ /* 0x000fc60000000f00 */
[----:B------:R-:W-:Y:S01]  /*230f0*/  IMAD.X R12, R12, 0x1, R0, P6 ;  /* 0x000000010c0c7824 */ /* 0x000fe200030e0600 */
[----:B------:R-:W-:Y:S01]  /*23100*/  STL [R1+0x24], R19 ;  /* 0x0000241301007387 */ /* 0x000fe20000100800 */
[----:B------:R-:W-:-:S03]  /*23110*/  IADD3 R16, P6, PT, R16, R2, RZ ;  /* 0x0000000210107210 */ /* 0x000fc60007fde0ff */
[----:B------:R-:W-:Y:S02]  /*23120*/  STL [R1+0x30], R14 ;  /* 0x0000300e01007387 */ /* 0x000fe40000100800 */
[----:B------:R-:W-:Y:S02]  /*23130*/  IMAD.X R17, R17, 0x1, R0, P6 ;  /* 0x0000000111117824 */ /* 0x000fe400030e0600 */
[----:B------:R1:W-:Y:S04]  /*23140*/  STL [R1+0x2c], R15 ;  /* 0x00002c0f01007387 */ /* 0x0003e80000100800 */
[----:B------:R2:W-:Y:S04]  /*23150*/  LDGSTS.E [R4+0x6400], desc[UR16][R6.64], P4 ;  /* 0x0640000006047fae */ /* 0x0005e8000a1a1010 */
[----:B------:R-:W-:Y:S04]  /*23160*/  STL [R1+0x38], R9 ;  /* 0x0000380901007387 */ /* 0x000fe80000100800 */
[----:B------:R4:W-:Y:S01]  /*23170*/  STL [R1+0x34], R12 ;  /* 0x0000340c01007387 */ /* 0x0009e20000100800 */
[----:B--2---:R-:W-:-:S03]  /*23180*/  SEL R6, RZ, 0x4, !P5 ;  /* 0x00000004ff067807 */ /* 0x004fc60006800000 */
[----:B-1----:R-:W2:Y:S04]  /*23190*/  LDL.LU R15, [R1+0x54] ;  /* 0x00005400010f7983 */ /* 0x002ea80000300800 */
[----:B------:R-:W-:Y:S01]  /*231a0*/  STL [R1+0x40], R16 ;  /* 0x0000401001007387 */ /* 0x000fe20000100800 */
[----:B------:R-:W-:-:S03]  /*231b0*/  SEL R6, R6, RZ, !P2 ;  /* 0x000000ff06067207 */ /* 0x000fc60005000000 */
[----:B------:R-:W-:Y:S04]  /*231c0*/  STL [R1+0x3c], R17 ;  /* 0x00003c1101007387 */ /* 0x000fe80000100800 */
[----:B------:R-:W2:Y:S01]  /*231d0*/  LDL.LU R14, [R1+0x58] ;  /* 0x00005800010e7983 */ /* 0x000ea20000300800 */
[----:B------:R-:W-:Y:S01]  /*231e0*/  ISETP.NE.U32.AND P5, PT, R6, RZ, PT ;  /* 0x000000ff0600720c */ /* 0x000fe20003fa5070 */
[----:B------:R-:W-:Y:S01]  /*231f0*/  IMAD.MOV.U32 R7, RZ, RZ, R12 ;  /* 0x000000ffff077224 */ /* 0x000fe200078e000c */
[----:B------:R-:W-:Y:S01]  /*23200*/  MOV R6, R9 ;  /* 0x0000000900067202 */ /* 0x000fe20000000f00 */
[----:B----4-:R-:W4:Y:S01]  /*23210*/  LDL.LU R12, [R1+0x5c] ;  /* 0x00005c00010c7983 */ /* 0x010f220000300800 */
[----:B------:R-:W-:-:S03]  /*23220*/  IADD3 R11, P6, PT, R11, R2, RZ ;  /* 0x000000020b0b7210 */ /* 0x000fc60007fde0ff */
[----:B------:R-:W4:Y:S02]  /*23230*/  LDL.LU R9, [R1+0x60] ;  /* 0x0000600001097983 */ /* 0x000f240000300800 */
[----:B------:R-:W-:Y:S02]  /*23240*/  IMAD.X R13, R13, 0x1, R0, P6 ;  /* 0x000000010d0d7824 */ /* 0x000fe400030e0600 */
[----:B------:R1:W-:Y:S01]  /*23250*/  LDGSTS.E [R4+0x6600], desc[UR16][R6.64], P4 ;  /* 0x0660000006047fae */ /* 0x0003e2000a1a1010 */
[----:B------:R-:W-:Y:S02]  /*23260*/  ISETP.GT.AND P4, PT, R5, 0x1b, PT ;  /* 0x0000001b0500780c */ /* 0x000fe40003f84270 */
[----:B---3--:R-:W-:Y:S01]  /*23270*/  IADD3 R8, P6, PT, R8, R2, RZ ;  /* 0x0000000208087210 */ /* 0x008fe20007fde0ff */
[----:B-1----:R-:W-:Y:S01]  /*23280*/  IMAD.MOV.U32 R6, RZ, RZ, R16 ;  /* 0x000000ffff067224 */ /* 0x002fe200078e0010 */
[----:B------:R-:W-:-:S03]  /*23290*/  MOV R7, R17 ;  /* 0x0000001100077202 */ /* 0x000fc60000000f00 */
[----:B------:R-:W-:Y:S01]  /*232a0*/  IMAD.X R10, R10, 0x1, R0, P6 ;  /* 0x000000010a0a7824 */ /* 0x000fe200030e0600 */
        /* <DEDUP_REMOVED lines=12> */
[----:B---3--:R-:W3:Y:S04]  /*23370*/  LDL.LU R13, [R1+0x6c] ;  /* 0x00006c00010d7983 */ /* 0x008ee80000300800 */
[----:B------:R-:W3:Y:S04]  /*23380*/  LDL.LU R11, [R1+0x70] ;  /* 0x00007000010b7983 */ /* 0x000ee80000300800 */
[----:B------:R1:W-:Y:S02]  /*23390*/  LDGSTS.E [R4+0x6a00], desc[UR16][R6.64], P5 ;  /* 0x06a0000006047fae */ /* 0x0003e4000a9a1010 */
        /* <DEDUP_REMOVED lines=12> */
[--C-:B------:R-:W-:Y:S01]  /*23460*/  IMAD.X R15, R15, 0x1, R0.reuse, P6 ;  /* 0x000000010f0f7824 */ /* 0x100fe200030e0600 */
[----:B----4-:R-:W-:Y:S01]  /*23470*/  IADD3 R9, P6, PT, R9, R2, RZ ;  /* 0x0000000209097210 */ /* 0x010fe20007fde0ff */
[----:B------:R-:W-:Y:S04]  /*23480*/  STL [R1+0x58], R14 ;  /* 0x0000580e01007387 */ /* 0x000fe80000100800 */
[----:B------:R-:W-:Y:S01]  /*23490*/  IMAD.X R12, R12, 0x1, R0, P6 ;  /* 0x000000010c0c7824 */ /* 0x000fe200030e0600 */
[----:B------:R1:W-:Y:S01]  /*234a0*/  STL [R1+0x54], R15 ;  /* 0x0000540f01007387 */ /* 0x0003e20000100800 */
[----:B------:R-:W-:Y:S01]  /*234b0*/  MOV R6, R14 ;  /* 0x0000000e00067202 */ /* 0x000fe20000000f00 */
[----:B------:R-:W-:Y:S02]  /*234c0*/  IMAD.MOV.U32 R7, RZ, RZ, R15 ;  /* 0x000000ffff077224 */ /* 0x000fe400078e000f */
[----:B------:R-:W-:Y:S04]  /*234d0*/  STL [R1+0x60], R9 ;  /* 0x0000600901007387 */ /* 0x000fe80000100800 */
[----:B------:R2:W-:Y:S04]  /*234e0*/  STL [R1+0x5c], R12 ;  /* 0x00005c0c01007387 */ /* 0x0005e80000100800 */
[----:B-1----:R-:W4:Y:S04]  /*234f0*/  LDL.LU R15, [R1+0x84] ;  /* 0x00008400010f7983 */ /* 0x002f280000300800 */
[----:B------:R-:W4:Y:S04]  /*23500*/  LDL.LU R14, [R1+0x88] ;  /* 0x00008800010e7983 */ /* 0x000f280000300800 */
[----:B------:R1:W-:Y:S01]  /*23510*/  LDGSTS.E [R4+0x6e00], desc[UR16][R6.64], P4 ;  /* 0x06e0000006047fae */ /* 0x0003e2000a1a1010 */
[----:B------:R-:W-:-:S02]  /*23520*/  ISETP.GT.AND P4, PT, R5, 0x1d, PT ;  /* 0x0000001d0500780c */ /* 0x000fc40003f84270 */
[----:B-1----:R-:W-:Y:S01]  /*23530*/  MOV R7, R12 ;  /* 0x0000000c00077202 */ /* 0x002fe20000000f00 */
[----:B------:R-:W-:Y:S01]  /*23540*/  IMAD.MOV.U32 R6, RZ, RZ, R9 ;  /* 0x000000ffff067224 */ /* 0x000fe200078e0009 */
[----:B--2---:R-:W2:Y:S04]  /*23550*/  LDL.LU R12, [R1+0x8c] ;  /* 0x00008c00010c7983 */ /* 0x004ea80000300800 */
[----:B------:R-:W2:Y:S01]  /*23560*/  LDL.LU R9, [R1+0x90] ;  /* 0x0000900001097983 */ /* 0x000ea20000300800 */
[----:B------:R-:W-:-:S03]  /*23570*/  IADD3 R18, P6, PT, R18, R2, RZ ;  /* 0x0000000212127210 */ /* 0x000fc60007fde0ff */
[----:B------:R1:W-:Y:S02]  /*23580*/  LDGSTS.E [R4+0x7000], desc[UR16][R6.64], P5 ;  /* 0x0700000006047fae */ /* 0x0003e4000a9a1010 */
[----:B------:R-:W-:Y:S01]  /*23590*/  IMAD.X R19, R19, 0x1, R0, P6 ;  /* 0x0000000113137824 */ /* 0x000fe200030e0600 */
[----:B---3--:R-:W-:Y:S02]  /*235a0*/  IADD3 R11, P6, PT, R11, R2, RZ ;  /* 0x000000020b0b7210 */ /* 0x008fe40007fde0ff */
[----:B-1----:R-:W-:-:S04]  /*235b0*/  SEL R6, RZ, 0x4, !P4 ;  /* 0x00000004ff067807 */ /* 0x002fc80006000000 */
[----:B------:R-:W-:Y:S01]  /*235c0*/  SEL R6, R6, RZ, !P2 ;  /* 0x000000ff06067207 */ /* 0x000fe20005000000 */
[----:B------:R-:W-:-:S03]  /*235d0*/  IMAD.X R13, R13, 0x1, R0, P6 ;  /* 0x000000010d0d7824 */ /* 0x000fc600030e0600 */
[----:B------:R-:W-:Y:S01]  /*235e0*/  ISETP.NE.U32.AND P4, PT, R6, RZ, PT ;  /* 0x000000ff0600720c */ /* 0x000fe20003f85070 */
[----:B------:R-:W-:Y:S01]  /*235f0*/  IMAD.MOV.U32 R7, RZ, RZ, R19 ;  /* 0x000000ffff077224 */ /* 0x000fe200078e0013 */
[----:B------:R-:W-:Y:S02]  /*23600*/  MOV R6, R18 ;  /* 0x0000001200067202 */ /* 0x000fe40000000f00 */
[----:B------:R-:W-:-:S03]  /*23610*/  IADD3 R8, P6, PT, R8, R2, RZ ;  /* 0x0000000208087210 */ /* 0x000fc60007fde0ff */
[----:B------:R1:W-:Y:S02]  /*23620*/  LDGSTS.E [R4+0x7200], desc[UR16][R6.64], P5 ;  /* 0x0720000006047fae */ /* 0x0003e4000a9a1010 */
[----:B------:R-:W-:Y:S02]  /*23630*/  IMAD.X R10, R10, 0x1, R0, P6 ;  /* 0x000000010a0a7824 */ /* 0x000fe400030e0600 */
[----:B------:R-:W-:Y:S01]  /*23640*/  STL [R1+0x68], R18 ;  /* 0x0000681201007387 */ /* 0x000fe20000100800 */
[----:B------:R-:W-:-:S03]  /*23650*/  IADD3 R16, P6, PT, R16, R2, RZ ;  /* 0x0000000210107210 */ /* 0x000fc60007fde0ff */
[----:B------:R-:W-:Y:S01]  /*23660*/  STL [R1+0x64], R19 ;  /* 0x0000641301007387 */ /* 0x000fe20000100800 */
[----:B------:R-:W-:Y:S01]  /*23670*/  ISETP.GT.AND P5, PT, R5, 0x1e, PT ;  /* 0x0000001e0500780c */ /* 0x000fe20003fa4270 */
[----:B-1----:R-:W-:Y:S01]  /*23680*/  IMAD.MOV.U32 R6, RZ, RZ, R11 ;  /* 0x000000ffff067224 */ /* 0x002fe200078e000b */
[----:B------:R-:W-:Y:S01]  /*23690*/  MOV R7, R13 ;  /* 0x0000000d00077202 */ /* 0x000fe20000000f00 */
[----:B------:R-:W-:Y:S01]  /*236a0*/  STL [R1+0x70], R11 ;  /* 0x0000700b01007387 */ /* 0x000fe20000100800 */
[----:B------:R-:W-:-:S03]  /*236b0*/  IMAD.X R17, R17, 0x1, R0, P6 ;  /* 0x0000000111117824 */ /* 0x000fc600030e0600 */
[----:B------:R1:W-:Y:S04]  /*236c0*/  STL [R1+0x6c], R13 ;  /* 0x00006c0d01007387 */ /* 0x0003e80000100800 */
[----:B------:R3:W-:Y:S04]  /*236d0*/  LDGSTS.E [R4+0x7400], desc[UR16][R6.64], P4 ;  /* 0x0740000006047fae */ /* 0x0007e8000a1a1010 */
[----:B------:R-:W-:Y:S04]  /*236e0*/  STL [R1+0x78], R8 ;  /* 0x0000780801007387 */ /* 0x000fe80000100800 */
[----:B------:R1:W-:Y:S01]  /*236f0*/  STL [R1+0x74], R10 ;  /* 0x0000740a01007387 */ /* 0x0003e20000100800 */
[----:B---3--:R-:W-:-:S03]  /*23700*/  SEL R6, RZ, 0x4, !P5 ;  /* 0x00000004ff067807 */ /* 0x008fc60006800000 */
[----:B-1----:R-:W3:Y:S04]  /*23710*/  LDL.LU R13, [R1+0x94] ;  /* 0x00009400010d7983 */ /* 0x002ee80000300800 */
[----:B------:R-:W-:Y:S01]  /*23720*/  STL [R1+0x80], R16 ;  /* 0x0000801001007387 */ /* 0x000fe20000100800 */
[----:B------:R-:W-:-:S03]  /*23730*/  SEL R6, R6, RZ, !P2 ;  /* 0x000000ff06067207 */ /* 0x000fc60005000000 */
[----:B------:R-:W-:Y:S04]  /*23740*/  STL [R1+0x7c], R17 ;  /* 0x00007c1101007387 */ /* 0x000fe80000100800 */
[----:B------:R-:W3:Y:S01]  /*23750*/  LDL.LU R11, [R1+0x98] ;  /* 0x00009800010b7983 */ /* 0x000ee20000300800 */
[----:B------:R-:W-:Y:S01]  /*23760*/  ISETP.NE.U32.AND P5, PT, R6, RZ, PT ;  /* 0x000000ff0600720c */ /* 0x000fe20003fa5070 */
[----:B------:R-:W-:Y:S01]  /*23770*/  IMAD.MOV.U32 R7, RZ, RZ, R10 ;  /* 0x000000ffff077224 */ /* 0x000fe200078e000a */
[----:B------:R-:W-:Y:S01]  /*23780*/  MOV R6, R8 ;  /* 0x0000000800067202 */ /* 0x000fe20000000f00 */
[----:B------:R-:W3:Y:S04]  /*23790*/  LDL.LU R10, [R1+0x9c] ;  /* 0x00009c00010a7983 */ /* 0x000ee80000300800 */
[----:B------:R-:W3:Y:S04]  /*237a0*/  LDL.LU R8, [R1+0xa0] ;  /* 0x0000a00001087983 */ /* 0x000ee80000300800 */
[----:B------:R1:W-:Y:S01]  /*237b0*/  LDGSTS.E [R4+0x7600], desc[UR16][R6.64], P4 ;  /* 0x0760000006047fae */ /* 0x0003e2000a1a1010 */
[----:B------:R-:W-:Y:S01]  /*237c0*/  ISETP.GT.AND P4, PT, R5, 0x1f, PT ;  /* 0x0000001f0500780c */ /* 0x000fe20003f84270 */
[----:B-1----:R-:W-:Y:S01]  /*237d0*/  IMAD.MOV.U32 R6, RZ, RZ, R16 ;  /* 0x000000ffff067224 */ /* 0x002fe200078e0010 */
[----:B------:R-:W-:-:S05]  /*237e0*/  MOV R7, R17 ;  /* 0x0000001100077202 */ /* 0x000fca0000000f00 */
[----:B------:R1:W-:Y:S02]  /*237f0*/  LDGSTS.E [R4+0x7800], desc[UR16][R6.64], P5 ;  /* 0x0780000006047fae */ /* 0x0003e4000a9a1010 */
[----:B-1----:R-:W-:-:S04]  /*23800*/  SEL R6, RZ, 0x4, !P4 ;  /* 0x00000004ff067807 */ /* 0x002fc80006000000 */
[----:B------:R-:W-:-:S04]  /*23810*/  SEL R6, R6, RZ, !P2 ;  /* 0x000000ff06067207 */ /* 0x000fc80005000000 */
[----:B------:R-:W-:Y:S02]  /*23820*/  ISETP.NE.U32.AND P4, PT, R6, RZ, PT ;  /* 0x000000ff0600720c */ /* 0x000fe40003f85070 */
[----:B----4-:R-:W-:-:S05]  /*23830*/  IADD3 R14, P6, PT, R14, R2, RZ ;  /* 0x000000020e0e7210 */ /* 0x010fca0007fde0ff */
[----:B------:R-:W-:Y:S01]  /*23840*/  IMAD.X R15, R15, 0x1, R0, P6 ;  /* 0x000000010f0f7824 */ /* 0x000fe200030e0600 */
[----:B------:R-:W-:Y:S04]  /*23850*/  STL [R1+0x88], R14 ;  /* 0x0000880e01007387 */ /* 0x000fe80000100800 */
[----:B------:R1:W-:Y:S04]  /*23860*/  STL [R1+0x84], R15 ;  /* 0x0000840f01007387 */ /* 0x0003e80000100800 */
[----:B------:R-:W4:Y:S01]  /*23870*/  LDL.LU R19, [R1+0xa4] ;  /* 0x0000a40001137983 */ /* 0x000f220000300800 */
[----:B--2---:R-:W-:-:S05]  /*23880*/  IADD3 R9, P6, PT, R9, R2, RZ ;  /* 0x0000000209097210 */ /* 0x004fca0007fde0ff */
[----:B------:R-:W-:Y:S01]  /*23890*/  IMAD.X R12, R12, 0x1, R0, P6 ;  /* 0x000000010c0c7824 */ /* 0x000fe200030e0600 */
[----:B------:R-:W-:Y:S04]  /*238a0*/  STL [R1+0x90], R9 ;  /* 0x0000900901007387 */ /* 0x000fe80000100800 */
[----:B------:R2:W-:Y:S04]  /*238b0*/  STL [R1+0x8c], R12 ;  /* 0x00008c0c01007387 */ /* 0x0005e80000100800 */
[----:B------:R-:W4:Y:S01]  /*238c0*/  LDL.LU R18, [R1+0xa8] ;  /* 0x0000a80001127983 */ /* 0x000f220000300800 */
[----:B------:R-:W-:Y:S01]  /*238d0*/  MOV R6, R14 ;  /* 0x0000000e00067202 */ /* 0x000fe20000000f00 */
[----:B------:R-:W-:-:S02]  /*238e0*/  IMAD.MOV.U32 R7, RZ, RZ, R15 ;  /* 0x000000ffff077224 */ /* 0x000fc400078e000f */
[----:B-1----:R-:W4:Y:S04]  /*238f0*/  LDL.LU R15, [R1+0xac] ;  /* 0x0000ac00010f7983 */ /* 0x002f280000300800 */
[----:B------:R-:W4:Y:S04]  /*23900*/  LDL.LU R14, [R1+0xb0] ;  /* 0x0000b000010e7983 */ /* 0x000f280000300800 */
[----:B------:R1:W-:Y:S02]  /*23910*/  LDGSTS.E [R4+0x7a00], desc[UR16][R6.64], P5 ;  /* 0x07a0000006047fae */ /* 0x0003e4000a9a1010 */
[----:B-1----:R-:W-:Y:S01]  /*23920*/  MOV R7, R12 ;  /* 0x0000000c00077202 */ /* 0x002fe20000000f00 */
[----:B------:R-:W-:Y:S01]  /*23930*/  IMAD.MOV.U32 R6, RZ, RZ, R9 ;  /* 0x000000ffff067224 */ /* 0x000fe200078e0009 */
[----:B--2---:R-:W2:Y:S04]  /*23940*/  LDL.LU R12, [R1+0xb4] ;  /* 0x0000b400010c7983 */ /* 0x004ea80000300800 */
[----:B------:R-:W2:Y:S04]  /*23950*/  LDL.LU R9, [R1+0xb8] ;  /* 0x0000b80001097983 */ /* 0x000ea80000300800 */
[----:B------:R-:W2:Y:S04]  /*23960*/  LDL.LU R17, [R1+0xbc] ;  /* 0x0000bc0001117983 */ /* 0x000ea80000300800 */
[----:B------:R-:W2:Y:S01]  /*23970*/  LDL.LU R16, [R1+0xc0] ;  /* 0x0000c00001107983 */ /* 0x000ea20000300800 */
[----:B------:R-:W-:-:S03]  /*23980*/  ISETP.GT.AND P5, PT, R5, 0x20, PT ;  /* 0x000000200500780c */ /* 0x000fc60003fa4270 */
[----:B------:R1:W-:Y:S02]  /*23990*/  LDGSTS.E [R4+0x7c00], desc[UR16][R6.64], P4 ;  /* 0x07c0000006047fae */ /* 0x0003e4000a1a1010 */
[----:B-1----:R-:W-:Y:S02]  /*239a0*/  SEL R6, RZ, 0x4, !P5 ;  /* 0x00000004ff067807 */ /* 0x002fe40006800000 */
[----:B---3--:R-:W-:-:S05]  /*239b0*/  IADD3 R11, P6, PT, R11, R2, RZ ;  /* 0x000000020b0b7210 */ /* 0x008fca0007fde0ff */
[--C-:B------:R-:W-:Y:S01]  /*239c0*/  IMAD.X R13, R13, 0x1, R0.reuse, P6 ;  /* 0x000000010d0d7824 */ /* 0x100fe200030e0600 */
[----:B------:R-:W-:Y:S02]  /*239d0*/  IADD3 R8, P6, PT, R8, R2, RZ ;  /* 0x0000000208087210 */ /* 0x000fe40007fde0ff */
[----:B------:R-:W-:Y:S01]  /*239e0*/  SEL R6, R6, RZ, !P2 ;  /* 0x000000ff06067207 */ /* 0x000fe20005000000 */
[----:B------:R-:W-:Y:S02]  /*239f0*/  STL [R1+0x98], R11 ;  /* 0x0000980b01007387 */ /* 0x000fe40000100800 */
[----:B------:R-:W-:Y:S01]  /*23a00*/  IMAD.X R10, R10, 0x1, R0, P6 ;  /* 0x000000010a0a7824 */ /* 0x000fe200030e0600 */
[----:B------:R-:W-:Y:S01]  /*23a10*/  ISETP.NE.U32.AND P5, PT, R6, RZ, PT ;  /* 0x000000ff0600720c */ /* 0x000fe20003fa5070 */
[----:B------:R1:W-:Y:S01]  /*23a20*/  STL [R1+0x94], R13 ;  /* 0x0000940d01007387 */ /* 0x0003e20000100800 */
[----:B------:R-:W-:Y:S01]  /*23a30*/  MOV R6, R11 ;  /* 0x0000000b00067202 */ /* 0x000fe20000000f00 */
[----:B------:R-:W-:-:S02]  /*23a40*/  IMAD.MOV.U32 R7, RZ, RZ, R13 ;  /* 0x000000ffff077224 */ /* 0x000fc400078e000d */
[----:B------:R-:W-:Y:S04]  /*23a50*/  STL [R1+0xa0], R8 ;  /* 0x0000a00801007387 */ /* 0x000fe80000100800 */
[----:B------:R3:W-:Y:S04]  /*23a60*/  STL [R1+0x9c], R10 ;  /* 0x00009c0a01007387 */ /* 0x0007e80000100800 */
        /* <DEDUP_REMOVED lines=14> */
[----:B------:R-:W-:-:S03]  /*23b50*/  IADD3 R14, P6, PT, R14, R2, RZ ;  /* 0x000000020e0e7210 */ /* 0x000fc60007fde0ff */
[----:B------:R-:W-:Y:S01]  /*23b60*/  IMAD.MOV.U32 R7, RZ, RZ, R19 ;  /* 0x000000ffff077224 */ /* 0x000fe200078e0013 */
[----:B------:R-:W-:Y:S01]  /*23b70*/  MOV R6, R18 ;  /* 0x0000001200067202 */ /* 0x000fe20000000f00 */
[----:B------:R-:W-:-:S04]  /*23b80*/  IMAD.X R15, R15, 0x1, R0, P6 ;  /* 0x000000010f0f7824 */ /* 0x000fc800030e0600 */
[----:B------:R1:W-:Y:S01]  /*23b90*/  LDGSTS.E [R4+0x8200], desc[UR16][R6.64], P5 ;  /* 0x0820000006047fae */ /* 0x0003e2000a9a1010 */
[----:B------:R-:W-:-:S03]  /*23ba0*/  ISETP.GT.AND P5, PT, R5, 0x22, PT ;  /* 0x000000220500780c */ /* 0x000fc60003fa4270 */
[----:B------:R-:W-:Y:S01]  /*23bb0*/  STL [R1+0xa8], R18 ;  /* 0x0000a81201007387 */ /* 0x000fe20000100800 */
[----:B--2---:R-:W-:Y:S01]  /*23bc0*/  IADD3 R9, P6, PT, R9, R2, RZ ;  /* 0x0000000209097210 */ /* 0x004fe20007fde0ff */
        /* <DEDUP_REMOVED lines=20> */
[----:B----4-:R-:W4:Y:S04]  /*23d10*/  LDL.LU R12, [R1+0xdc] ;  /* 0x0000dc00010c7983 */ /* 0x010f280000300800 */
[----:B------:R-:W4:Y:S04]  /*23d20*/  LDL.LU R9, [R1+0xe0] ;  /* 0x0000e00001097983 */ /* 0x000f280000300800 */
[----:B------:R1:W-:Y:S01]  /*23d30*/  LDGSTS.E [R4+0x8600], desc[UR16][R6.64], P4 ;  /* 0x0860000006047fae */ /* 0x0003e2000a1a1010 */
[----:B------:R-:W-:-:S02]  /*23d40*/  ISETP.GT.AND P4, PT, R5, 0x23, PT ;  /* 0x000000230500780c */ /* 0x000fc40003f84270 */
[----:B------:R-:W-:Y:S01]  /*23d50*/  IADD3 R11, P6, PT, R11, R2, RZ ;  /* 0x000000020b0b7210 */ /* 0x000fe20007fde0ff */
[----:B-1----:R-:W-:Y:S01]  /*23d60*/  IMAD.MOV.U32 R6, RZ, RZ, R16 ;  /* 0x000000ffff067224 */ /* 0x002fe200078e0010 */
[----:B------:R-:W-:-:S03]  /*23d70*/  MOV R7, R17 ;  /* 0x0000001100077202 */ /* 0x000fc60000000f00 */
[----:B------:R-:W-:Y:S01]  /*23d80*/  IMAD.X R13, R13, 0x1, R0, P6 ;  /* 0x000000010d0d7824 */ /* 0x000fe200030e0600 */
[----:B------:R-:W-:Y:S04]  /*23d90*/  STL [R1+0xc8], R11 ;  /* 0x0000c80b01007387 */ /* 0x000fe80000100800 */
[----:B------:R1:W-:Y:S04]  /*23da0*/  LDGSTS.E [R4+0x8800], desc[UR16][R6.64], P5 ;  /* 0x0880000006047fae */ /* 0x0003e8000a9a1010 */
[----:B------:R1:W-:Y:S04]  /*23db0*/  STL [R1+0xc4], R13 ;  /* 0x0000c40d01007387 */ /* 0x0003e80000100800 */
[----:B------:R-:W4:Y:S01]  /*23dc0*/  LDL.LU R19, [R1+0xe4] ;  /* 0x0000e40001137983 */ /* 0x000f220000300800 */
[----:B---3--:R-:W-:-:S02]  /*23dd0*/  IADD3 R8, P6, PT, R8, R2, RZ ;  /* 0x0000000208087210 */ /* 0x008fc40007fde0ff */
[----:B-1----:R-:W-:-:S03]  /*23de0*/  SEL R6, RZ, 0x4, !P4 ;  /* 0x00000004ff067807 */ /* 0x002fc60006000000 */
[----:B------:R-:W-:Y:S01]  /*23df0*/  IMAD.X R10, R10, 0x1, R0, P6 ;  /* 0x000000010a0a7824 */ /* 0x000fe200030e0600 */
[----:B------:R-:W-:Y:S01]  /*23e00*/  STL [R1+0xd0], R8 ;  /* 0x0000d00801007387 */ /* 0x000fe20000100800 */
[----:B------:R-:W-:-:S03]  /*23e10*/  SEL R6, R6, RZ, !P2 ;  /* 0x000000ff06067207 */ /* 0x000fc60005000000 */
[----:B------:R1:W-:Y:S01]  /*23e20*/  STL [R1+0xcc], R10 ;  /* 0x0000cc0a01007387 */ /* 0x0003e20000100800 */
[----:B------:R-:W-:-:S03]  /*23e30*/  ISETP.NE.U32.AND P4, PT, R6, RZ, PT ;  /* 0x000000ff0600720c */ /* 0x000fc60003f85070 */
[----:B------:R-:W3:Y:S01]  /*23e40*/  LDL.LU R18, [R1+0xe8] ;  /* 0x0000e80001127983 */ /* 0x000ee20000300800 */
[----:B------:R-:W-:Y:S01]  /*23e50*/  MOV R6, R11 ;  /* 0x0000000b00067202 */ /* 0x000fe20000000f00 */
[----:B------:R-:W-:Y:S02]  /*23e60*/  IMAD.MOV.U32 R7, RZ, RZ, R13 ;  /* 0x000000ffff077224 */ /* 0x000fe400078e000d */
[----:B------:R-:W3:Y:S04]  /*23e70*/  LDL.LU R13, [R1+0xec] ;  /* 0x0000ec00010d7983 */ /* 0x000ee80000300800 */
        /* <DEDUP_REMOVED lines=30> */
[----:B------:R-:W2:Y:S04]  /*24060*/  LDL.LU R9, [R1+0x110] ;  /* 0x0001100001097983 */ /* 0x000ea80000300800 */
[----:B------:R1:W-:Y:S01]  /*24070*/  LDGSTS.E [R4+0x9000], desc[UR16][R6.64], P5 ;  /* 0x0900000006047fae */ /* 0x0003e2000a9a1010 */
[----:B---3--:R-:W-:-:S05]  /*24080*/  IADD3 R18, P6, PT, R18, R2, RZ ;  /* 0x0000000212127210 */ /* 0x008fca0007fde0ff */
[--C-:B------:R-:W-:Y:S01]  /*24090*/  IMAD.X R19, R19, 0x1, R0.reuse, P6 ;  /* 0x0000000113137824 */ /* 0x100fe200030e0600 */
[----:B-1----:R-:W-:Y:S02]  /*240a0*/  SEL R6, RZ, 0x4, !P4 ;  /* 0x00000004ff067807 */ /* 0x002fe40006000000 */
[----:B------:R-:W-:Y:S02]  /*240b0*/  IADD3 R11, P6, PT, R11, R2, RZ ;  /* 0x000000020b0b7210 */ /* 0x000fe40007fde0ff */
[----:B------:R-:W-:Y:S01]  /*240c0*/  SEL R6, R6, RZ, !P2 ;  /* 0x000000ff06067207 */ /* 0x000fe20005000000 */
[----:B------:R-:W-:Y:S02]  /*240d0*/  IMAD.MOV.U32 R7, RZ, RZ, R19 ;  /* 0x000000ffff077224 */ /* 0x000fe400078e0013 */
[----:B------:R-:W-:Y:S01]  /*240e0*/  IMAD.X R13, R13, 0x1, R0, P6 ;  /* 0x000000010d0d7824 */ /* 0x000fe200030e0600 */
[----:B------:R-:W-:Y:S02]  /*240f0*/  ISETP.NE.U32.AND P4, PT, R6, RZ, PT ;  /* 0x000000ff0600720c */ /* 0x000fe40003f85070 */
[----:B------:R-:W-:Y:S01]  /*24100*/  MOV R6, R18 ;  /* 0x0000001200067202 */ /* 0x000fe20000000f00 */
[----:B------:R-:W-:Y:S04]  /*24110*/  STL [R1+0xe8], R18 ;  /* 0x0000e81201007387 */ /* 0x000fe80000100800 */
[----:B------:R1:W-:Y:S01]  /*24120*/  LDGSTS.E [R4+0x9200], desc[UR16][R6.64], P5 ;  /* 0x0920000006047fae */ /* 0x0003e2000a9a1010 */
[----:B------:R-:W-:-:S03]  /*24130*/  IADD3 R8, P6, PT, R8, R2, RZ ;  /* 0x0000000208087210 */ /* 0x000fc60007fde0ff */
[----:B------:R-:W-:Y:S02]  /*24140*/  STL [R1+0xe4], R19 ;  /* 0x0000e41301007387 */ /* 0x000fe40000100800 */
[--C-:B------:R-:W-:Y:S02]  /*24150*/  IMAD.X R10, R10, 0x1, R0.reuse, P6 ;  /* 0x000000010a0a7824 */ /* 0x100fe400030e0600 */
[----:B-1----:R-:W-:Y:S01]  /*24160*/  IMAD.MOV.U32 R6, RZ, RZ, R11 ;  /* 0x000000ffff067224 */ /* 0x002fe200078e000b */
[----:B------:R-:W-:Y:S02]  /*24170*/  IADD3 R16, P6, PT, R16, R2, RZ ;  /* 0x0000000210107210 */ /* 0x000fe40007fde0ff */
[----:B------:R-:W-:Y:S01]  /*24180*/  MOV R7, R13 ;  /* 0x0000000d00077202 */ /* 0x000fe20000000f00 */
[----:B------:R-:W-:Y:S01]  /*24190*/  STL [R1+0xf0], R11 ;  /* 0x0000f00b01007387 */ /* 0x000fe20000100800 */
[----:B------:R-:W-:Y:S01]  /*241a0*/  ISETP.GT.AND P5, PT, R5, 0x26, PT ;  /* 0x000000260500780c */ /* 0x000fe20003fa4270 */
[----:B------:R-:W-:-:S02]  /*241b0*/  IMAD.X R17, R17, 0x1, R0, P6 ;  /* 0x0000000111117824 */ /* 0x000fc400030e0600 */
        /* <DEDUP_REMOVED lines=169> */
[----:B------:R-:W-:Y:S01]  /*24c50*/  IMAD.X R10, R10, 0x1, R0, P6 ;  /* 0x000000010a0a7824 */ /* 0x000fe200030e0600 */
[----:B-1----:R-:W-:Y:S01]  /*24c60*/  MOV R7, R13 ;  /* 0x0000000d00077202 */ /* 0x002fe20000000f00 */
[----:B------:R-:W-:Y:S01]  /*24c70*/  IMAD.MOV.U32 R6, RZ, RZ, R11 ;  /* 0x000000ffff067224 */ /* 0x000fe200078e000b */
[----:B------:R-:W-:Y:S01]  /*24c80*/  IADD3 R16, P6, PT, R16, R2, RZ ;  /* 0x0000000210107210 */ /* 0x000fe20007fde0ff */
[----:B------:R-:W-:Y:S01]  /*24c90*/  STL [R1+0x170], R11 ;  /* 0x0001700b01007387 */ /* 0x000fe20000100800 */
[----:B------:R-:W-:-:S03]  /*24ca0*/  ISETP.GT.AND P5, PT, R5, 0x2e, PT ;  /* 0x0000002e0500780c */ /* 0x000fc60003fa4270 */
[----:B------:R1:W-:Y:S01]  /*24cb0*/  STL [R1+0x16c], R13 ;  /* 0x00016c0d01007387 */ /* 0x0003e20000100800 */
[----:B------:R-:W-:-:S03]  /*24cc0*/  IMAD.X R17, R17, 0x1, R0, P6 ;  /* 0x0000000111117824 */ /* 0x000fc600030e0600 */
        /* <DEDUP_REMOVED lines=1591> */
[----:B------:R1:W-:Y:S04]  /*2b040*/  STL [R1+0x5fc], R17 ;  /* 0x0005fc1101007387 */ /* 0x0003e80000100800 */
        /* <DEDUP_REMOVED lines=17> */
[----:B------:R-:W-:Y:S04]  /*2b160*/  STL [R1+0x604], R15 ;  /* 0x0006040f01007387 */ /* 0x000fe80000100800 */
[----:B------:R-:W4:Y:S01]  /*2b170*/  LDL.LU R19, [R1+0x624] ;  /* 0x0006240001137983 */ /* 0x000f220000300800 */
[----:B--2---:R-:W-:-:S05]  /*2b180*/  IADD3 R9, P6, PT, R9, R2, RZ ;  /* 0x0000000209097210 */ /* 0x004fca0007fde0ff */
[----:B------:R-:W-:Y:S01]  /*2b190*/  IMAD.X R12, R12, 0x1, R0, P6 ;  /* 0x000000010c0c7824 */ /* 0x000fe200030e0600 */
[----:B------:R-:W-:Y:S04]  /*2b1a0*/  STL [R1+0x610], R9 ;  /* 0x0006100901007387 */ /* 0x000fe80000100800 */
[----:B------:R1:W-:Y:S04]  /*2b1b0*/  STL [R1+0x60c], R12 ;  /* 0x00060c0c01007387 */ /* 0x0003e80000100800 */
[----:B------:R-:W2:Y:S01]  /*2b1c0*/  LDL.LU R18, [R1+0x628] ;  /* 0x0006280001127983 */ /* 0x000ea20000300800 */
[----:B------:R-:W-:Y:S01]  /*2b1d0*/  MOV R6, R14 ;  /* 0x0000000e00067202 */ /* 0x000fe20000000f00 */
[----:B------:R-:W-:-:S02]  /*2b1e0*/  IMAD.MOV.U32 R7, RZ, RZ, R15 ;  /* 0x000000ffff077224 */ /* 0x000fc400078e000f */
[----:B------:R-:W4:Y:S04]  /*2b1f0*/  LDL.LU R17, [R1+0x62c] ;  /* 0x00062c0001117983 */ /* 0x000f280000300800 */
[----:B------:R-:W4:Y:S04]  /*2b200*/  LDL.LU R16, [R1+0x630] ;  /* 0x0006300001107983 */ /* 0x000f280000300800 */
[----:B------:R1:W-:Y:S02]  /*2b210*/  LDGSTS.E [R4+0x1da00], desc[UR16][R6.64], P5 ;  /* 0x1da0000006047fae */ /* 0x0003e4000a9a1010 */
[----:B-1----:R-:W-:Y:S01]  /*2b220*/  MOV R7, R12 ;  /* 0x0000000c00077202 */ /* 0x002fe20000000f00 */
[----:B------:R-:W-:Y:S01]  /*2b230*/  IMAD.MOV.U32 R6, RZ, RZ, R9 ;  /* 0x000000ffff067224 */ /* 0x000fe200078e0009 */
[----:B------:R-:W4:Y:S04]  /*2b240*/  LDL.LU R12, [R1+0x634] ;  /* 0x00063400010c7983 */ /* 0x000f280000300800 */
[----:B------:R-:W4:Y:S04]  /*2b250*/  LDL.LU R9, [R1+0x638] ;  /* 0x0006380001097983 */ /* 0x000f280000300800 */
[----:B------:R-:W4:Y:S04]  /*2b260*/  LDL.LU R15, [R1+0x63c] ;  /* 0x00063c00010f7983 */ /* 0x000f280000300800 */
[----:B------:R-:W4:Y:S01]  /*2b270*/  LDL.LU R14, [R1+0x640] ;  /* 0x00064000010e7983 */ /* 0x000f220000300800 */
        /* <DEDUP_REMOVED lines=15> */
[----:B-1----:R-:W4:Y:S04]  /*2b370*/  LDL.LU R13, [R1+0x644] ;  /* 0x00064400010d7983 */ /* 0x002f280000300800 */
[----:B------:R-:W4:Y:S04]  /*2b380*/  LDL.LU R11, [R1+0x648] ;  /* 0x00064800010b7983 */ /* 0x000f280000300800 */
        /* <DEDUP_REMOVED lines=10> */
[----:B--2---:R-:W-:-:S05]  /*2b430*/  IADD3 R18, P6, PT, R18, R2, RZ ;  /* 0x0000000212127210 */ /* 0x004fca0007fde0ff */
[----:B----4-:R-:W-:Y:S01]  /*2b440*/  IMAD.X R19, R19, 0x1, R0, P6 ;  /* 0x0000000113137824 */ /* 0x010fe200030e0600 */
[----:B------:R-:W-:-:S03]  /*2b450*/  IADD3 R16, P6, PT, R16, R2, RZ ;  /* 0x0000000210107210 */ /* 0x000fc60007fde0ff */
        /* <DEDUP_REMOVED lines=14> */
[----:B------:R1:W-:Y:S04]  /*2b540*/  LDGSTS.E [R4+0x1e400], desc[UR16][R6.64], P4 ;  /* 0x1e40000006047fae */ /* 0x0003e8000a1a1010 */
[----:B------:R2:W-:Y:S04]  /*2b550*/  STL [R1+0x62c], R17 ;  /* 0x00062c1101007387 */ /* 0x0005e80000100800 */
[----:B------:R-:W-:Y:S01]  /*2b560*/  STL [R1+0x638], R9 ;  /* 0x0006380901007387 */ /* 0x000fe20000100800 */
[----:B-1----:R-:W-:-:S03]  /*2b570*/  SEL R6, RZ, 0x4, !P5 ;  /* 0x00000004ff067807 */ /* 0x002fc60006800000 */
[----:B------:R1:W-:Y:S01]  /*2b580*/  STL [R1+0x634], R12 ;  /* 0x0006340c01007387 */ /* 0x0003e20000100800 */
[----:B------:R-:W-:-:S03]  /*2b590*/  SEL R6, R6, RZ, !P2 ;  /* 0x000000ff06067207 */ /* 0x000fc60005000000 */
[----:B--2---:R-:W2:Y:S04]  /*2b5a0*/  LDL.LU R17, [R1+0x654] ;  /* 0x0006540001117983 */ /* 0x004ea80000300800 */
[----:B------:R-:W-:Y:S01]  /*2b5b0*/  STL [R1+0x640], R14 ;  /* 0x0006400e01007387 */ /* 0x000fe20000100800 */
[----:B------:R-:W-:-:S03]  /*2b5c0*/  ISETP.NE.U32.AND P5, PT, R6, RZ, PT ;  /* 0x000000ff0600720c */ /* 0x000fc60003fa5070 */
[----:B------:R4:W-:Y:S04]  /*2b5d0*/  STL [R1+0x63c], R15 ;  /* 0x00063c0f01007387 */ /* 0x0009e80000100800 */
[----:B------:R-:W2:Y:S01]  /*2b5e0*/  LDL.LU R16, [R1+0x658] ;  /* 0x0006580001107983 */ /* 0x000ea20000300800 */
[----:B------:R-:W-:Y:S01]  /*2b5f0*/  MOV R6, R9 ;  /* 0x0000000900067202 */ /* 0x000fe20000000f00 */
[----:B------:R-:W-:Y:S02]  /*2b600*/  IMAD.MOV.U32 R7, RZ, RZ, R12 ;  /* 0x000000ffff077224 */ /* 0x000fe400078e000c */
[----:B-1----:R-:W2:Y:S04]  /*2b610*/  LDL.LU R12, [R1+0x65c] ;  /* 0x00065c00010c7983 */ /* 0x002ea80000300800 */
[----:B------:R-:W2:Y:S04]  /*2b620*/  LDL.LU R9, [R1+0x660] ;  /* 0x0006600001097983 */ /* 0x000ea80000300800 */
[----:B------:R1:W-:Y:S01]  /*2b630*/  LDGSTS.E [R4+0x1e600], desc[UR16][R6.64], P4 ;  /* 0x1e60000006047fae */ /* 0x0003e2000a1a1010 */
[----:B------:R-:W-:-:S02]  /*2b640*/  ISETP.GT.AND P4, PT, R5, 0x7b, PT ;  /* 0x0000007b0500780c */ /* 0x000fc40003f84270 */
[----:B------:R-:W-:Y:S01]  /*2b650*/  IADD3 R11, P6, PT, R11, R2, RZ ;  /* 0x000000020b0b7210 */ /* 0x000fe20007fde0ff */
[----:B-1----:R-:W-:Y:S01]  /*2b660*/  IMAD.MOV.U32 R6, RZ, RZ, R14 ;  /* 0x000000ffff067224 */ /* 0x002fe200078e000e */
[----:B------:R-:W-:-:S03]  /*2b670*/  MOV R7, R15 ;  /* 0x0000000f00077202 */ /* 0x000fc60000000f00 */
[--C-:B------:R-:W-:Y:S02]  /*2b680*/  IMAD.X R13, R13, 0x1, R0.reuse, P6 ;  /* 0x000000010d0d7824 */ /* 0x100fe400030e0600 */
[----:B------:R1:W-:Y:S04]  /*2b690*/  LDGSTS.E [R4+0x1e800], desc[UR16][R6.64], P5 ;  /* 0x1e80000006047fae */ /* 0x0003e8000a9a1010 */
[----:B------:R3:W-:Y:S01]  /*2b6a0*/  STL [R1+0x648], R11 ;  /* 0x0006480b01007387 */ /* 0x0007e20000100800 */
[----:B-1----:R-:W-:Y:S02]  /*2b6b0*/  SEL R6, RZ, 0x4, !P4 ;  /* 0x00000004ff067807 */ /* 0x002fe40006000000 */
[----:B---3--:R-:W-:Y:S02]  /*2b6c0*/  IADD3 R8, P6, PT, R8, R2, RZ ;  /* 0x0000000208087210 */ /* 0x008fe40007fde0ff */
[----:B------:R-:W-:Y:S01]  /*2b6d0*/  SEL R6, R6, RZ, !P2 ;  /* 0x000000ff06067207 */ /* 0x000fe20005000000 */
[----:B------:R1:W-:Y:S02]  /*2b6e0*/  STL [R1+0x644], R13 ;  /* 0x0006440d01007387 */ /* 0x0003e40000100800 */
[----:B------:R-:W-:Y:S01]  /*2b6f0*/  IMAD.X R10, R10, 0x1, R0, P6 ;  /* 0x000000010a0a7824 */ /* 0x000fe200030e0600 */
[----:B------:R-:W-:Y:S01]  /*2b700*/  ISETP.NE.U32.AND P4, PT, R6, RZ, PT ;  /* 0x000000ff0600720c */ /* 0x000fe20003f85070 */
[----:B----4-:R-:W3:Y:S01]  /*2b710*/  LDL.LU R15, [R1+0x664] ;  /* 0x00066400010f7983 */ /* 0x010ee20000300800 */
[----:B------:R-:W-:-:S03]  /*2b720*/  MOV R6, R11 ;  /* 0x0000000b00067202 */ /* 0x000fc60000000f00 */
[----:B------:R-:W-:Y:S04]  /*2b730*/  STL [R1+0x650], R8 ;  /* 0x0006500801007387 */ /* 0x000fe80000100800 */
[----:B------:R4:W-:Y:S04]  /*2b740*/  STL [R1+0x64c], R10 ;  /* 0x00064c0a01007387 */ /* 0x0009e80000100800 */
[----:B------:R-:W3:Y:S04]  /*2b750*/  LDL.LU R11, [R1+0x668] ;  /* 0x00066800010b7983 */ /* 0x000ee80000300800 */
[----:B------:R-:W3:Y:S04]  /*2b760*/  LDL.LU R19, [R1+0x66c] ;  /* 0x00066c0001137983 */ /* 0x000ee80000300800 */
[----:B------:R-:W3:Y:S01]  /*2b770*/  LDL.LU R18, [R1+0x670] ;  /* 0x0006700001127983 */ /* 0x000ee20000300800 */
[----:B------:R-:W-:-:S03]  /*2b780*/  IMAD.MOV.U32 R7, RZ, RZ, R13 ;  /* 0x000000ffff077224 */ /* 0x000fc600078e000d */
[----:B------:R-:W3:Y:S04]  /*2b790*/  LDL.LU R14, [R1+0x674] ;  /* 0x00067400010e7983 */ /* 0x000ee80000300800 */
[----:B-1----:R-:W3:Y:S04]  /*2b7a0*/  LDL.LU R13, [R1+0x678] ;  /* 0x00067800010d7983 */ /* 0x002ee80000300800 */
[----:B------:R1:W-:Y:S01]  /*2b7b0*/  LDGSTS.E [R4+0x1ea00], desc[UR16][R6.64], P5 ;  /* 0x1ea0000006047fae */ /* 0x0003e2000a9a1010 */
[----:B------:R-:W-:Y:S02]  /*2b7c0*/  ISETP.GT.AND P5, PT, R5, 0x7c, PT ;  /* 0x0000007c0500780c */ /* 0x000fe40003fa4270 */
[----:B-1----:R-:W-:Y:S01]  /*2b7d0*/  MOV R7, R10 ;  /* 0x0000000a00077202 */ /* 0x002fe20000000f00 */
[----:B------:R-:W-:Y:S01]  /*2b7e0*/  IMAD.MOV.U32 R6, RZ, RZ, R8 ;  /* 0x000000ffff067224 */ /* 0x000fe200078e0008 */
[----:B----4-:R-:W4:Y:S04]  /*2b7f0*/  LDL.LU R10, [R1+0x67c] ;  /* 0x00067c00010a7983 */ /* 0x010f280000300800 */
[----:B------:R-:W4:Y:S04]  /*2b800*/  LDL.LU R8, [R1+0x680] ;  /* 0x0006800001087983 */ /* 0x000f280000300800 */
[----:B------:R1:W-:Y:S02]  /*2b810*/  LDGSTS.E [R4+0x1ec00], desc[UR16][R6.64], P4 ;  /* 0x1ec0000006047fae */ /* 0x0003e4000a1a1010 */
[----:B-1----:R-:W-:-:S04]  /*2b820*/  SEL R6, RZ, 0x4, !P5 ;  /* 0x00000004ff067807 */ /* 0x002fc80006800000 */
[----:B------:R-:W-:-:S04]  /*2b830*/  SEL R6, R6, RZ, !P2 ;  /* 0x000000ff06067207 */ /* 0x000fc80005000000 */
[----:B------:R-:W-:Y:S02]  /*2b840*/  ISETP.NE.U32.AND P5, PT, R6, RZ, PT ;  /* 0x000000ff0600720c */ /* 0x000fe40003fa5070 */
[----:B--2---:R-:W-:-:S05]  /*2b850*/  IADD3 R16, P6, PT, R16, R2, RZ ;  /* 0x0000000210107210 */ /* 0x004fca0007fde0ff */
[--C-:B------:R-:W-:Y:S01]  /*2b860*/  IMAD.X R17, R17, 0x1, R0.reuse, P6 ;  /* 0x0000000111117824 */ /* 0x100fe200030e0600 */
[----:B------:R-:W-:Y:S01]  /*2b870*/  IADD3 R9, P6, PT, R9, R2, RZ ;  /* 0x0000000209097210 */ /* 0x000fe20007fde0ff */
[----:B------:R-:W-:Y:S04]  /*2b880*/  STL [R1+0x658], R16 ;  /* 0x0006581001007387 */ /* 0x000fe80000100800 */
[----:B------:R-:W-:Y:S01]  /*2b890*/  IMAD.X R12, R12, 0x1, R0, P6 ;  /* 0x000000010c0c7824 */ /* 0x000fe200030e0600 */
[----:B------:R1:W-:Y:S01]  /*2b8a0*/  STL [R1+0x654], R17 ;  /* 0x0006541101007387 */ /* 0x0003e20000100800 */
[----:B------:R-:W-:Y:S01]  /*2b8b0*/  IMAD.MOV.U32 R7, RZ, RZ, R17 ;  /* 0x000000ffff077224 */ /* 0x000fe200078e0011 */
[----:B------:R-:W-:Y:S02]  /*2b8c0*/  MOV R6, R16 ;  /* 0x0000001000067202 */ /* 0x000fe40000000f00 */
[----:B------:R-:W-:Y:S04]  /*2b8d0*/  STL [R1+0x660], R9 ;  /* 0x0006600901007387 */ /* 0x000fe80000100800 */
[----:B------:R2:W-:Y:S04]  /*2b8e0*/  STL [R1+0x65c], R12 ;  /* 0x00065c0c01007387 */ /* 0x0005e80000100800 */
[----:B-1----:R-:W4:Y:S04]  /*2b8f0*/  LDL.LU R17, [R1+0x684] ;  /* 0x0006840001117983 */ /* 0x002f280000300800 */
[----:B------:R-:W4:Y:S04]  /*2b900*/  LDL.LU R16, [R1+0x688] ;  /* 0x0006880001107983 */ /* 0x000f280000300800 */
[----:B------:R1:W-:Y:S01]  /*2b910*/  LDGSTS.E [R4+0x1ee00], desc[UR16][R6.64], P4 ;  /* 0x1ee0000006047fae */ /* 0x0003e2000a1a1010 */
[----:B------:R-:W-:Y:S01]  /*2b920*/  ISETP.GT.AND P4, PT, R5, 0x7d, PT ;  /* 0x0000007d0500780c */ /* 0x000fe20003f84270 */
[----:B-1----:R-:W-:Y:S01]  /*2b930*/  IMAD.MOV.U32 R6, RZ, RZ, R9 ;  /* 0x000000ffff067224 */ /* 0x002fe200078e0009 */
[----:B------:R-:W-:-:S02]  /*2b940*/  MOV R7, R12 ;  /* 0x0000000c00077202 */ /* 0x000fc40000000f00 */
[----:B--2---:R-:W2:Y:S04]  /*2b950*/  LDL.LU R12, [R1+0x690] ;  /* 0x00069000010c7983 */ /* 0x004ea80000300800 */
[----:B------:R1:W-:Y:S04]  /*2b960*/  LDGSTS.E [R4+0x1f000], desc[UR16][R6.64], P5 ;  /* 0x1f00000006047fae */ /* 0x0003e8000a9a1010 */
[----:B------:R-:W2:Y:S01]  /*2b970*/  LDL.LU R9, [R1+0x698] ;  /* 0x0006980001097983 */ /* 0x000ea20000300800 */
[----:B---3--:R-:W-:Y:S02]  /*2b980*/  IADD3 R11, P6, PT, R11, R2, RZ ;  /* 0x000000020b0b7210 */ /* 0x008fe40007fde0ff */
[----:B-1----:R-:W-:-:S03]  /*2b990*/  SEL R6, RZ, 0x4, !P4 ;  /* 0x00000004ff067807 */ /* 0x002fc60006000000 */
[--C-:B------:R-:W-:Y:S01]  /*2b9a0*/  IMAD.X R15, R15, 0x1, R0.reuse, P6 ;  /* 0x000000010f0f7824 */ /* 0x100fe200030e0600 */
[----:B------:R-:W-:Y:S01]  /*2b9b0*/  IADD3 R18, P6, PT, R18, R2, RZ ;  /* 0x0000000212127210 */ /* 0x000fe20007fde0ff */
[----:B------:R-:W-:Y:S01]  /*2b9c0*/  STL [R1+0x668], R11 ;  /* 0x0006680b01007387 */ /* 0x000fe20000100800 */
[----:B------:R-:W-:Y:S01]  /*2b9d0*/  SEL R6, R6, RZ, !P2 ;  /* 0x000000ff06067207 */ /* 0x000fe20005000000 */
[----:B------:R-:W-:Y:S02]  /*2b9e0*/  IMAD.MOV.U32 R7, RZ, RZ, R15 ;  /* 0x000000ffff077224 */ /* 0x000fe400078e000f */
[----:B------:R-:W-:Y:S01]  /*2b9f0*/  IMAD.X R19, R19, 0x1, R0, P6 ;  /* 0x0000000113137824 */ /* 0x000fe200030e0600 */
[----:B------:R1:W-:Y:S01]  /*2ba00*/  STL [R1+0x664], R15 ;  /* 0x0006640f01007387 */ /* 0x0003e20000100800 */
[----:B------:R-:W-:Y:S02]  /*2ba10*/  ISETP.NE.U32.AND P4, PT, R6, RZ, PT ;  /* 0x000000ff0600720c */ /* 0x000fe40003f85070 */
[----:B------:R-:W-:-:S05]  /*2ba20*/  MOV R6, R11 ;  /* 0x0000000b00067202 */ /* 0x000fca0000000f00 */
[----:B------:R3:W-:Y:S04]  /*2ba30*/  LDGSTS.E [R4+0x1f200], desc[UR16][R6.64], P5 ;  /* 0x1f20000006047fae */ /* 0x0007e8000a9a1010 */
[----:B-1----:R-:W2:Y:S04]  /*2ba40*/  LDL.LU R15, [R1+0x68c] ;  /* 0x00068c00010f7983 */ /* 0x002ea80000300800 */
[----:B------:R-:W-:Y:S04]  /*2ba50*/  STL [R1+0x670], R18 ;  /* 0x0006701201007387 */ /* 0x000fe80000100800 */
[----:B------:R-:W-:Y:S04]  /*2ba60*/  STL [R1+0x66c], R19 ;  /* 0x00066c1301007387 */ /* 0x000fe80000100800 */
[----:B------:R-:W2:Y:S01]  /*2ba70*/  LDL.LU R11, [R1+0x694] ;  /* 0x00069400010b7983 */ /* 0x000ea20000300800 */
[----:B---3--:R-:W-:Y:S01]  /*2ba80*/  IMAD.MOV.U32 R6, RZ, RZ, R18 ;  /* 0x000000ffff067224 */ /* 0x008fe200078e0012 */
[----:B------:R-:W-:-:S02]  /*2ba90*/  MOV R7, R19 ;  /* 0x0000001300077202 */ /* 0x000fc40000000f00 */
[----:B------:R-:W-:Y:S02]  /*2baa0*/  ISETP.GT.AND P5, PT, R5, 0x7e, PT ;  /* 0x0000007e0500780c */ /* 0x000fe40003fa4270 */
[-C--:B------:R-:W-:Y:S01]  /*2bab0*/  IADD3 R13, P6, PT, R13, R2.reuse, RZ ;  /* 0x000000020d0d7210 */ /* 0x080fe20007fde0ff */
[----:B------:R1:W-:Y:S04]  /*2bac0*/  LDGSTS.E [R4+0x1f400], desc[UR16][R6.64], P4 ;  /* 0x1f40000006047fae */ /* 0x0003e8000a1a1010 */
[----:B------:R-:W-:Y:S01]  /*2bad0*/  IMAD.X R14, R14, 0x1, R0, P6 ;  /* 0x000000010e0e7824 */ /* 0x000fe200030e0600 */
[----:B----4-:R-:W-:Y:S02]  /*2bae0*/  IADD3 R8, P6, PT, R8, R2, RZ ;  /* 0x0000000208087210 */ /* 0x010fe40007fde0ff */
[----:B-1----:R-:W-:-:S04]  /*2baf0*/  SEL R6, RZ, 0x4, !P5 ;  /* 0x00000004ff067807 */ /* 0x002fc80006800000 */
[----:B------:R-:W-:Y:S01]  /*2bb00*/  SEL R6, R6, RZ, !P2 ;  /* 0x000000ff06067207 */ /* 0x000fe20005000000 */
[----:B------:R-:W-:-:S03]  /*2bb10*/  IMAD.MOV.U32 R7, RZ, RZ, R14 ;  /* 0x000000ffff077224 */ /* 0x000fc600078e000e */
[----:B------:R-:W-:Y:S01]  /*2bb20*/  ISETP.NE.U32.AND P5, PT, R6, RZ, PT ;  /* 0x000000ff0600720c */ /* 0x000fe20003fa5070 */
[----:B------:R-:W-:Y:S01]  /*2bb30*/  IMAD.X R10, R10, 0x1, R0, P6 ;  /* 0x000000010a0a7824 */ /* 0x000fe200030e0600 */
[----:B------:R-:W-:Y:S01]  /*2bb40*/  MOV R6, R13 ;  /* 0x0000000d00067202 */ /* 0x000fe20000000f00 */
[----:B------:R-:W-:Y:S04]  /*2bb50*/  STL [R1+0x678], R13 ;  /* 0x0006780d01007387 */ /* 0x000fe80000100800 */
[----:B------:R1:W-:Y:S01]  /*2bb60*/  LDGSTS.E [R4+0x1f600], desc[UR16][R6.64], P4 ;  /* 0x1f60000006047fae */ /* 0x0003e2000a1a1010 */
[----:B------:R-:W-:-:S03]  /*2bb70*/  ISETP.GT.AND P4, PT, R5, 0x7f, PT ;  /* 0x0000007f0500780c */ /* 0x000fc60003f84270 */
[----:B------:R3:W-:Y:S01]  /*2bb80*/  STL [R1+0x674], R14 ;  /* 0x0006740e01007387 */ /* 0x0007e20000100800 */
[----:B-1----:R-:W-:Y:S01]  /*2bb90*/  IMAD.MOV.U32 R6, RZ, RZ, R8 ;  /* 0x000000ffff067224 */ /* 0x002fe200078e0008 */
[----:B------:R-:W-:Y:S02]  /*2bba0*/  MOV R7, R10 ;  /* 0x0000000a00077202 */ /* 0x000fe40000000f00 */
[----:B------:R-:W-:Y:S04]  /*2bbb0*/  STL [R1+0x680], R8 ;  /* 0x0006800801007387 */ /* 0x000fe80000100800 */
[----:B------:R1:W-:Y:S04]  /*2bbc0*/  LDGSTS.E [R4+0x1f800], desc[UR16][R6.64], P5 ;  /* 0x1f80000006047fae */ /* 0x0003e8000a9a1010 */
[----:B------:R4:W-:Y:S04]  /*2bbd0*/  STL [R1+0x67c], R10 ;  /* 0x00067c0a01007387 */ /* 0x0009e80000100800 */
[----:B---3--:R-:W3:Y:S01]  /*2bbe0*/  LDL.LU R14, [R1+0x69c] ;  /* 0x00069c00010e7983 */ /* 0x008ee20000300800 */
[----:B-1----:R-:W-:-:S03]  /*2bbf0*/  SEL R6, RZ, 0x4, !P4 ;  /* 0x00000004ff067807 */ /* 0x002fc60006000000 */
[----:B------:R-:W3:Y:S01]  /*2bc00*/  LDL.LU R13, [R1+0x6a0] ;  /* 0x0006a000010d7983 */ /* 0x000ee20000300800 */
[----:B------:R-:W-:-:S03]  /*2bc10*/  SEL R6, R6, RZ, !P2 ;  /* 0x000000ff06067207 */ /* 0x000fc60005000000 */
[----:B----4-:R-:W4:Y:S04]  /*2bc20*/  LDL.LU R10, [R1+0x6dc] ;  /* 0x0006dc00010a7983 */ /* 0x010f280000300800 */
[----:B------:R-:W4:Y:S01]  /*2bc30*/  LDL.LU R8, [R1+0x6e0] ;  /* 0x0006e00001087983 */ /* 0x000f220000300800 */
[----:B------:R-:W-:Y:S02]  /*2bc40*/  ISETP.NE.U32.AND P4, PT, R6, RZ, PT ;  /* 0x000000ff0600720c */ /* 0x000fe40003f85070 */
[----:B------:R-:W-:-:S05]  /*2bc50*/  IADD3 R16, P6, PT, R16, R2, RZ ;  /* 0x0000000210107210 */ /* 0x000fca0007fde0ff */
[----:B------:R-:W-:Y:S02]  /*2bc60*/  IMAD.X R17, R17, 0x1, R0, P6 ;  /* 0x0000000111117824 */ /* 0x000fe400030e0600 */
[----:B------:R-:W-:-:S03]  /*2bc70*/  IMAD.MOV.U32 R6, RZ, RZ, R16 ;  /* 0x000000ffff067224 */ /* 0x000fc600078e0010 */
[----:B------:R-:W-:-:S05]  /*2bc80*/  MOV R7, R17 ;  /* 0x0000001100077202 */ /* 0x000fca0000000f00 */
[----:B------:R1:W-:Y:S01]  /*2bc90*/  LDGSTS.E [R4+0x1fa00], desc[UR16][R6.64], P5 ;  /* 0x1fa0000006047fae */ /* 0x0003e2000a9a1010 */
[----:B--2---:R-:W-:-:S03]  /*2bca0*/  IADD3 R12, P5, PT, R12, R2, RZ ;  /* 0x000000020c0c7210 */ /* 0x004fc60007fbe0ff */
[----:B------:R2:W-:Y:S01]  /*2bcb0*/  STL [R1+0x688], R16 ;  /* 0x0006881001007387 */ /* 0x0005e20000100800 */
[----:B------:R-:W-:-:S03]  /*2bcc0*/  IADD3 R9, P6, PT, R9, R2, RZ ;  /* 0x0000000209097210 */ /* 0x000fc60007fde0ff */
[----:B------:R-:W-:Y:S01]  /*2bcd0*/  STL [R1+0x684], R17 ;  /* 0x0006841101007387 */ /* 0x000fe20000100800 */
[----:B-1----:R-:W-:-:S03]  /*2bce0*/  MOV R6, R12 ;  /* 0x0000000c00067202 */ /* 0x002fc60000000f00 */
[----:B------:R-:W-:Y:S01]  /*2bcf0*/  STL [R1+0x690], R12 ;  /* 0x0006900c01007387 */ /* 0x000fe20000100800 */
[----:B------:R-:W-:-:S04]  /*2bd00*/  IMAD.X R15, R15, 0x1, R0, P5 ;  /* 0x000000010f0f7824 */ /* 0x000fc800028e0600 */
[----:B------:R-:W-:Y:S01]  /*2bd10*/  IMAD.MOV.U32 R7, RZ, RZ, R15 ;  /* 0x000000ffff077224 */ /* 0x000fe200078e000f */
[----:B------:R-:W-:Y:S01]  /*2bd20*/  STL [R1+0x68c], R15 ;  /* 0x00068c0f01007387 */ /* 0x000fe20000100800 */
[----:B------:R-:W-:-:S03]  /*2bd30*/  IMAD.X R11, R11, 0x1, R0, P6 ;  /* 0x000000010b0b7824 */ /* 0x000fc600030e0600 */
[----:B------:R1:W-:Y:S04]  /*2bd40*/  STL [R1+0x698], R9 ;  /* 0x0006980901007387 */ /* 0x0003e80000100800 */
[----:B------:R1:W-:Y:S04]  /*2bd50*/  LDGSTS.E [R4+0x1fc00], desc[UR16][R6.64], P4 ;  /* 0x1fc0000006047fae */ /* 0x0003e8000a1a1010 */
[----:B------:R1:W-:Y:S04]  /*2bd60*/  STL [R1+0x694], R11 ;  /* 0x0006940b01007387 */ /* 0x0003e80000100800 */
[----:B--2---:R-:W2:Y:S01]  /*2bd70*/  LDL.LU R16, [R1+0x71c] ;  /* 0x00071c0001107983 */ /* 0x004ea20000300800 */
[----:B-1----:R-:W-:-:S03]  /*2bd80*/  IMAD.MOV.U32 R6, RZ, RZ, R9 ;  /* 0x000000ffff067224 */ /* 0x002fc600078e0009 */
[----:B------:R-:W2:Y:S04]  /*2bd90*/  LDL.LU R9, [R1+0x720] ;  /* 0x0007200001097983 */ /* 0x000ea80000300800 */
[----:B------:R-:W2:Y:S04]  /*2bda0*/  LDL.LU R20, [R1+0x75c] ;  /* 0x00075c0001147983 */ /* 0x000ea80000300800 */
[----:B------:R-:W2:Y:S01]  /*2bdb0*/  LDL.LU R19, [R1+0x760] ;  /* 0x0007600001137983 */ /* 0x000ea20000300800 */
[----:B------:R-:W1:Y:S01]  /*2bdc0*/  S2R R12, SR_TID.X ;  /* 0x00000000000c7919 */ /* 0x000e620000002100 */
[----:B------:R-:W-:-:S02]  /*2bdd0*/  MOV R7, R11 ;  /* 0x0000000b00077202 */ /* 0x000fc40000000f00 */
[----:B------:R-:W2:Y:S01]  /*2bde0*/  LDL.LU R18, [R1+0x79c] ;  /* 0x00079c0001127983 */ /* 0x000ea20000300800 */
[----:B------:R-:W-:-:S03]  /*2bdf0*/  UIADD3 UR14, UPT, UPT, UR14, 0x1, URZ ;  /* 0x000000010e0e7890 */ /* 0x000fc6000fffe0ff */
[----:B------:R-:W2:Y:S01]  /*2be00*/  LDL.LU R17, [R1+0x7a0] ;  /* 0x0007a00001117983 */ /* 0x000ea20000300800 */
[----:B------:R-:W-:-:S03]  /*2be10*/  UISETP.GT.AND UP1, UPT, UR14, 0x2, UPT ;  /* 0x000000020e00788c */ /* 0x000fc6000bf24270 */
[----:B------:R-:W2:Y:S04]  /*2be20*/  LDL.LU R15, [R1+0x7dc] ;  /* 0x0007dc00010f7983 */ /* 0x000ea80000300800 */
[----:B------:R1:W-:Y:S01]  /*2be30*/  LDGSTS.E [R4+0x1fe00], desc[UR16][R6.64], P4 ;  /* 0x1fe0000006047fae */ /* 0x0003e2000a1a1010 */
[----:B------:R-:W-:-:S03]  /*2be40*/  ISETP.GE.AND P4, PT, R83, R5, PT ;  /* 0x000000055300720c */ /* 0x000fc60003f86270 */
[----:B------:R-:W2:Y:S01]  /*2be50*/  LDL.LU R11, [R1+0x7e0] ;  /* 0x0007e000010b7983 */ /* 0x000ea20000300800 */
[----:B------:R-:W-:-:S03]  /*2be60*/  USEL UR14, UR14, URZ, !UP1 ;  /* 0x000000ff0e0e7287 */ /* 0x000fc6000c800000 */
[----:B------:R-:W0:Y:S01]  /*2be70*/  LDGDEPBAR ;  /* 0x00000000000079af */ /* 0x000e220000000000 */
[C---:B-1----:R-:W-:Y:S01]  /*2be80*/  LOP3.LUT R21, R12.reuse, 0x60, RZ, 0xc0, !PT ;  /* 0x000000600c157812 */ /* 0x042fe200078ec0ff */
[----:B------:R-:W-:Y:S01]  /*2be90*/  IMAD.SHL.U32 R12, R12, 0x4, RZ ;  /* 0x000000040c0c7824 */ /* 0x000fe200078e00ff */
[----:B------:R-:W-:Y:S02]  /*2bea0*/  SEL R4, RZ, 0x4, P4 ;  /* 0x00000004ff047807 */ /* 0x000fe40002000000 */
[-C--:B---3--:R-:W-:Y:S02]  /*2beb0*/  IADD3 R13, P4, PT, R13, R80.reuse, RZ ;  /* 0x000000500d0d7210 */ /* 0x088fe40007f9e0ff */
[----:B------:R-:W-:Y:S01]  /*2bec0*/  LOP3.LUT R12, R12, 0x7c, RZ, 0xc0, !PT ;  /* 0x0000007c0c0c7812 */ /* 0x000fe200078ec0ff */
[----:B------:R-:W-:Y:S01]  /*2bed0*/  ULEA UR9, UR14, UR7, 0xf ;  /* 0x000000070e097291 */ /* 0x000fe2000f8e78ff */
[----:B------:R-:W-:Y:S02]  /*2bee0*/  IADD3.X R14, PT, PT, R14, R3, RZ, P4, !PT ;  /* 0x000000030e0e7210 */ /* 0x000fe400027fe4ff */
[----:B----4-:R-:W-:Y:S01]  /*2bef0*/  IADD3 R8, P5, PT, R8, R80, RZ ;  /* 0x0000005008087210 */ /* 0x010fe20007fbe0ff */
[----:B------:R-:W-:Y:S01]  /*2bf00*/  IMAD R12, R21, 0x100, R12 ;  /* 0x00000100150c7824 */ /* 0x000fe200078e020c */
[----:B------:R-:W-:Y:S03]  /*2bf10*/  STL [R1+0x6a0], R13 ;  /* 0x0006a00d01007387 */ /* 0x000fe60000100800 */
[----:B------:R-:W-:Y:S01]  /*2bf20*/  IMAD.X R10, R10, 0x1, R3, P5 ;  /* 0x000000010a0a7824 */ /* 0x000fe200028e0603 */
[----:B------:R1:W-:Y:S01]  /*2bf30*/  STL [R1+0x69c], R14 ;  /* 0x00069c0e01007387 */ /* 0x0003e20000100800 */
[----:B------:R-:W-:-:S03]  /*2bf40*/  VIADD R6, R12, UR9 ;  /* 0x000000090c067c36 */ /* 0x000fc60008000000 */
[----:B------:R-:W-:Y:S04]  /*2bf50*/  STL [R1+0x6e0], R8 ;  /* 0x0006e00801007387 */ /* 0x000fe80000100800 */
[----:B------:R-:W3:Y:S01]  /*2bf60*/  LDL.LU R12, [R1+0x820] ;  /* 0x00082000010c7983 */ /* 0x000ee20000300800 */
[----:B------:R-:W-:Y:S01]  /*2bf70*/  SEL R4, R4, RZ, !P2 ;  /* 0x000000ff04047207 */ /* 0x000fe20005000000 */
[----:B------:R-:W-:Y:S02]  /*2bf80*/  IMAD.MOV.U32 R5, RZ, RZ, R14 ;  /* 0x000000ffff057224 */ /* 0x000fe400078e000e */
[----:B------:R4:W-:Y:S04]  /*2bf90*/  STL [R1+0x6dc], R10 ;  /* 0x0006dc0a01007387 */ /* 0x0009e80000100800 */
[----:B------:R-:W3:Y:S01]  /*2bfa0*/  LDL.LU R7, [R1+0x860] ;  /* 0x0008600001077983 */ /* 0x000ee20000300800 */
[----:B------:R-:W-:-:S03]  /*2bfb0*/  ISETP.NE.U32.AND P2, PT, R4, RZ, PT ;  /* 0x000000ff0400720c */ /* 0x000fc60003f45070 */
[----:B-1----:R-:W3:Y:S01]  /*2bfc0*/  LDL.LU R14, [R1+0x81c] ;  /* 0x00081c00010e7983 */ /* 0x002ee20000300800 */
[----:B------:R-:W-:-:S03]  /*2bfd0*/  MOV R4, R13 ;  /* 0x0000000d00047202 */ /* 0x000fc60000000f00 */
[----:B------:R-:W3:Y:S06]  /*2bfe0*/  LDL.LU R13, [R1+0x85c] ;  /* 0x00085c00010d7983 */ /* 0x000eec0000300800 */
[----:B------:R1:W-:Y:S02]  /*2bff0*/  LDGSTS.E [R6+0x40000], desc[UR16][R4.64], P2 ;  /* 0x4000000004067fae */ /* 0x0003e400091a1010 */
[----:B-1----:R-:W-:Y:S01]  /*2c000*/  IMAD.MOV.U32 R4, RZ, RZ, R8 ;  /* 0x000000ffff047224 */ /* 0x002fe200078e0008 */
[----:B------:R-:W-:Y:S02]  /*2c010*/  MOV R5, R10 ;  /* 0x0000000a00057202 */ /* 0x000fe40000000f00 */
[----:B----4-:R-:W4:Y:S04]  /*2c020*/  LDL.LU R10, [R1+0x6a8] ;  /* 0x0006a800010a7983 */ /* 0x010f280000300800 */
[----:B------:R-:W4:Y:S04]  /*2c030*/  LDL.LU R8, [R1+0x6e8] ;  /* 0x0006e80001087983 */ /* 0x000f280000300800 */
[----:B------:R1:W-:Y:S01]  /*2c040*/  LDGSTS.E [R6+0x40400], desc[UR16][R4.64], P2 ;  /* 0x4040000004067fae */ /* 0x0003e200091a1010 */
[----:B--2---:R-:W-:-:S05]  /*2c050*/  IADD3 R9, P4, PT, R9, R80, RZ ;  /* 0x0000005009097210 */ /* 0x004fca0007f9e0ff */
[--C-:B------:R-:W-:Y:S01]  /*2c060*/  IMAD.X R16, R16, 0x1, R3.reuse, P4 ;  /* 0x0000000110107824 */ /* 0x100fe200020e0603 */
[----:B------:R-:W-:Y:S01]  /*2c070*/  IADD3 R19, P5, PT, R19, R80, RZ ;  /* 0x0000005013137210 */ /* 0x000fe20007fbe0ff */
[----:B------:R-:W-:Y:S02]  /*2c080*/  STL [R1+0x720], R9 ;  /* 0x0007200901007387 */ /* 0x000fe40000100800 */
[----:B-1----:R-:W-:Y:S02]  /*2c090*/  IMAD.MOV.U32 R5, RZ, RZ, R16 ;  /* 0x000000ffff057224 */ /* 0x002fe400078e0010 */
[----:B------:R1:W-:Y:S01]  /*2c0a0*/  STL [R1+0x71c], R16 ;  /* 0x00071c1001007387 */ /* 0x0003e20000100800 */
[----:B------:R-:W-:-:S03]  /*2c0b0*/  IMAD.X R20, R20, 0x1, R3, P5 ;  /* 0x0000000114147824 */ /* 0x000fc600028e0603 */
[----:B------:R-:W-:Y:S01]  /*2c0c0*/  STL [R1+0x760], R19 ;  /* 0x0007601301007387 */ /* 0x000fe20000100800 */
[----:B------:R-:W-:-:S03]  /*2c0d0*/  MOV R4, R9 ;  /* 0x0000000900047202 */ /* 0x000fc60000000f00 */
[----:B-1----:R-:W2:Y:S04]  /*2c0e0*/  LDL.LU R16, [R1+0x6a4] ;  /* 0x0006a40001107983 */ /* 0x002ea80000300800 */
[----:B------:R-:W-:Y:S04]  /*2c0f0*/  STL [R1+0x75c], R20 ;  /* 0x00075c1401007387 */ /* 0x000fe80000100800 */
[----:B------:R-:W2:Y:S01]  /*2c100*/  LDL.LU R9, [R1+0x6e4] ;  /* 0x0006e40001097983 */ /* 0x000ea20000300800 */
[----:B------:R-:W-:-:S03]  /*2c110*/  IADD3 R17, P4, PT, R17, R80, RZ ;  /* 0x0000005011117210 */ /* 0x000fc60007f9e0ff */
[----:B------:R1:W-:Y:S01]  /*2c120*/  LDGSTS.E [R6+0x40800], desc[UR16][R4.64], P2 ;  /* 0x4080000004067fae */ /* 0x0003e200091a1010 */
[----:B------:R-:W-:Y:S01]  /*2c130*/  IADD3 R11, P5, PT, R11, R80, RZ ;  /* 0x000000500b0b7210 */ /* 0x000fe20007fbe0ff */
[----:B------:R-:W-:Y:S01]  /*2c140*/  IMAD.X R18, R18, 0x1, R3, P4 ;  /* 0x0000000112127824 */ /* 0x000fe200020e0603 */
[----:B------:R-:W3:Y:S01]  /*2c150*/  S2R R21, SR_TID.X ;  /* 0x0000000000157919 */ /* 0x000ee20000002100 */
[----:B-1----:R-:W-:Y:S01]  /*2c160*/  IMAD.MOV.U32 R4, RZ, RZ, R19 ;  /* 0x000000ffff047224 */ /* 0x002fe200078e0013 */
[----:B------:R-:W-:Y:S01]  /*2c170*/  MOV R5, R20 ;  /* 0x0000001400057202 */ /* 0x000fe20000000f00 */
[----:B------:R-:W-:-:S04]  /*2c180*/  IMAD.X R15, R15, 0x1, R3, P5 ;  /* 0x000000010f0f7824 */ /* 0x000fc800028e0603 */
[----:B------:R1:W-:Y:S04]  /*2c190*/  LDGSTS.E [R6+0x40c00], desc[UR16][R4.64], P2 ;  /* 0x40c0000004067fae */ /* 0x0003e800091a1010 */
[----:B------:R-:W-:Y:S04]  /*2c1a0*/  STL [R1+0x7a0], R17 ;  /* 0x0007a01101007387 */ /* 0x000fe80000100800 */
[----:B------:R-:W-:Y:S01]  /*2c1b0*/  STL [R1+0x79c], R18 ;  /* 0x00079c1201007387 */ /* 0x000fe20000100800 */
[----:B-1----:R-:W-:Y:S01]  /*2c1c0*/  MOV R4, R17 ;  /* 0x0000001100047202 */ /* 0x002fe20000000f00 */
[----:B------:R-:W-:-:S02]  /*2c1d0*/  IMAD.MOV.U32 R5, RZ, RZ, R18 ;  /* 0x000000ffff057224 */ /* 0x000fc400078e0012 */
[----:B------:R-:W-:Y:S04]  /*2c1e0*/  STL [R1+0x7e0], R11 ;  /* 0x0007e00b01007387 */ /* 0x000fe80000100800 */
[----:B------:R1:W-:Y:S04]  /*2c1f0*/  LDGSTS.E [R6+0x41000], desc[UR16][R4.64], P2 ;  /* 0x4100000004067fae */ /* 0x0003e800091a1010 */
[----:B------:R3:W-:Y:S02]  /*2c200*/  STL [R1+0x7dc], R15 ;  /* 0x0007dc0f01007387 */ /* 0x0007e40000100800 */
[----:B---3--:R-:W-:-:S02]  /*2c210*/  IADD3 R12, P4, PT, R12, R80, RZ ;  /* 0x000000500c0c7210 */ /* 0x008fc40007f9e0ff */
[----:B-1----:R-:W-:Y:S01]  /*2c220*/  MOV R5, R15 ;  /* 0x0000000f00057202 */ /* 0x002fe20000000f00 */
[----:B------:R-:W-:Y:S01]  /*2c230*/  IMAD.MOV.U32 R4, RZ, RZ, R11 ;  /* 0x000000ffff047224 */ /* 0x000fe200078e000b */
[----:B------:R-:W3:Y:S04]  /*2c240*/  LDL.LU R15, [R1+0x724] ;  /* 0x00072400010f7983 */ /* 0x000ee80000300800 */
[----:B------:R-:W3:Y:S04]  /*2c250*/  LDL.LU R11, [R1+0x728] ;  /* 0x00072800010b7983 */ /* 0x000ee80000300800 */
[----:B------:R-:W3:Y:S01]  /*2c260*/  LDL.LU R20, [R1+0x764] ;  /* 0x0007640001147983 */ /* 0x000ee20000300800 */
[----:B------:R-:W-:-:S03]  /*2c270*/  IADD3 R7, P5, PT, R7, R80, RZ ;  /* 0x0000005007077210 */ /* 0x000fc60007fbe0ff */
[----:B------:R-:W3:Y:S01]  /*2c280*/  LDL.LU R19, [R1+0x768] ;  /* 0x0007680001137983 */ /* 0x000ee20000300800 */
[--C-:B------:R-:W-:Y:S02]  /*2c290*/  IMAD.X R14, R14, 0x1, R3.reuse, P4 ;  /* 0x000000010e0e7824 */ /* 0x100fe400020e0603 */
[----:B------:R-:W-:Y:S01]  /*2c2a0*/  IMAD.X R13, R13, 0x1, R3, P5 ;  /* 0x000000010d0d7824 */ /* 0x000fe200028e0603 */
[----:B------:R1:W-:Y:S04]  /*2c2b0*/  STL [R1+0x820], R12 ;  /* 0x0008200c01007387 */ /* 0x0003e80000100800 */
[----:B------:R1:W-:Y:S04]  /*2c2c0*/  STL [R1+0x81c], R14 ;  /* 0x00081c0e01007387 */ /* 0x0003e80000100800 */
[----:B------:R1:W-:Y:S04]  /*2c2d0*/  STL [R1+0x860], R7 ;  /* 0x0008600701007387 */ /* 0x0003e80000100800 */
[----:B------:R1:W-:Y:S04]  /*2c2e0*/  LDGSTS.E [R6+0x41400], desc[UR16][R4.64], P2 ;  /* 0x4140000004067fae */ /* 0x0003e800091a1010 */
[----:B------:R-:W3:Y:S04]  /*2c2f0*/  LDL.LU R17, [R1+0x7a8] ;  /* 0x0007a80001117983 */ /* 0x000ee80000300800 */
[----:B------:R4:W-:Y:S01]  /*2c300*/  STL [R1+0x85c], R13 ;  /* 0x00085c0d01007387 */ /* 0x0009e20000100800 */
[----:B-1----:R-:W-:Y:S01]  /*2c310*/  MOV R4, R12 ;  /* 0x0000000c00047202 */ /* 0x002fe20000000f00 */
[----:B------:R-:W-:-:S02]  /*2c320*/  IMAD.MOV.U32 R5, RZ, RZ, R14 ;  /* 0x000000ffff057224 */ /* 0x000fc400078e000e */
[----:B------:R-:W3:Y:S04]  /*2c330*/  LDL.LU R12, [R1+0x7e8] ;  /* 0x0007e800010c7983 */ /* 0x000ee80000300800 */
[----:B------:R-:W3:Y:S04]  /*2c340*/  LDL.LU R18, [R1+0x7a4] ;  /* 0x0007a40001127983 */ /* 0x000ee80000300800 */
[----:B------:R1:W-:Y:S01]  /*2c350*/  LDGSTS.E [R6+0x41800], desc[UR16][R4.64], P2 ;  /* 0x4180000004067fae */ /* 0x0003e200091a1010 */
[C---:B------:R-:W-:Y:S02]  /*2c360*/  LOP3.LUT R14, R21.reuse, 0x60, RZ, 0xc0, !PT ;  /* 0x00000060150e7812 */ /* 0x040fe400078ec0ff */
[----:B----4-:R-:W-:Y:S01]  /*2c370*/  IADD3 R10, P4, PT, R10, R80, RZ ;  /* 0x000000500a0a7210 */ /* 0x010fe20007f9e0ff */
[----:B-1----:R-:W-:Y:S01]  /*2c380*/  IMAD.MOV.U32 R4, RZ, RZ, R7 ;  /* 0x000000ffff047224 */ /* 0x002fe200078e0007 */
[----:B------:R-:W-:Y:S01]  /*2c390*/  MOV R5, R13 ;  /* 0x0000000d00057202 */ /* 0x000fe20000000f00 */
[----:B------:R-:W-:Y:S01]  /*2c3a0*/  IMAD.SHL.U32 R7, R21, 0x4, RZ ;  /* 0x0000000415077824 */ /* 0x000fe200078e00ff */
[----:B------:R-:W4:Y:S04]  /*2c3b0*/  LDL.LU R13, [R1+0x7e4] ;  /* 0x0007e400010d7983 */ /* 0x000f280000300800 */
[----:B------:R-:W-:-:S02]  /*2c3c0*/  LOP3.LUT R7, R7, 0x7c, RZ, 0xc0, !PT ;  /* 0x0000007c07077812 */ /* 0x000fc400078ec0ff */
[----:B------:R-:W-:Y:S01]  /*2c3d0*/  IADD3 R8, P5, PT, R8, R80, RZ ;  /* 0x0000005008087210 */ /* 0x000fe20007fbe0ff */
[----:B------:R1:W-:Y:S02]  /*2c3e0*/  LDGSTS.E [R6+0x41c00], desc[UR16][R4.64], P2 ;  /* 0x41c0000004067fae */ /* 0x0003e400091a1010 */
[----:B------:R-:W-:Y:S02]  /*2c3f0*/  IMAD R7, R14, 0x100, R7 ;  /* 0x000001000e077824 */ /* 0x000fe400078e0207 */
[----:B------:R-:W-:Y:S03]  /*2c400*/  STL [R1+0x6a8], R10 ;  /* 0x0006a80a01007387 */ /* 0x000fe60000100800 */
[----:B------:R-:W-:-:S05]  /*2c410*/  LOP3.LUT R7, R7, 0x10, RZ, 0x3c, !PT ;  /* 0x0000001007077812 */ /* 0x000fca00078e3cff */
[----:B-1----:R-:W-:Y:S01]  /*2c420*/  VIADD R6, R7, UR9 ;  /* 0x0000000907067c36 */ /* 0x002fe20008000000 */
[----:B------:R-:W-:Y:S02]  /*2c430*/  MOV R4, R10 ;  /* 0x0000000a00047202 */ /* 0x000fe40000000f00 */
[----:B--2---:R-:W-:-:S05]  /*2c440*/  IADD3.X R16, PT, PT, R16, R3, RZ, P4, !PT ;  /* 0x0000000310107210 */ /* 0x004fca00027fe4ff */
[----:B------:R1:W-:Y:S01]  /*2c450*/  STL [R1+0x6a4], R16 ;  /* 0x0006a41001007387 */ /* 0x0003e20000100800 */
[----:B------:R-:W-:-:S03]  /*2c460*/  IMAD.X R9, R9, 0x1, R3, P5 ;  /* 0x0000000109097824 */ /* 0x000fc600028e0603 */
[----:B------:R-:W-:Y:S04]  /*2c470*/  STL [R1+0x6e8], R8 ;  /* 0x0006e80801007387 */ /* 0x000fe80000100800 */
[----:B------:R-:W2:Y:S01]  /*2c480*/  LDL.LU R14, [R1+0x828] ;  /* 0x00082800010e7983 */ /* 0x000ea20000300800 */
[----:B------:R-:W-:-:S03]  /*2c490*/  IMAD.MOV.U32 R5, RZ, RZ, R16 ;  /* 0x000000ffff057224 */ /* 0x000fc600078e0010 */
[----:B------:R1:W-:Y:S04]  /*2c4a0*/  STL [R1+0x6e4], R9 ;  /* 0x0006e40901007387 */ /* 0x0003e80000100800 */
[----:B------:R-:W2:Y:S04]  /*2c4b0*/  LDL.LU R7, [R1+0x868] ;  /* 0x0008680001077983 */ /* 0x000ea80000300800 */
[----:B-1----:R-:W2:Y:S04]  /*2c4c0*/  LDL.LU R16, [R1+0x824] ;  /* 0x0008240001107983 */ /* 0x002ea80000300800 */
[----:B------:R-:W2:Y:S04]  /*2c4d0*/  LDL.LU R10, [R1+0x864] ;  /* 0x00086400010a7983 */ /* 0x000ea80000300800 */
[----:B------:R1:W-:Y:S02]  /*2c4e0*/  LDGSTS.E [R6+0x40080], desc[UR16][R4.64], P2 ;  /* 0x4008000004067fae */ /* 0x0003e400091a1010 */
[----:B-1----:R-:W-:Y:S01]  /*2c4f0*/  IMAD.MOV.U32 R4, RZ, RZ, R8 ;  /* 0x000000ffff047224 */ /* 0x002fe200078e0008 */
[----:B------:R-:W-:-:S02]  /*2c500*/  MOV R5, R9 ;  /* 0x0000000900057202 */ /* 0x000fc40000000f00 */
[----:B------:R-:W2:Y:S04]  /*2c510*/  LDL.LU R9, [R1+0x6b0] ;  /* 0x0006b00001097983 */ /* 0x000ea80000300800 */
[----:B------:R-:W2:Y:S04]  /*2c520*/  LDL.LU R8, [R1+0x6f0] ;  /* 0x0006f00001087983 */ /* 0x000ea80000300800 */
[----:B------:R1:W-:Y:S01]  /*2c530*/  LDGSTS.E [R6+0x40480], desc[UR16][R4.64], P2 ;  /* 0x4048000004067fae */ /* 0x0003e200091a1010 */
[----:B---3--:R-:W-:-:S05]  /*2c540*/  IADD3 R11, P4, PT, R11, R80, RZ ;  /* 0x000000500b0b7210 */ /* 0x008fca0007f9e0ff */
[----:B------:R-:W-:Y:S01]  /*2c550*/  IMAD.X R15, R15, 0x1, R3, P4 ;  /* 0x000000010f0f7824 */ /* 0x000fe200020e0603 */
[-C--:B------:R-:W-:Y:S01]  /*2c560*/  IADD3 R19, P5, PT, R19, R80.reuse, RZ ;  /* 0x0000005013137210 */ /* 0x080fe20007fbe0ff */
[----:B------:R-:W-:Y:S02]  /*2c570*/  STL [R1+0x728], R11 ;  /* 0x0007280b01007387 */ /* 0x000fe40000100800 */
[----:B-1----:R-:W-:Y:S02]  /*2c580*/  IMAD.MOV.U32 R5, RZ, RZ, R15 ;  /* 0x000000ffff057224 */ /* 0x002fe400078e000f */
[----:B------:R1:W-:Y:S01]  /*2c590*/  STL [R1+0x724], R15 ;  /* 0x0007240f01007387 */ /* 0x0003e20000100800 */
[----:B------:R-:W-:Y:S01]  /*2c5a0*/  IMAD.X R20, R20, 0x1, R3, P5 ;  /* 0x0000000114147824 */ /* 0x000fe200028e0603 */
[----:B------:R-:W-:Y:S02]  /*2c5b0*/  MOV R4, R11 ;  /* 0x0000000b00047202 */ /* 0x000fe40000000f00 */
[----:B------:R-:W-:Y:S04]  /*2c5c0*/  STL [R1+0x768], R19 ;  /* 0x0007681301007387 */ /* 0x000fe80000100800 */
[----:B------:R3:W-:Y:S04]  /*2c5d0*/  LDGSTS.E [R6+0x40880], desc[UR16][R4.64], P2 ;  /* 0x4088000004067fae */ /* 0x0007e800091a1010 */
[----:B-1----:R-:W2:Y:S01]  /*2c5e0*/  LDL.LU R15, [R1+0x6ac] ;  /* 0x0006ac00010f7983 */ /* 0x002ea20000300800 */
[----:B------:R-:W-:-:S03]  /*2c5f0*/  IADD3 R17, P4, PT, R17, R80, RZ ;  /* 0x0000005011117210 */ /* 0x000fc60007f9e0ff */
[----:B------:R-:W-:Y:S04]  /*2c600*/  STL [R1+0x764], R20 ;  /* 0x0007641401007387 */ /* 0x000fe80000100800 */
[----:B------:R-:W2:Y:S01]  /*2c610*/  LDL.LU R11, [R1+0x6ec] ;  /* 0x0006ec00010b7983 */ /* 0x000ea20000300800 */
[----:B---3--:R-:W-:Y:S01]  /*2c620*/  IMAD.MOV.U32 R4, RZ, RZ, R19 ;  /* 0x000000ffff047224 */ /* 0x008fe200078e0013 */
[----:B------:R-:W-:Y:S02]  /*2c630*/  MOV R5, R20 ;  /* 0x0000001400057202 */ /* 0x000fe40000000f00 */
[----:B------:R-:W-:-:S03]  /*2c640*/  IADD3 R12, P5, PT, R12, R80, RZ ;  /* 0x000000500c0c7210 */ /* 0x000fc60007fbe0ff */
[----:B------:R1:W-:Y:S01]  /*2c650*/  LDGSTS.E [R6+0x40c80], desc[UR16][R4.64], P2 ;  /* 0x40c8000004067fae */ /* 0x0003e200091a1010 */
[----:B------:R-:W-:-:S03]  /*2c660*/  IMAD.X R18, R18, 0x1, R3, P4 ;  /* 0x0000000112127824 */ /* 0x000fc600020e0603 */
[----:B------:R-:W-:Y:S04]  /*2c670*/  STL [R1+0x7a8], R17 ;  /* 0x0007a81101007387 */ /* 0x000fe80000100800 */
[----:B------:R-:W-:Y:S01]  /*2c680*/  STL [R1+0x7a4], R18 ;  /* 0x0007a41201007387 */ /* 0x000fe20000100800 */
[----:B-1----:R-:W-:Y:S01]  /*2c690*/  MOV R4, R17 ;  /* 0x0000001100047202 */ /* 0x002fe20000000f00 */
[----:B------:R-:W-:Y:S02]  /*2c6a0*/  IMAD.MOV.U32 R5, RZ, RZ, R18 ;  /* 0x000000ffff057224 */ /* 0x000fe400078e0012 */
[----:B------:R-:W-:Y:S04]  /*2c6b0*/  STL [R1+0x7e8], R12 ;  /* 0x0007e80c01007387 */ /* 0x000fe80000100800 */
[----:B------:R1:W-:Y:S01]  /*2c6c0*/  LDGSTS.E [R6+0x41080], desc[UR16][R4.64], P2 ;  /* 0x4108000004067fae */ /* 0x0003e200091a1010 */
[----:B----4-:R-:W-:-:S05]  /*2c6d0*/  IMAD.X R13, R13, 0x1, R3, P5 ;  /* 0x000000010d0d7824 */ /* 0x010fca00028e0603 */
[----:B------:R3:W-:Y:S01]  /*2c6e0*/  STL [R1+0x7e4], R13 ;  /* 0x0007e40d01007387 */ /* 0x0007e20000100800 */
[----:B-1----:R-:W-:Y:S01]  /*2c6f0*/  MOV R5, R13 ;  /* 0x0000000d00057202 */ /* 0x002fe20000000f00 */
[----:B------:R-:W-:Y:S02]  /*2c700*/  IMAD.MOV.U32 R4, RZ, RZ, R12 ;  /* 0x000000ffff047224 */ /* 0x000fe400078e000c */
[----:B---3--:R-:W3:Y:S04]  /*2c710*/  LDL.LU R13, [R1+0x72c] ;  /* 0x00072c00010d7983 */ /* 0x008ee80000300800 */
[----:B------:R-:W4:Y:S04]  /*2c720*/  LDL.LU R12, [R1+0x730] ;  /* 0x00073000010c7983 */ /* 0x000f280000300800 */
[----:B------:R-:W3:Y:S04]  /*2c730*/  LDL.LU R20, [R1+0x76c] ;  /* 0x00076c0001147983 */ /* 0x000ee80000300800 */
[----:B------:R-:W3:Y:S04]  /*2c740*/  LDL.LU R19, [R1+0x770] ;  /* 0x0007700001137983 */ /* 0x000ee80000300800 */
[----:B------:R1:W-:Y:S01]  /*2c750*/  LDGSTS.E [R6+0x41480], desc[UR16][R4.64], P2 ;  /* 0x4148000004067fae */ /* 0x0003e200091a1010 */
[----:B--2---:R-:W-:-:S02]  /*2c760*/  IADD3 R14, P4, PT, R14, R80, RZ ;  /* 0x000000500e0e7210 */ /* 0x004fc40007f9e0ff */
[----:B------:R-:W-:-:S03]  /*2c770*/  IADD3 R7, P5, PT, R7, R80, RZ ;  /* 0x0000005007077210 */ /* 0x000fc60007fbe0ff */
[--C-:B------:R-:W-:Y:S01]  /*2c780*/  IMAD.X R16, R16, 0x1, R3.reuse, P4 ;  /* 0x0000000110107824 */ /* 0x100fe200020e0603 */
[----:B------:R2:W-:Y:S01]  /*2c790*/  STL [R1+0x828], R14 ;  /* 0x0008280e01007387 */ /* 0x0005e20000100800 */
[----:B------:R-:W-:-:S03]  /*2c7a0*/  IMAD.X R10, R10, 0x1, R3, P5 ;  /* 0x000000010a0a7824 */ /* 0x000fc600028e0603 */
[----:B------:R2:W-:Y:S04]  /*2c7b0*/  STL [R1+0x824], R16 ;  /* 0x0008241001007387 */ /* 0x0005e80000100800 */
[----:B------:R2:W-:Y:S01]  /*2c7c0*/  STL [R1+0x868], R7 ;  /* 0x0008680701007387 */ /* 0x0005e20000100800 */
[----:B-1----:R-:W-:-:S03]  /*2c7d0*/  MOV R4, R14 ;  /* 0x0000000e00047202 */ /* 0x002fc60000000f00 */
[----:B------:R-:W3:Y:S04]  /*2c7e0*/  LDL.LU R17, [R1+0x7b0] ;  /* 0x0007b00001117983 */ /* 0x000ee80000300800 */
[----:B------:R1:W-:Y:S04]  /*2c7f0*/  STL [R1+0x864], R10 ;  /* 0x0008640a01007387 */ /* 0x0003e80000100800 */
[----:B--2---:R-:W2:Y:S04]  /*2c800*/  LDL.LU R14, [R1+0x7f0] ;  /* 0x0007f000010e7983 */ /* 0x004ea80000300800 */
[----:B------:R-:W2:Y:S01]  /*2c810*/  LDL.LU R18, [R1+0x7ac] ;  /* 0x0007ac0001127983 */ /* 0x000ea20000300800 */
[----:B------:R-:W-:-:S03]  /*2c820*/  IMAD.MOV.U32 R5, RZ, RZ, R16 ;  /* 0x000000ffff057224 */ /* 0x000fc600078e0010 */
[----:B------:R-:W2:Y:S04]  /*2c830*/  LDL.LU R16, [R1+0x7ec] ;  /* 0x0007ec0001107983 */ /* 0x000ea80000300800 */
[----:B------:R1:W-:Y:S01]  /*2c840*/  LDGSTS.E [R6+0x41880], desc[UR16][R4.64], P2 ;  /* 0x4188000004067fae */ /* 0x0003e200091a1010 */
[----:B------:R-:W-:Y:S01]  /*2c850*/  IADD3 R9, P4, PT, R9, R80, RZ ;  /* 0x0000005009097210 */ /* 0x000fe20007f9e0ff */
[----:B-1----:R-:W-:Y:S02]  /*2c860*/  IMAD.MOV.U32 R4, RZ, RZ, R7 ;  /* 0x000000ffff047224 */ /* 0x002fe400078e0007 */
[C---:B------:R-:W-:Y:S01]  /*2c870*/  IMAD.SHL.U32 R7, R21.reuse, 0x4, RZ ;  /* 0x0000000415077824 */ /* 0x040fe200078e00ff */
[----:B------:R-:W-:Y:S02]  /*2c880*/  MOV R5, R10 ;  /* 0x0000000a00057202 */ /* 0x000fe40000000f00 */
[----:B------:R-:W-:-:S02]  /*2c890*/  LOP3.LUT R10, R21, 0x60, RZ, 0xc0, !PT ;  /* 0x00000060150a7812 */ /* 0x000fc400078ec0ff */
[----:B------:R-:W-:Y:S02]  /*2c8a0*/  LOP3.LUT R7, R7, 0x7c, RZ, 0xc0, !PT ;  /* 0x0000007c07077812 */ /* 0x000fe400078ec0ff */
[----:B------:R-:W-:Y:S01]  /*2c8b0*/  IADD3 R8, P5, PT, R8, R80, RZ ;  /* 0x0000005008087210 */ /* 0x000fe20007fbe0ff */
[----:B------:R-:W-:Y:S02]  /*2c8c0*/  STL [R1+0x6b0], R9 ;  /* 0x0006b00901007387 */ /* 0x000fe40000100800 */
[----:B------:R-:W-:Y:S02]  /*2c8d0*/  IMAD R7, R10, 0x100, R7 ;  /* 0x000001000a077824 */ /* 0x000fe400078e0207 */
[----:B------:R1:W-:Y:S01]  /*2c8e0*/  LDGSTS.E [R6+0x41c80], desc[UR16][R4.64], P2 ;  /* 0x41c8000004067fae */ /* 0x0003e200091a1010 */
[----:B------:R-:W-:Y:S02]  /*2c8f0*/  IADD3.X R15, PT, PT, R15, R3, RZ, P4, !PT ;  /* 0x000000030f0f7210 */ /* 0x000fe400027fe4ff */
[----:B------:R-:W-:-:S03]  /*2c900*/  LOP3.LUT R7, R7, 0x20, RZ, 0x3c, !PT ;  /* 0x0000002007077812 */ /* 0x000fc600078e3cff */
[----:B------:R1:W-:Y:S01]  /*2c910*/  STL [R1+0x6ac], R15 ;  /* 0x0006ac0f01007387 */ /* 0x0003e20000100800 */
[----:B------:R-:W-:-:S03]  /*2c920*/  IMAD.X R11, R11, 0x1, R3, P5 ;  /* 0x000000010b0b7824 */ /* 0x000fc600028e0603 */
[----:B------:R-:W-:Y:S01]  /*2c930*/  STL [R1+0x6f0], R8 ;  /* 0x0006f00801007387 */ /* 0x000fe20000100800 */
[----:B-1----:R-:W-:-:S03]  /*2c940*/  VIADD R6, R7, UR9 ;  /* 0x0000000907067c36 */ /* 0x002fc60008000000 */
[----:B------:R-:W2:Y:S01]  /*2c950*/  LDL.LU R10, [R1+0x830] ;  /* 0x00083000010a7983 */ /* 0x000ea20000300800 */
[----:B------:R-:W-:-:S03]  /*2c960*/  IMAD.MOV.U32 R5, RZ, RZ, R15 ;  /* 0x000000ffff057224 */ /* 0x000fc600078e000f */
[----:B------:R1:W-:Y:S04]  /*2c970*/  STL [R1+0x6ec], R11 ;  /* 0x0006ec0b01007387 */ /* 0x0003e80000100800 */
[----:B------:R-:W2:Y:S04]  /*2c980*/  LDL.LU R7, [R1+0x870] ;  /* 0x0008700001077983 */ /* 0x000ea80000300800 */
[----:B------:R-:W2:Y:S01]  /*2c990*/  LDL.LU R15, [R1+0x82c] ;  /* 0x00082c00010f7983 */ /* 0x000ea20000300800 */
[----:B------:R-:W-:-:S03]  /*2c9a0*/  MOV R4, R9 ;  /* 0x0000000900047202 */ /* 0x000fc60000000f00 */
[----:B------:R-:W2:Y:S04]  /*2c9b0*/  LDL.LU R9, [R1+0x86c] ;  /* 0x00086c0001097983 */ /* 0x000ea80000300800 */
[----:B------:R1:W-:Y:S02]  /*2c9c0*/  LDGSTS.E [R6+0x40100], desc[UR16][R4.64], P2 ;  /* 0x4010000004067fae */ /* 0x0003e400091a1010 */
[----:B-1----:R-:W-:Y:S01]  /*2c9d0*/  IMAD.MOV.U32 R4, RZ, RZ, R8 ;  /* 0x000000ffff047224 */ /* 0x002fe200078e0008 */
[----:B------:R-:W-:Y:S02]  /*2c9e0*/  MOV R5, R11 ;  /* 0x0000000b00057202 */ /* 0x000fe40000000f00 */
[----:B------:R-:W2:Y:S04]  /*2c9f0*/  LDL.LU R11, [R1+0x6b8] ;  /* 0x0006b800010b7983 */ /* 0x000ea80000300800 */
[----:B------:R-:W2:Y:S01]  /*2ca00*/  LDL.LU R8, [R1+0x6f8] ;  /* 0x0006f80001087983 */ /* 0x000ea20000300800 */
[----:B----4-:R-:W-:-:S03]  /*2ca10*/  IADD3 R12, P4, PT, R12, R80, RZ ;  /* 0x000000500c0c7210 */ /* 0x010fc60007f9e0ff */
[----:B------:R1:W-:Y:S02]  /*2ca20*/  LDGSTS.E [R6+0x40500], desc[UR16][R4.64], P2 ;  /* 0x4050000004067fae */ /* 0x0003e400091a1010 */
[--C-:B---3--:R-:W-:Y:S01]  /*2ca30*/  IMAD.X R13, R13, 0x1, R3.reuse, P4 ;  /* 0x000000010d0d7824 */ /* 0x108fe200020e0603 */
[----:B------:R-:W-:Y:S01]  /*2ca40*/  IADD3 R19, P5, PT, R19, R80, RZ ;  /* 0x0000005013137210 */ /* 0x000fe20007fbe0ff */
[----:B------:R3:W-:Y:S04]  /*2ca50*/  STL [R1+0x730], R12 ;  /* 0x0007300c01007387 */ /* 0x0007e80000100800 */
[----:B------:R4:W-:Y:S01]  /*2ca60*/  STL [R1+0x72c], R13 ;  /* 0x00072c0d01007387 */ /* 0x0009e20000100800 */
[----:B------:R-:W-:Y:S01]  /*2ca70*/  IMAD.X R20, R20, 0x1, R3, P5 ;  /* 0x0000000114147824 */ /* 0x000fe200028e0603 */
[----:B-1----:R-:W-:-:S02]  /*2ca80*/  MOV R4, R12 ;  /* 0x0000000c00047202 */ /* 0x002fc40000000f00 */
[----:B------:R-:W-:Y:S04]  /*2ca90*/  STL [R1+0x770], R19 ;  /* 0x0007701301007387 */ /* 0x000fe80000100800 */
[----:B---3--:R-:W3:Y:S01]  /*2caa0*/  LDL.LU R12, [R1+0x6b4] ;  /* 0x0006b400010c7983 */ /* 0x008ee20000300800 */
[----:B------:R-:W-:-:S03]  /*2cab0*/  IMAD.MOV.U32 R5, RZ, RZ, R13 ;  /* 0x000000ffff057224 */ /* 0x000fc600078e000d */
[----:B------:R-:W-:Y:S04]  /*2cac0*/  STL [R1+0x76c], R20 ;  /* 0x00076c1401007387 */ /* 0x000fe80000100800 */
[----:B----4-:R-:W4:Y:S04]  /*2cad0*/  LDL.LU R13, [R1+0x6f4] ;  /* 0x0006f400010d7983 */ /* 0x010f280000300800 */
[----:B------:R1:W-:Y:S02]  /*2cae0*/  LDGSTS.E [R6+0x40900], desc[UR16][R4.64], P2 ;  /* 0x4090000004067fae */ /* 0x0003e400091a1010 */
[----:B-1----:R-:W-:Y:S01]  /*2caf0*/  IMAD.MOV.U32 R4, RZ, RZ, R19 ;  /* 0x000000ffff047224 */ /* 0x002fe200078e0013 */
[----:B------:R-:W-:-:S05]  /*2cb00*/  MOV R5, R20 ;  /* 0x0000001400057202 */ /* 0x000fca0000000f00 */
[----:B------:R1:W-:Y:S01]  /*2cb10*/  LDGSTS.E [R6+0x40d00], desc[UR16][R4.64], P2 ;  /* 0x40d0000004067fae */ /* 0x0003e200091a1010 */
[----:B------:R-:W-:-:S04]  /*2cb20*/  IADD3 R17, P4, PT, R17, R80, RZ ;  /* 0x0000005011117210 */ /* 0x000fc80007f9e0ff */
[----:B-1----:R-:W-:Y:S02]  /*2cb30*/  MOV R4, R17 ;  /* 0x0000001100047202 */ /* 0x002fe40000000f00 */
[----:B--2---:R-:W-:Y:S01]  /*2cb40*/  IADD3 R14, P5, PT, R14, R80, RZ ;  /* 0x000000500e0e7210 */ /* 0x004fe20007fbe0ff */
[--C-:B------:R-:W-:Y:S01]  /*2cb50*/  IMAD.X R18, R18, 0x1, R3.reuse, P4 ;  /* 0x0000000112127824 */ /* 0x100fe200020e0603 */
[----:B------:R-:W-:Y:S03]  /*2cb60*/  STL [R1+0x7b0], R17 ;  /* 0x0007b01101007387 */ /* 0x000fe60000100800 */
[----:B------:R-:W-:Y:S02]  /*2cb70*/  IMAD.MOV.U32 R5, RZ, RZ, R18 ;  /* 0x000000ffff057224 */ /* 0x000fe400078e0012 */
[----:B------:R-:W-:Y:S01]  /*2cb80*/  IMAD.X R16, R16, 0x1, R3, P5 ;  /* 0x0000000110107824 */ /* 0x000fe200028e0603 */
[----:B------:R-:W-:Y:S04]  /*2cb90*/  STL [R1+0x7ac], R18 ;  /* 0x0007ac1201007387 */ /* 0x000fe80000100800 */
[----:B------:R-:W-:Y:S04]  /*2cba0*/  STL [R1+0x7f0], R14 ;  /* 0x0007f00e01007387 */ /* 0x000fe80000100800 */
[----:B------:R1:W-:Y:S04]  /*2cbb0*/  LDGSTS.E [R6+0x41100], desc[UR16][R4.64], P2 ;  /* 0x4110000004067fae */ /* 0x0003e800091a1010 */
[----:B------:R2:W-:Y:S01]  /*2cbc0*/  STL [R1+0x7ec], R16 ;  /* 0x0007ec1001007387 */ /* 0x0005e20000100800 */
[----:B-1----:R-:W-:Y:S01]  /*2cbd0*/  MOV R5, R16 ;  /* 0x0000001000057202 */ /* 0x002fe20000000f00 */
[----:B------:R-:W-:-:S02]  /*2cbe0*/  IMAD.MOV.U32 R4, RZ, RZ, R14 ;  /* 0x000000ffff047224 */ /* 0x000fc400078e000e */
[----:B--2---:R-:W2:Y:S04]  /*2cbf0*/  LDL.LU R16, [R1+0x734] ;  /* 0x0007340001107983 */ /* 0x004ea80000300800 */
[----:B------:R-:W2:Y:S04]  /*2cc00*/  LDL.LU R14, [R1+0x738] ;  /* 0x00073800010e7983 */ /* 0x000ea80000300800 */
[----:B------:R-:W2:Y:S04]  /*2cc10*/  LDL.LU R20, [R1+0x774] ;  /* 0x0007740001147983 */ /* 0x000ea80000300800 */
[----:B------:R-:W2:Y:S04]  /*2cc20*/  LDL.LU R19, [R1+0x778] ;  /* 0x0007780001137983 */ /* 0x000ea80000300800 */
[----:B------:R1:W-:Y:S01]  /*2cc30*/  LDGSTS.E [R6+0x41500], desc[UR16][R4.64], P2 ;  /* 0x4150000004067fae */ /* 0x0003e200091a1010 */
[----:B------:R-:W-:-:S04]  /*2cc40*/  IADD3 R10, P4, PT, R10, R80, RZ ;  /* 0x000000500a0a7210 */ /* 0x000fc80007f9e0ff */
[----:B-1----:R-:W-:Y:S01]  /*2cc50*/  MOV R4, R10 ;  /* 0x0000000a00047202 */ /* 0x002fe20000000f00 */
[----:B------:R-:W-:Y:S01]  /*2cc60*/  IMAD.X R15, R15, 0x1, R3, P4 ;  /* 0x000000010f0f7824 */ /* 0x000fe200020e0603 */
[----:B------:R-:W-:-:S03]  /*2cc70*/  IADD3 R7, P5, PT, R7, R80, RZ ;  /* 0x0000005007077210 */ /* 0x000fc60007fbe0ff */
[----:B------:R-:W-:Y:S01]  /*2cc80*/  IMAD.MOV.U32 R5, RZ, RZ, R15 ;  /* 0x000000ffff057224 */ /* 0x000fe200078e000f */
[----:B------:R-:W-:Y:S01]  /*2cc90*/  STL [R1+0x830], R10 ;  /* 0x0008300a01007387 */ /* 0x000fe20000100800 */
[----:B------:R-:W-:-:S03]  /*2cca0*/  IMAD.X R9, R9, 0x1, R3, P5 ;  /* 0x0000000109097824 */ /* 0x000fc600028e0603 */
[----:B------:R-:W-:Y:S04]  /*2ccb0*/  STL [R1+0x82c], R15 ;  /* 0x00082c0f01007387 */ /* 0x000fe80000100800 */
[----:B------:R1:W-:Y:S04]  /*2ccc0*/  LDGSTS.E [R6+0x41900], desc[UR16][R4.64], P2 ;  /* 0x4190000004067fae */ /* 0x0003e800091a1010 */
[----:B------:R1:W-:Y:S04]  /*2ccd0*/  STL [R1+0x870], R7 ;  /* 0x0008700701007387 */ /* 0x0003e80000100800 */
[----:B------:R-:W2:Y:S01]  /*2cce0*/  LDL.LU R17, [R1+0x7b8] ;  /* 0x0007b80001117983 */ /* 0x000ea20000300800 */
[----:B-1----:R-:W-:-:S02]  /*2ccf0*/  IMAD.MOV.U32 R4, RZ, RZ, R7 ;  /* 0x000000ffff047224 */ /* 0x002fc400078e0007 */
[----:B------:R-:W-:Y:S01]  /*2cd00*/  IMAD.SHL.U32 R7, R21, 0x4, RZ ;  /* 0x0000000415077824 */ /* 0x000fe200078e00ff */
[----:B------:R1:W-:Y:S01]  /*2cd10*/  STL [R1+0x86c], R9 ;  /* 0x00086c0901007387 */ /* 0x0003e20000100800 */
[----:B------:R-:W-:Y:S02]  /*2cd20*/  MOV R5, R9 ;  /* 0x0000000900057202 */ /* 0x000fe40000000f00 */
[----:B------:R-:W-:Y:S01]  /*2cd30*/  IADD3 R11, P4, PT, R11, R80, RZ ;  /* 0x000000500b0b7210 */ /* 0x000fe20007f9e0ff */
[----:B------:R-:W2:Y:S01]  /*2cd40*/  LDL.LU R10, [R1+0x7f8] ;  /* 0x0007f800010a7983 */ /* 0x000ea20000300800 */
[----:B------:R-:W-:-:S03]  /*2cd50*/  LOP3.LUT R7, R7, 0x7c, RZ, 0xc0, !PT ;  /* 0x0000007c07077812 */ /* 0x000fc600078ec0ff */
[----:B------:R-:W2:Y:S01]  /*2cd60*/  LDL.LU R18, [R1+0x7b4] ;  /* 0x0007b40001127983 */ /* 0x000ea20000300800 */
[----:B-1----:R-:W-:Y:S02]  /*2cd70*/  LOP3.LUT R9, R21, 0x60, RZ, 0xc0, !PT ;  /* 0x0000006015097812 */ /* 0x002fe400078ec0ff */
[----:B------:R-:W-:Y:S01]  /*2cd80*/  IADD3 R8, P5, PT, R8, R80, RZ ;  /* 0x0000005008087210 */ /* 0x000fe20007fbe0ff */
[----:B------:R-:W2:Y:S02]  /*2cd90*/  LDL.LU R15, [R1+0x7f4] ;  /* 0x0007f400010f7983 */ /* 0x000ea40000300800 */
[----:B------:R-:W-:Y:S02]  /*2cda0*/  IMAD R7, R9, 0x100, R7 ;  /* 0x0000010009077824 */ /* 0x000fe400078e0207 */
[----:B------:R-:W-:Y:S04]  /*2cdb0*/  STL [R1+0x6b8], R11 ;  /* 0x0006b80b01007387 */ /* 0x000fe80000100800 */
[----:B------:R1:W-:Y:S01]  /*2cdc0*/  LDGSTS.E [R6+0x41d00], desc[UR16][R4.64], P2 ;  /* 0x41d0000004067fae */ /* 0x0003e200091a1010 */
[----:B---3--:R-:W-:-:S02]  /*2cdd0*/  IADD3.X R12, PT, PT, R12, R3, RZ, P4, !PT ;  /* 0x000000030c0c7210 */ /* 0x008fc400027fe4ff */
[----:B------:R-:W-:-:S03]  /*2cde0*/  LOP3.LUT R7, R7, 0x30, RZ, 0x3c, !PT ;  /* 0x0000003007077812 */ /* 0x000fc600078e3cff */
[----:B------:R3:W-:Y:S01]  /*2cdf0*/  STL [R1+0x6b4], R12 ;  /* 0x0006b40c01007387 */ /* 0x0007e20000100800 */
[----:B----4-:R-:W-:-:S03]  /*2ce00*/  IMAD.X R13, R13, 0x1, R3, P5 ;  /* 0x000000010d0d7824 */ /* 0x010fc600028e0603 */
[----:B------:R-:W-:Y:S01]  /*2ce10*/  STL [R1+0x6f8], R8 ;  /* 0x0006f80801007387 */ /* 0x000fe20000100800 */
[----:B-1----:R-:W-:-:S03]  /*2ce20*/  VIADD R6, R7, UR9 ;  /* 0x0000000907067c36 */ /* 0x002fc60008000000 */
[----:B------:R-:W4:Y:S01]  /*2ce30*/  LDL.LU R9, [R1+0x838] ;  /* 0x0008380001097983 */ /* 0x000f220000300800 */
[----:B------:R-:W-:-:S03]  /*2ce40*/  IMAD.MOV.U32 R5, RZ, RZ, R12 ;  /* 0x000000ffff057224 */ /* 0x000fc600078e000c */
[----:B------:R1:W-:Y:S04]  /*2ce50*/  STL [R1+0x6f4], R13 ;  /* 0x0006f40d01007387 */ /* 0x0003e80000100800 */
[----:B------:R-:W4:Y:S04]  /*2ce60*/  LDL.LU R7, [R1+0x878] ;  /* 0x0008780001077983 */ /* 0x000f280000300800 */
[----:B---3--:R-:W3:Y:S01]  /*2ce70*/  LDL.LU R12, [R1+0x834] ;  /* 0x00083400010c7983 */ /* 0x008ee20000300800 */
[----:B------:R-:W-:-:S03]  /*2ce80*/  MOV R4, R11 ;  /* 0x0000000b00047202 */ /* 0x000fc60000000f00 */
[----:B------:R-:W3:Y:S04]  /*2ce90*/  LDL.LU R11, [R1+0x874] ;  /* 0x00087400010b7983 */ /* 0x000ee80000300800 */
[----:B------:R1:W-:Y:S02]  /*2cea0*/  LDGSTS.E [R6+0x40180], desc[UR16][R4.64], P2 ;  /* 0x4018000004067fae */ /* 0x0003e400091a1010 */
[----:B-1----:R-:W-:Y:S01]  /*2ceb0*/  IMAD.MOV.U32 R4, RZ, RZ, R8 ;  /* 0x000000ffff047224 */ /* 0x002fe200078e0008 */
[----:B------:R-:W-:Y:S02]  /*2cec0*/  MOV R5, R13 ;  /* 0x0000000d00057202 */ /* 0x000fe40000000f00 */
[----:B------:R-:W3:Y:S04]  /*2ced0*/  LDL.LU R13, [R1+0x6c0] ;  /* 0x0006c000010d7983 */ /* 0x000ee80000300800 */
[----:B------:R-:W3:Y:S04]  /*2cee0*/  LDL.LU R8, [R1+0x700] ;  /* 0x0007000001087983 */ /* 0x000ee80000300800 */
        /* <DEDUP_REMOVED lines=12> */
[----:B------:R-:W2:Y:S04]  /*2cfb0*/  LDL.LU R14, [R1+0x6fc] ;  /* 0x0006fc00010e7983 */ /* 0x000ea80000300800 */
[----:B------:R1:W-:Y:S02]  /*2cfc0*/  LDGSTS.E [R6+0x40980], desc[UR16][R4.64], P2 ;  /* 0x4098000004067fae */ /* 0x0003e400091a1010 */
[----:B-1----:R-:W-:Y:S01]  /*2cfd0*/  IMAD.MOV.U32 R4, RZ, RZ, R19 ;  /* 0x000000ffff047224 */ /* 0x002fe200078e0013 */
[----:B------:R-:W-:-:S05]  /*2cfe0*/  MOV R5, R20 ;  /* 0x0000001400057202 */ /* 0x000fca0000000f00 */
[----:B------:R1:W-:Y:S01]  /*2cff0*/  LDGSTS.E [R6+0x40d80], desc[UR16][R4.64], P2 ;  /* 0x40d8000004067fae */ /* 0x0003e200091a1010 */
[-C--:B------:R-:W-:Y:S02]  /*2d000*/  IADD3 R17, P4, PT, R17, R80.reuse, RZ ;  /* 0x0000005011117210 */ /* 0x080fe40007f9e0ff */
[----:B------:R-:W-:-:S03]  /*2d010*/  IADD3 R10, P5, PT, R10, R80, RZ ;  /* 0x000000500a0a7210 */ /* 0x000fc60007fbe0ff */
[----:B------:R-:W-:Y:S01]  /*2d020*/  IMAD.X R18, R18, 0x1, R3, P4 ;  /* 0x0000000112127824 */ /* 0x000fe200020e0603 */
[----:B-1----:R-:W-:-:S03]  /*2d030*/  MOV R4, R17 ;  /* 0x0000001100047202 */ /* 0x002fc60000000f00 */
[----:B------:R-:W-:Y:S02]  /*2d040*/  IMAD.MOV.U32 R5, RZ, RZ, R18 ;  /* 0x000000ffff057224 */ /* 0x000fe400078e0012 */
[----:B------:R-:W-:Y:S01]  /*2d050*/  IMAD.X R15, R15, 0x1, R3, P5 ;  /* 0x000000010f0f7824 */ /* 0x000fe200028e0603 */
[----:B------:R-:W-:Y:S04]  /*2d060*/  STL [R1+0x7b8], R17 ;  /* 0x0007b81101007387 */ /* 0x000fe80000100800 */
[----:B------:R-:W-:Y:S04]  /*2d070*/  STL [R1+0x7b4], R18 ;  /* 0x0007b41201007387 */ /* 0x000fe80000100800 */
[----:B------:R-:W-:Y:S04]  /*2d080*/  STL [R1+0x7f8], R10 ;  /* 0x0007f80a01007387 */ /* 0x000fe80000100800 */
[----:B------:R1:W-:Y:S04]  /*2d090*/  LDGSTS.E [R6+0x41180], desc[UR16][R4.64], P2 ;  /* 0x4118000004067fae */ /* 0x0003e800091a1010 */
[----:B------:R4:W-:Y:S02]  /*2d0a0*/  STL [R1+0x7f4], R15 ;  /* 0x0007f40f01007387 */ /* 0x0009e40000100800 */
[----:B----4-:R-:W-:-:S02]  /*2d0b0*/  IADD3 R9, P4, PT, R9, R80, RZ ;  /* 0x0000005009097210 */ /* 0x010fc40007f9e0ff */
[----:B-1----:R-:W-:Y:S01]  /*2d0c0*/  MOV R5, R15 ;  /* 0x0000000f00057202 */ /* 0x002fe20000000f00 */
[----:B------:R-:W-:Y:S01]  /*2d0d0*/  IMAD.MOV.U32 R4, RZ, RZ, R10 ;  /* 0x000000ffff047224 */ /* 0x000fe200078e000a */
[----:B------:R-:W4:Y:S04]  /*2d0e0*/  LDL.LU R15, [R1+0x73c] ;  /* 0x00073c00010f7983 */ /* 0x000f280000300800 */
[----:B------:R-:W4:Y:S01]  /*2d0f0*/  LDL.LU R10, [R1+0x740] ;  /* 0x00074000010a7983 */ /* 0x000f220000300800 */
[----:B---3--:R-:W-:-:S03]  /*2d100*/  IMAD.X R12, R12, 0x1, R3, P4 ;  /* 0x000000010c0c7824 */ /* 0x008fc600020e0603 */
[----:B------:R-:W3:Y:S01]  /*2d110*/  LDL.LU R20, [R1+0x77c] ;  /* 0x00077c0001147983 */ /* 0x000ee20000300800 */
[----:B------:R-:W-:-:S03]  /*2d120*/  IADD3 R7, P5, PT, R7, R80, RZ ;  /* 0x0000005007077210 */ /* 0x000fc60007fbe0ff */
[----:B------:R-:W3:Y:S04]  /*2d130*/  LDL.LU R19, [R1+0x780] ;  /* 0x0007800001137983 */ /* 0x000ee80000300800 */
[----:B------:R1:W-:Y:S01]  /*2d140*/  LDGSTS.E [R6+0x41580], desc[UR16][R4.64], P2 ;  /* 0x4158000004067fae */ /* 0x0003e200091a1010 */
[----:B------:R-:W-:-:S03]  /*2d150*/  IMAD.X R11, R11, 0x1, R3, P5 ;  /* 0x000000010b0b7824 */ /* 0x000fc600028e0603 */
[----:B------:R-:W-:Y:S01]  /*2d160*/  STL [R1+0x838], R9 ;  /* 0x0008380901007387 */ /* 0x000fe20000100800 */
[----:B-1----:R-:W-:Y:S01]  /*2d170*/  MOV R4, R9 ;  /* 0x0000000900047202 */ /* 0x002fe20000000f00 */
[----:B------:R-:W-:Y:S02]  /*2d180*/  IMAD.MOV.U32 R5, RZ, RZ, R12 ;  /* 0x000000ffff057224 */ /* 0x000fe400078e000c */
[----:B------:R-:W-:Y:S04]  /*2d190*/  STL [R1+0x834], R12 ;  /* 0x0008340c01007387 */ /* 0x000fe80000100800 */
[----:B------:R1:W-:Y:S04]  /*2d1a0*/  LDGSTS.E [R6+0x41980], desc[UR16][R4.64], P2 ;  /* 0x4198000004067fae */ /* 0x0003e800091a1010 */
[----:B------:R1:W-:Y:S04]  /*2d1b0*/  STL [R1+0x878], R7 ;  /* 0x0008780701007387 */ /* 0x0003e80000100800 */
[----:B------:R-:W3:Y:S01]  /*2d1c0*/  LDL.LU R17, [R1+0x7c0] ;  /* 0x0007c00001117983 */ /* 0x000ee20000300800 */
[----:B-1----:R-:W-:-:S02]  /*2d1d0*/  IMAD.MOV.U32 R4, RZ, RZ, R7 ;  /* 0x000000ffff047224 */ /* 0x002fc400078e0007 */
[C---:B------:R-:W-:Y:S01]  /*2d1e0*/  IMAD.SHL.U32 R7, R21.reuse, 0x4, RZ ;  /* 0x0000000415077824 */ /* 0x040fe200078e00ff */
[----:B------:R1:W-:Y:S01]  /*2d1f0*/  STL [R1+0x874], R11 ;  /* 0x0008740b01007387 */ /* 0x0003e20000100800 */
[----:B------:R-:W-:-:S03]  /*2d200*/  LOP3.LUT R12, R21, 0x60, RZ, 0xc0, !PT ;  /* 0x00000060150c7812 */ /* 0x000fc600078ec0ff */
[----:B------:R-:W3:Y:S01]  /*2d210*/  LDL.LU R9, [R1+0x800] ;  /* 0x0008000001097983 */ /* 0x000ee20000300800 */
[----:B------:R-:W-:-:S03]  /*2d220*/  LOP3.LUT R7, R7, 0x7c, RZ, 0xc0, !PT ;  /* 0x0000007c07077812 */ /* 0x000fc600078ec0ff */
[----:B------:R-:W3:Y:S01]  /*2d230*/  LDL.LU R18, [R1+0x7bc] ;  /* 0x0007bc0001127983 */ /* 0x000ee20000300800 */
[----:B------:R-:W-:Y:S01]  /*2d240*/  MOV R5, R11 ;  /* 0x0000000b00057202 */ /* 0x000fe20000000f00 */
[----:B------:R-:W-:Y:S01]  /*2d250*/  IMAD R7, R12, 0x100, R7 ;  /* 0x000001000c077824 */ /* 0x000fe200078e0207 */
[-C--:B------:R-:W-:Y:S01]  /*2d260*/  IADD3 R13, P4, PT, R13, R80.reuse, RZ ;  /* 0x000000500d0d7210 */ /* 0x080fe20007f9e0ff */
[----:B-1----:R-:W3:Y:S01]  /*2d270*/  LDL.LU R11, [R1+0x7fc] ;  /* 0x0007fc00010b7983 */ /* 0x002ee20000300800 */
[----:B------:R-:W-:Y:S02]  /*2d280*/  IADD3 R8, P5, PT, R8, R80, RZ ;  /* 0x0000005008087210 */ /* 0x000fe40007fbe0ff */
[----:B------:R-:W-:Y:S01]  /*2d290*/  LOP3.LUT R7, R7, 0x40, RZ, 0x3c, !PT ;  /* 0x0000004007077812 */ /* 0x000fe200078e3cff */
[----:B------:R-:W-:Y:S04]  /*2d2a0*/  STL [R1+0x6c0], R13 ;  /* 0x0006c00d01007387 */ /* 0x000fe80000100800 */
[----:B------:R1:W-:Y:S02]  /*2d2b0*/  LDGSTS.E [R6+0x41d80], desc[UR16][R4.64], P2 ;  /* 0x41d8000004067fae */ /* 0x0003e400091a1010 */
[----:B-1----:R-:W-:Y:S01]  /*2d2c0*/  VIADD R6, R7, UR9 ;  /* 0x0000000907067c36 */ /* 0x002fe20008000000 */
[----:B------:R-:W-:-:S02]  /*2d2d0*/  MOV R4, R13 ;  /* 0x0000000d00047202 */ /* 0x000fc40000000f00 */
        /* <DEDUP_REMOVED lines=16> */
[----:B----4-:R-:W-:-:S05]  /*2d3e0*/  IADD3 R10, P4, PT, R10, R80, RZ ;  /* 0x000000500a0a7210 */ /* 0x010fca0007f9e0ff */
[----:B------:R-:W-:Y:S01]  /*2d3f0*/  IMAD.X R15, R15, 0x1, R3, P4 ;  /* 0x000000010f0f7824 */ /* 0x000fe200020e0603 */
[----:B---3--:R-:W-:Y:S01]  /*2d400*/  IADD3 R19, P5, PT, R19, R80, RZ ;  /* 0x0000005013137210 */ /* 0x008fe20007fbe0ff */
[----:B------:R-:W-:Y:S01]  /*2d410*/  STL [R1+0x740], R10 ;  /* 0x0007400a01007387 */ /* 0x000fe20000100800 */
[----:B-1----:R-:W-:Y:S01]  /*2d420*/  MOV R4, R10 ;  /* 0x0000000a00047202 */ /* 0x002fe20000000f00 */
[----:B------:R-:W-:Y:S02]  /*2d430*/  IMAD.MOV.U32 R5, RZ, RZ, R15 ;  /* 0x000000ffff057224 */ /* 0x000fe400078e000f */
[----:B------:R1:W-:Y:S01]  /*2d440*/  STL [R1+0x73c], R15 ;  /* 0x00073c0f01007387 */ /* 0x0003e20000100800 */
[----:B------:R-:W-:-:S03]  /*2d450*/  IMAD.X R20, R20, 0x1, R3, P5 ;  /* 0x0000000114147824 */ /* 0x000fc600028e0603 */
[----:B------:R-:W-:Y:S04]  /*2d460*/  STL [R1+0x780], R19 ;  /* 0x0007801301007387 */ /* 0x000fe80000100800 */
[----:B------:R3:W-:Y:S04]  /*2d470*/  LDGSTS.E [R6+0x40a00], desc[UR16][R4.64], P2 ;  /* 0x40a0000004067fae */ /* 0x0007e800091a1010 */
[----:B-1----:R-:W4:Y:S04]  /*2d480*/  LDL.LU R15, [R1+0x6c4] ;  /* 0x0006c400010f7983 */ /* 0x002f280000300800 */
[----:B------:R-:W-:Y:S04]  /*2d490*/  STL [R1+0x77c], R20 ;  /* 0x00077c1401007387 */ /* 0x000fe80000100800 */
[----:B------:R-:W4:Y:S01]  /*2d4a0*/  LDL.LU R10, [R1+0x704] ;  /* 0x00070400010a7983 */ /* 0x000f220000300800 */
[----:B---3--:R-:W-:Y:S01]  /*2d4b0*/  IMAD.MOV.U32 R4, RZ, RZ, R19 ;  /* 0x000000ffff047224 */ /* 0x008fe200078e0013 */
[----:B------:R-:W-:-:S02]  /*2d4c0*/  MOV R5, R20 ;  /* 0x0000001400057202 */ /* 0x000fc40000000f00 */
[----:B------:R-:W-:-:S03]  /*2d4d0*/  IADD3 R17, P4, PT, R17, R80, RZ ;  /* 0x0000005011117210 */ /* 0x000fc60007f9e0ff */
[----:B------:R1:W-:Y:S01]  /*2d4e0*/  LDGSTS.E [R6+0x40e00], desc[UR16][R4.64], P2 ;  /* 0x40e0000004067fae */ /* 0x0003e200091a1010 */
[----:B------:R-:W-:Y:S01]  /*2d4f0*/  IADD3 R9, P5, PT, R9, R80, RZ ;  /* 0x0000005009097210 */ /* 0x000fe20007fbe0ff */
        /* <DEDUP_REMOVED lines=8> */
[----:B------:R3:W-:Y:S01]  /*2d580*/  STL [R1+0x7fc], R11 ;  /* 0x0007fc0b01007387 */ /* 0x0007e20000100800 */
[----:B-1----:R-:W-:Y:S01]  /*2d590*/  MOV R5, R11 ;  /* 0x0000000b00057202 */ /* 0x002fe20000000f00 */
[----:B------:R-:W-:-:S02]  /*2d5a0*/  IMAD.MOV.U32 R4, RZ, RZ, R9 ;  /* 0x000000ffff047224 */ /* 0x000fc400078e0009 */
[----:B---3--:R-:W3:Y:S04]  /*2d5b0*/  LDL.LU R11, [R1+0x744] ;  /* 0x00074400010b7983 */ /* 0x008ee80000300800 */
[----:B------:R-:W3:Y:S04]  /*2d5c0*/  LDL.LU R9, [R1+0x748] ;  /* 0x0007480001097983 */ /* 0x000ee80000300800 */
[----:B------:R-:W3:Y:S04]  /*2d5d0*/  LDL.LU R20, [R1+0x784] ;  /* 0x0007840001147983 */ /* 0x000ee80000300800 */
[----:B------:R-:W3:Y:S04]  /*2d5e0*/  LDL.LU R19, [R1+0x788] ;  /* 0x0007880001137983 */ /* 0x000ee80000300800 */
[----:B------:R1:W-:Y:S01]  /*2d5f0*/  LDGSTS.E [R6+0x41600], desc[UR16][R4.64], P2 ;  /* 0x4160000004067fae */ /* 0x0003e200091a1010 */
[----:B--2---:R-:W-:-:S02]  /*2d600*/  IADD3 R7, P4, PT, R7, R80, RZ ;  /* 0x0000005007077210 */ /* 0x004fc40007f9e0ff */
[----:B------:R-:W-:-:S03]  /*2d610*/  IADD3 R12, P5, PT, R12, R80, RZ ;  /* 0x000000500c0c7210 */ /* 0x000fc60007fbe0ff */
[--C-:B------:R-:W-:Y:S01]  /*2d620*/  IMAD.X R16, R16, 0x1, R3.reuse, P4 ;  /* 0x0000000110107824 */ /* 0x100fe200020e0603 */
[----:B------:R2:W-:Y:S01]  /*2d630*/  STL [R1+0x840], R7 ;  /* 0x0008400701007387 */ /* 0x0005e20000100800 */
[----:B-1----:R-:W-:Y:S01]  /*2d640*/  MOV R4, R7 ;  /* 0x0000000700047202 */ /* 0x002fe20000000f00 */
[----:B------:R-:W-:Y:S02]  /*2d650*/  IMAD.X R13, R13, 0x1, R3, P5 ;  /* 0x000000010d0d7824 */ /* 0x000fe400028e0603 */
[----:B------:R1:W-:Y:S04]  /*2d660*/  STL [R1+0x83c], R16 ;  /* 0x00083c1001007387 */ /* 0x0003e80000100800 */
[----:B------:R1:W-:Y:S01]  /*2d670*/  STL [R1+0x880], R12 ;  /* 0x0008800c01007387 */ /* 0x0003e20000100800 */
[----:B------:R-:W-:-:S03]  /*2d680*/  IMAD.MOV.U32 R5, RZ, RZ, R16 ;  /* 0x000000ffff057224 */ /* 0x000fc600078e0010 */
[----:B--2---:R-:W2:Y:S04]  /*2d690*/  LDL.LU R7, [R1+0x7c8] ;  /* 0x0007c80001077983 */ /* 0x004ea80000300800 */
[----:B------:R1:W-:Y:S04]  /*2d6a0*/  STL [R1+0x87c], R13 ;  /* 0x00087c0d01007387 */ /* 0x0003e80000100800 */
[----:B-1----:R-:W2:Y:S04]  /*2d6b0*/  LDL.LU R16, [R1+0x808] ;  /* 0x0008080001107983 */ /* 0x002ea80000300800 */
[----:B------:R-:W2:Y:S04]  /*2d6c0*/  LDL.LU R17, [R1+0x7c4] ;  /* 0x0007c40001117983 */ /* 0x000ea80000300800 */
[----:B------:R-:W2:Y:S04]  /*2d6d0*/  LDL.LU R18, [R1+0x804] ;  /* 0x0008040001127983 */ /* 0x000ea80000300800 */
[----:B------:R1:W-:Y:S02]  /*2d6e0*/  LDGSTS.E [R6+0x41a00], desc[UR16][R4.64], P2 ;  /* 0x41a0000004067fae */ /* 0x0003e400091a1010 */
[----:B-1----:R-:W-:-:S02]  /*2d6f0*/  IMAD.MOV.U32 R4, RZ, RZ, R12 ;  /* 0x000000ffff047224 */ /* 0x002fc400078e000c */
[----:B------:R-:W1:Y:S01]  /*2d700*/  S2R R12, SR_TID.X ;  /* 0x00000000000c7919 */ /* 0x000e620000002100 */
[----:B------:R-:W-:Y:S02]  /*2d710*/  MOV R5, R13 ;  /* 0x0000000d00057202 */ /* 0x000fe40000000f00 */
[-C--:B------:R-:W-:Y:S02]  /*2d720*/  IADD3 R14, P4, PT, R14, R80.reuse, RZ ;  /* 0x000000500e0e7210 */ /* 0x080fe40007f9e0ff */
[----:B------:R-:W-:Y:S01]  /*2d730*/  IADD3 R8, P5, PT, R8, R80, RZ ;  /* 0x0000005008087210 */ /* 0x000fe20007fbe0ff */
[----:B------:R1:W-:Y:S04]  /*2d740*/  LDGSTS.E [R6+0x41e00], desc[UR16][R4.64], P2 ;  /* 0x41e0000004067fae */ /* 0x0003e800091a1010 */
[----:B------:R1:W-:Y:S02]  /*2d750*/  STL [R1+0x6c8], R14 ;  /* 0x0006c80e01007387 */ /* 0x0003e40000100800 */
[C---:B-1----:R-:W-:Y:S01]  /*2d760*/  LOP3.LUT R13, R12.reuse, 0x60, RZ, 0xc0, !PT ;  /* 0x000000600c0d7812 */ /* 0x042fe200078ec0ff */
[----:B------:R-:W-:-:S05]  /*2d770*/  IMAD.SHL.U32 R12, R12, 0x4, RZ ;  /* 0x000000040c0c7824 */ /* 0x000fca00078e00ff */
[----:B------:R-:W-:-:S05]  /*2d780*/  LOP3.LUT R12, R12, 0x7c, RZ, 0xc0, !PT ;  /* 0x0000007c0c0c7812 */ /* 0x000fca00078ec0ff */
[----:B------:R-:W-:Y:S01]  /*2d790*/  IMAD R12, R13, 0x100, R12 ;  /* 0x000001000d0c7824 */ /* 0x000fe200078e020c */
[----:B----4-:R-:W-:-:S04]  /*2d7a0*/  IADD3.X R15, PT, PT, R15, R3, RZ, P4, !PT ;  /* 0x000000030f0f7210 */ /* 0x010fc800027fe4ff */
[----:B------:R-:W-:Y:S01]  /*2d7b0*/  LOP3.LUT R12, R12, 0x50, RZ, 0x3c, !PT ;  /* 0x000000500c0c7812 */ /* 0x000fe200078e3cff */
[----:B------:R-:W-:Y:S01]  /*2d7c0*/  IMAD.X R10, R10, 0x1, R3, P5 ;  /* 0x000000010a0a7824 */ /* 0x000fe200028e0603 */
[----:B------:R1:W-:Y:S03]  /*2d7d0*/  STL [R1+0x6c4], R15 ;  /* 0x0006c40f01007387 */ /* 0x0003e60000100800 */
[----:B------:R-:W-:Y:S01]  /*2d7e0*/  VIADD R6, R12, UR9 ;  /* 0x000000090c067c36 */ /* 0x000fe20008000000 */
[----:B------:R-:W-:Y:S04]  /*2d7f0*/  STL [R1+0x708], R8 ;  /* 0x0007080801007387 */ /* 0x000fe80000100800 */
[----:B------:R-:W4:Y:S01]  /*2d800*/  LDL.LU R12, [R1+0x848] ;  /* 0x00084800010c7983 */ /* 0x000f220000300800 */
[----:B------:R-:W-:-:S03]  /*2d810*/  MOV R4, R14 ;  /* 0x0000000e00047202 */ /* 0x000fc60000000f00 */
[----:B------:R1:W-:Y:S04]  /*2d820*/  STL [R1+0x704], R10 ;  /* 0x0007040a01007387 */ /* 0x0003e80000100800 */
[----:B------:R-:W4:Y:S04]  /*2d830*/  LDL.LU R13, [R1+0x888] ;  /* 0x00088800010d7983 */ /* 0x000f280000300800 */
[----:B------:R-:W4:Y:S01]  /*2d840*/  LDL.LU R14, [R1+0x844] ;  /* 0x00084400010e7983 */ /* 0x000f220000300800 */
[----:B------:R-:W-:-:S03]  /*2d850*/  IMAD.MOV.U32 R5, RZ, RZ, R15 ;  /* 0x000000ffff057224 */ /* 0x000fc600078e000f */
[----:B-1----:R-:W4:Y:S04]  /*2d860*/  LDL.LU R15, [R1+0x884] ;  /* 0x00088400010f7983 */ /* 0x002f280000300800 */
[----:B------:R1:W-:Y:S02]  /*2d870*/  LDGSTS.E [R6+0x40280], desc[UR16][R4.64], P2 ;  /* 0x4028000004067fae */ /* 0x0003e400091a1010 */
[----:B-1----:R-:W-:Y:S01]  /*2d880*/  IMAD.MOV.U32 R4, RZ, RZ, R8 ;  /* 0x000000ffff047224 */ /* 0x002fe200078e0008 */
[----:B------:R-:W-:Y:S02]  /*2d890*/  MOV R5, R10 ;  /* 0x0000000a00057202 */ /* 0x000fe40000000f00 */
[----:B------:R-:W4:Y:S04]  /*2d8a0*/  LDL.LU R10, [R1+0x6d0] ;  /* 0x0006d000010a7983 */ /* 0x000f280000300800 */
[----:B------:R-:W4:Y:S01]  /*2d8b0*/  LDL.LU R8, [R1+0x710] ;  /* 0x0007100001087983 */ /* 0x000f220000300800 */
[----:B---3--:R-:W-:-:S03]  /*2d8c0*/  IADD3 R9, P4, PT, R9, R80, RZ ;  /* 0x0000005009097210 */ /* 0x008fc60007f9e0ff */
[----:B------:R1:W-:Y:S02]  /*2d8d0*/  LDGSTS.E [R6+0x40680], desc[UR16][R4.64], P2 ;  /* 0x4068000004067fae */ /* 0x0003e400091a1010 */
[--C-:B------:R-:W-:Y:S01]  /*2d8e0*/  IMAD.X R11, R11, 0x1, R3.reuse, P4 ;  /* 0x000000010b0b7824 */ /* 0x100fe200020e0603 */
[----:B------:R-:W-:Y:S01]  /*2d8f0*/  IADD3 R19, P5, PT, R19, R80, RZ ;  /* 0x0000005013137210 */ /* 0x000fe20007fbe0ff */
[----:B------:R-:W-:Y:S04]  /*2d900*/  STL [R1+0x748], R9 ;  /* 0x0007480901007387 */ /* 0x000fe80000100800 */
[----:B------:R3:W-:Y:S01]  /*2d910*/  STL [R1+0x744], R11 ;  /* 0x0007440b01007387 */ /* 0x0007e20000100800 */
[----:B------:R-:W-:Y:S02]  /*2d920*/  IMAD.X R20, R20, 0x1, R3, P5 ;  /* 0x0000000114147824 */ /* 0x000fe400028e0603 */
[----:B-1----:R-:W-:Y:S01]  /*2d930*/  IMAD.MOV.U32 R5, RZ, RZ, R11 ;  /* 0x000000ffff057224 */ /* 0x002fe200078e000b */
[----:B------:R-:W-:Y:S01]  /*2d940*/  STL [R1+0x788], R19 ;  /* 0x0007881301007387 */ /* 0x000fe20000100800 */
[----:B------:R-:W-:-:S03]  /*2d950*/  MOV R4, R9 ;  /* 0x0000000900047202 */ /* 0x000fc60000000f00 */
[----:B---3--:R-:W3:Y:S04]  /*2d960*/  LDL.LU R11, [R1+0x6cc] ;  /* 0x0006cc00010b7983 */ /* 0x008ee80000300800 */
[----:B------:R-:W-:Y:S04]  /*2d970*/  STL [R1+0x784], R20 ;  /* 0x0007841401007387 */ /* 0x000fe80000100800 */
[----:B------:R-:W3:Y:S04]  /*2d980*/  LDL.LU R9, [R1+0x70c] ;  /* 0x00070c0001097983 */ /* 0x000ee80000300800 */
[----:B------:R1:W-:Y:S02]  /*2d990*/  LDGSTS.E [R6+0x40a80], desc[UR16][R4.64], P2 ;  /* 0x40a8000004067fae */ /* 0x0003e400091a1010 */
[----:B-1----:R-:W-:Y:S01]  /*2d9a0*/  IMAD.MOV.U32 R4, RZ, RZ, R19 ;  /* 0x000000ffff047224 */ /* 0x002fe200078e0013 */
[----:B------:R-:W-:-:S05]  /*2d9b0*/  MOV R5, R20 ;  /* 0x0000001400057202 */ /* 0x000fca0000000f00 */
[----:B------:R1:W-:Y:S01]  /*2d9c0*/  LDGSTS.E [R6+0x40e80], desc[UR16][R4.64], P2 ;  /* 0x40e8000004067fae */ /* 0x0003e200091a1010 */
[-C--:B--2---:R-:W-:Y:S02]  /*2d9d0*/  IADD3 R7, P4, PT, R7, R80.reuse, RZ ;  /* 0x0000005007077210 */ /* 0x084fe40007f9e0ff */
[----:B------:R-:W-:-:S03]  /*2d9e0*/  IADD3 R16, P5, PT, R16, R80, RZ ;  /* 0x0000005010107210 */ /* 0x000fc60007fbe0ff */
[--C-:B------:R-:W-:Y:S01]  /*2d9f0*/  IMAD.X R17, R17, 0x1, R3.reuse, P4 ;  /* 0x0000000111117824 */ /* 0x100fe200020e0603 */
[----:B------:R-:W-:Y:S01]  /*2da00*/  STL [R1+0x7c8], R7 ;  /* 0x0007c80701007387 */ /* 0x000fe20000100800 */
[----:B-1----:R-:W-:Y:S01]  /*2da10*/  MOV R4, R7 ;  /* 0x0000000700047202 */ /* 0x002fe20000000f00 */
[----:B------:R-:W-:Y:S02]  /*2da20*/  IMAD.X R18, R18, 0x1, R3, P5 ;  /* 0x0000000112127824 */ /* 0x000fe400028e0603 */
[----:B------:R1:W-:Y:S01]  /*2da30*/  STL [R1+0x7c4], R17 ;  /* 0x0007c41101007387 */ /* 0x0003e20000100800 */
[----:B------:R-:W-:-:S03]  /*2da40*/  IMAD.MOV.U32 R5, RZ, RZ, R17 ;  /* 0x000000ffff057224 */ /* 0x000fc600078e0011 */
[----:B------:R-:W-:Y:S04]  /*2da50*/  STL [R1+0x808], R16 ;  /* 0x0008081001007387 */ /* 0x000fe80000100800 */
[----:B------:R2:W-:Y:S04]  /*2da60*/  LDGSTS.E [R6+0x41280], desc[UR16][R4.64], P2 ;  /* 0x4128000004067fae */ /* 0x0005e800091a1010 */
[----:B-1----:R-:W3:Y:S04]  /*2da70*/  LDL.LU R17, [R1+0x750] ;  /* 0x0007500001117983 */ /* 0x002ee80000300800 */
[----:B------:R1:W-:Y:S04]  /*2da80*/  STL [R1+0x804], R18 ;  /* 0x0008041201007387 */ /* 0x0003e80000100800 */
[----:B------:R-:W3:Y:S01]  /*2da90*/  LDL.LU R7, [R1+0x790] ;  /* 0x0007900001077983 */ /* 0x000ee20000300800 */
[----:B--2---:R-:W-:Y:S01]  /*2daa0*/  MOV R5, R18 ;  /* 0x0000001200057202 */ /* 0x004fe20000000f00 */
[----:B------:R-:W-:-:S02]  /*2dab0*/  IMAD.MOV.U32 R4, RZ, RZ, R16 ;  /* 0x000000ffff047224 */ /* 0x000fc400078e0010 */
[----:B-1----:R-:W2:Y:S04]  /*2dac0*/  LDL.LU R18, [R1+0x74c] ;  /* 0x00074c0001127983 */ /* 0x002ea80000300800 */
[----:B------:R-:W2:Y:S01]  /*2dad0*/  LDL.LU R16, [R1+0x78c] ;  /* 0x00078c0001107983 */ /* 0x000ea20000300800 */
[----:B------:R-:W1:Y:S03]  /*2dae0*/  S2R R19, SR_TID.X ;  /* 0x0000000000137919 */ /* 0x000e660000002100 */
[----:B------:R1:W-:Y:S02]  /*2daf0*/  LDGSTS.E [R6+0x41680], desc[UR16][R4.64], P2 ;  /* 0x4168000004067fae */ /* 0x0003e400091a1010 */
[----:B-1----:R-:W-:-:S02]  /*2db00*/  LOP3.LUT R20, R19, 0x60, RZ, 0xc0, !PT ;  /* 0x0000006013147812 */ /* 0x002fc400078ec0ff */
[-C--:B----4-:R-:W-:Y:S01]  /*2db10*/  IADD3 R12, P4, PT, R12, R80.reuse, RZ ;  /* 0x000000500c0c7210 */ /* 0x090fe20007f9e0ff */
[----:B------:R-:W-:Y:S01]  /*2db20*/  IMAD.SHL.U32 R19, R19, 0x4, RZ ;  /* 0x0000000413137824 */ /* 0x000fe200078e00ff */
[----:B------:R-:W-:-:S03]  /*2db30*/  IADD3 R13, P5, PT, R13, R80, RZ ;  /* 0x000000500d0d7210 */ /* 0x000fc60007fbe0ff */
[--C-:B------:R-:W-:Y:S01]  /*2db40*/  IMAD.X R14, R14, 0x1, R3.reuse, P4 ;  /* 0x000000010e0e7824 */ /* 0x100fe200020e0603 */
[----:B------:R-:W-:Y:S01]  /*2db50*/  STL [R1+0x848], R12 ;  /* 0x0008480c01007387 */ /* 0x000fe20000100800 */
[----:B------:R-:W-:Y:S01]  /*2db60*/  MOV R4, R12 ;  /* 0x0000000c00047202 */ /* 0x000fe20000000f00 */
[----:B------:R-:W-:Y:S02]  /*2db70*/  IMAD.X R15, R15, 0x1, R3, P5 ;  /* 0x000000010f0f7824 */ /* 0x000fe400028e0603 */
[----:B------:R1:W-:Y:S01]  /*2db80*/  STL [R1+0x844], R14 ;  /* 0x0008440e01007387 */ /* 0x0003e20000100800 */
[----:B------:R-:W-:-:S03]  /*2db90*/  IMAD.MOV.U32 R5, RZ, RZ, R14 ;  /* 0x000000ffff057224 */ /* 0x000fc600078e000e */
[----:B------:R-:W-:Y:S01]  /*2dba0*/  STL [R1+0x888], R13 ;  /* 0x0008880d01007387 */ /* 0x000fe20000100800 */
[----:B------:R-:W-:-:S03]  /*2dbb0*/  LOP3.LUT R19, R19, 0x7c, RZ, 0xc0, !PT ;  /* 0x0000007c13137812 */ /* 0x000fc600078ec0ff */
[----:B------:R4:W-:Y:S04]  /*2dbc0*/  LDGSTS.E [R6+0x41a80], desc[UR16][R4.64], P2 ;  /* 0x41a8000004067fae */ /* 0x0009e800091a1010 */
[----:B-1----:R-:W2:Y:S04]  /*2dbd0*/  LDL.LU R14, [R1+0x7d0] ;  /* 0x0007d000010e7983 */ /* 0x002ea80000300800 */
[----:B------:R1:W-:Y:S01]  /*2dbe0*/  STL [R1+0x884], R15 ;  /* 0x0008840f01007387 */ /* 0x0003e20000100800 */
[----:B------:R-:W-:-:S03]  /*2dbf0*/  IMAD R19, R20, 0x100, R19 ;  /* 0x0000010014137824 */ /* 0x000fc600078e0213 */
[----:B------:R-:W2:Y:S01]  /*2dc00*/  LDL.LU R12, [R1+0x810] ;  /* 0x00081000010c7983 */ /* 0x000ea20000300800 */
[----:B----4-:R-:W-:Y:S01]  /*2dc10*/  MOV R5, R15 ;  /* 0x0000000f00057202 */ /* 0x010fe20000000f00 */
[----:B------:R-:W-:Y:S01]  /*2dc20*/  IMAD.MOV.U32 R4, RZ, RZ, R13 ;  /* 0x000000ffff047224 */ /* 0x000fe200078e000d */
[-C--:B------:R-:W-:Y:S01]  /*2dc30*/  IADD3 R10, P4, PT, R10, R80.reuse, RZ ;  /* 0x000000500a0a7210 */ /* 0x080fe20007f9e0ff */
[----:B-1----:R-:W4:Y:S01]  /*2dc40*/  LDL.LU R15, [R1+0x7cc] ;  /* 0x0007cc00010f7983 */ /* 0x002f220000300800 */
[----:B------:R-:W-:-:S03]  /*2dc50*/  IADD3 R8, P5, PT, R8, R80, RZ ;  /* 0x0000005008087210 */ /* 0x000fc60007fbe0ff */
[----:B------:R-:W4:Y:S01]  /*2dc60*/  LDL.LU R13, [R1+0x80c] ;  /* 0x00080c00010d7983 */ /* 0x000f220000300800 */
[----:B------:R-:W-:-:S03]  /*2dc70*/  LOP3.LUT R19, R19, 0x60, RZ, 0x3c, !PT ;  /* 0x0000006013137812 */ /* 0x000fc600078e3cff */
[----:B------:R1:W-:Y:S04]  /*2dc80*/  LDGSTS.E [R6+0x41e80], desc[UR16][R4.64], P2 ;  /* 0x41e8000004067fae */ /* 0x0003e800091a1010 */
[----:B------:R1:W-:Y:S01]  /*2dc90*/  STL [R1+0x6d0], R10 ;  /* 0x0006d00a01007387 */ /* 0x0003e20000100800 */
[----:B---3--:R-:W-:Y:S01]  /*2dca0*/  IADD3.X R11, PT, PT, R11, R3, RZ, P4, !PT ;  /* 0x000000030b0b7210 */ /* 0x008fe200027fe4ff */
[----:B-1----:R-:W-:Y:S01]  /*2dcb0*/  VIADD R6, R19, UR9 ;  /* 0x0000000913067c36 */ /* 0x002fe20008000000 */
[----:B------:R-:W-:-:S03]  /*2dcc0*/  MOV R4, R10 ;  /* 0x0000000a00047202 */ /* 0x000fc60000000f00 */
[----:B------:R-:W-:Y:S02]  /*2dcd0*/  IMAD.MOV.U32 R5, RZ, RZ, R11 ;  /* 0x000000ffff057224 */ /* 0x000fe400078e000b */
[----:B------:R-:W-:Y:S01]  /*2dce0*/  IMAD.X R9, R9, 0x1, R3, P5 ;  /* 0x0000000109097824 */ /* 0x000fe200028e0603 */
[----:B------:R-:W-:Y:S04]  /*2dcf0*/  STL [R1+0x6cc], R11 ;  /* 0x0006cc0b01007387 */ /* 0x000fe80000100800 */
[----:B------:R1:W-:Y:S04]  /*2dd00*/  STL [R1+0x710], R8 ;  /* 0x0007100801007387 */ /* 0x0003e80000100800 */
[----:B------:R3:W-:Y:S04]  /*2dd10*/  STL [R1+0x70c], R9 ;  /* 0x00070c0901007387 */ /* 0x0007e80000100800 */
[----:B------:R1:W-:Y:S04]  /*2dd20*/  LDGSTS.E [R6+0x40300], desc[UR16][R4.64], P2 ;  /* 0x4030000004067fae */ /* 0x0003e800091a1010 */
[----:B------:R-:W4:Y:S01]  /*2dd30*/  LDL.LU R10, [R1+0x84c] ;  /* 0x00084c00010a7983 */ /* 0x000f220000300800 */
[----:B-1----:R-:W-:-:S03]  /*2dd40*/  IMAD.MOV.U32 R4, RZ, RZ, R8 ;  /* 0x000000ffff047224 */ /* 0x002fc600078e0008 */
[----:B------:R-:W4:Y:S01]  /*2dd50*/  LDL.LU R8, [R1+0x850] ;  /* 0x0008500001087983 */ /* 0x000f220000300800 */
[----:B------:R-:W-:-:S03]  /*2dd60*/  MOV R5, R9 ;  /* 0x0000000900057202 */ /* 0x000fc60000000f00 */
[----:B------:R-:W4:Y:S04]  /*2dd70*/  LDL.LU R11, [R1+0x88c] ;  /* 0x00088c00010b7983 */ /* 0x000f280000300800 */
[----:B---3--:R-:W3:Y:S04]  /*2dd80*/  LDL.LU R9, [R1+0x890] ;  /* 0x0008900001097983 */ /* 0x008ee80000300800 */
[----:B------:R1:W-:Y:S01]  /*2dd90*/  LDGSTS.E [R6+0x40700], desc[UR16][R4.64], P2 ;  /* 0x4070000004067fae */ /* 0x0003e200091a1010 */
[-C--:B------:R-:W-:Y:S02]  /*2dda0*/  IADD3 R17, P4, PT, R17, R80.reuse, RZ ;  /* 0x0000005011117210 */ /* 0x080fe40007f9e0ff */
[----:B------:R-:W-:-:S02]  /*2ddb0*/  IADD3 R7, P5, PT, R7, R80, RZ ;  /* 0x0000005007077210 */ /* 0x000fc40007fbe0ff */
[----:B-1----:R-:W-:Y:S01]  /*2ddc0*/  MOV R4, R17 ;  /* 0x0000001100047202 */ /* 0x002fe20000000f00 */
[--C-:B--2---:R-:W-:Y:S01]  /*2ddd0*/  IMAD.X R18, R18, 0x1, R3.reuse, P4 ;  /* 0x0000000112127824 */ /* 0x104fe200020e0603 */
[----:B------:R-:W-:Y:S01]  /*2dde0*/  STL [R1+0x750], R17 ;  /* 0x0007501101007387 */ /* 0x000fe20000100800 */
[----:B------:R-:W-:Y:S02]  /*2ddf0*/  IMAD.X R16, R16, 0x1, R3, P5 ;  /* 0x0000000110107824 */ /* 0x000fe400028e0603 */
[----:B------:R-:W-:Y:S01]  /*2de00*/  IMAD.MOV.U32 R5, RZ, RZ, R18 ;  /* 0x000000ffff057224 */ /* 0x000fe200078e0012 */
[----:B------:R-:W-:Y:S04]  /*2de10*/  STL [R1+0x74c], R18 ;  /* 0x00074c1201007387 */ /* 0x000fe80000100800 */
[----:B------:R1:W-:Y:S04]  /*2de20*/  STL [R1+0x790], R7 ;  /* 0x0007900701007387 */ /* 0x0003e80000100800 */
[----:B------:R2:W-:Y:S04]  /*2de30*/  LDGSTS.E [R6+0x40b00], desc[UR16][R4.64], P2 ;  /* 0x40b0000004067fae */ /* 0x0005e800091a1010 */
[----:B------:R1:W-:Y:S04]  /*2de40*/  STL [R1+0x78c], R16 ;  /* 0x00078c1001007387 */ /* 0x0003e80000100800 */
[----:B------:R-:W3:Y:S01]  /*2de50*/  LDL.LU R22, [R1+0x6d4] ;  /* 0x0006d40001167983 */ /* 0x000ee20000300800 */
[----:B--2---:R-:W-:-:S03]  /*2de60*/  IMAD.MOV.U32 R4, RZ, RZ, R7 ;  /* 0x000000ffff047224 */ /* 0x004fc600078e0007 */
[----:B-1----:R-:W2:Y:S04]  /*2de70*/  LDL.LU R7, [R1+0x6d8] ;  /* 0x0006d80001077983 */ /* 0x002ea80000300800 */
[----:B------:R-:W2:Y:S04]  /*2de80*/  LDL.LU R21, [R1+0x714] ;  /* 0x0007140001157983 */ /* 0x000ea80000300800 */
[----:B------:R-:W2:Y:S01]  /*2de90*/  LDL.LU R20, [R1+0x718] ;  /* 0x0007180001147983 */ /* 0x000ea20000300800 */
[----:B------:R-:W-:-:S05]  /*2dea0*/  MOV R5, R16 ;  /* 0x0000001000057202 */ /* 0x000fca0000000f00 */
[----:B------:R1:W-:Y:S01]  /*2deb0*/  LDGSTS.E [R6+0x40f00], desc[UR16][R4.64], P2 ;  /* 0x40f0000004067fae */ /* 0x0003e200091a1010 */
[-C--:B------:R-:W-:Y:S02]  /*2dec0*/  IADD3 R14, P4, PT, R14, R80.reuse, RZ ;  /* 0x000000500e0e7210 */ /* 0x080fe40007f9e0ff */
[----:B------:R-:W-:-:S03]  /*2ded0*/  IADD3 R12, P5, PT, R12, R80, RZ ;  /* 0x000000500c0c7210 */ /* 0x000fc60007fbe0ff */
[----:B------:R-:W-:Y:S01]  /*2dee0*/  STL [R1+0x7d0], R14 ;  /* 0x0007d00e01007387 */ /* 0x000fe20000100800 */
[--C-:B----4-:R-:W-:Y:S02]  /*2def0*/  IMAD.X R15, R15, 0x1, R3.reuse, P4 ;  /* 0x000000010f0f7824 */ /* 0x110fe400020e0603 */
[----:B------:R-:W-:-:S03]  /*2df00*/  IMAD.X R13, R13, 0x1, R3, P5 ;  /* 0x000000010d0d7824 */ /* 0x000fc600028e0603 */
[----:B------:R4:W-:Y:S04]  /*2df10*/  STL [R1+0x7cc], R15 ;  /* 0x0007cc0f01007387 */ /* 0x0009e80000100800 */
[----:B------:R-:W-:Y:S04]  /*2df20*/  STL [R1+0x810], R12 ;  /* 0x0008100c01007387 */ /* 0x000fe80000100800 */
[----:B------:R-:W2:Y:S04]  /*2df30*/  LDL.LU R18, [R1+0x758] ;  /* 0x0007580001127983 */ /* 0x000ea80000300800 */
[----:B------:R4:W-:Y:S04]  /*2df40*/  STL [R1+0x80c], R13 ;  /* 0x00080c0d01007387 */ /* 0x0009e80000100800 */
[----:B------:R-:W2:Y:S04]  /*2df50*/  LDL.LU R16, [R1+0x798] ;  /* 0x0007980001107983 */ /* 0x000ea80000300800 */
[----:B------:R-:W2:Y:S01]  /*2df60*/  LDL.LU R19, [R1+0x754] ;  /* 0x0007540001137983 */ /* 0x000ea20000300800 */
[----:B-1----:R-:W-:Y:S01]  /*2df70*/  MOV R4, R14 ;  /* 0x0000000e00047202 */ /* 0x002fe20000000f00 */
[----:B------:R-:W-:-:S02]  /*2df80*/  IMAD.MOV.U32 R5, RZ, RZ, R15 ;  /* 0x000000ffff057224 */ /* 0x000fc400078e000f */
[----:B------:R-:W2:Y:S04]  /*2df90*/  LDL.LU R17, [R1+0x794] ;  /* 0x0007940001117983 */ /* 0x000ea80000300800 */
[----:B----4-:R-:W4:Y:S04]  /*2dfa0*/  LDL.LU R15, [R1+0x7d4] ;  /* 0x0007d400010f7983 */ /* 0x010f280000300800 */
[----:B------:R-:W4:Y:S04]  /*2dfb0*/  LDL.LU R14, [R1+0x7d8] ;  /* 0x0007d800010e7983 */ /* 0x000f280000300800 */
[----:B------:R1:W-:Y:S02]  /*2dfc0*/  LDGSTS.E [R6+0x41300], desc[UR16][R4.64], P2 ;  /* 0x4130000004067fae */ /* 0x0003e400091a1010 */
[----:B-1----:R-:W-:Y:S01]  /*2dfd0*/  MOV R5, R13 ;  /* 0x0000000d00057202 */ /* 0x002fe20000000f00 */
[----:B------:R-:W-:Y:S01]  /*2dfe0*/  IMAD.MOV.U32 R4, RZ, RZ, R12 ;  /* 0x000000ffff047224 */ /* 0x000fe200078e000c */
[----:B------:R-:W4:Y:S01]  /*2dff0*/  LDL.LU R13, [R1+0x814] ;  /* 0x00081400010d7983 */ /* 0x000f220000300800 */
[----:B------:R-:W-:-:S03]  /*2e000*/  IADD3 R8, P4, PT, R8, R80, RZ ;  /* 0x0000005008087210 */ /* 0x000fc60007f9e0ff */
[----:B------:R-:W4:Y:S02]  /*2e010*/  LDL.LU R12, [R1+0x818] ;  /* 0x00081800010c7983 */ /* 0x000f240000300800 */
[----:B------:R-:W-:Y:S02]  /*2e020*/  IMAD.X R10, R10, 0x1, R3, P4 ;  /* 0x000000010a0a7824 */ /* 0x000fe400020e0603 */
[----:B------:R1:W-:Y:S01]  /*2e030*/  LDGSTS.E [R6+0x41700], desc[UR16][R4.64], P2 ;  /* 0x4170000004067fae */ /* 0x0003e200091a1010 */
[----:B---3--:R-:W-:-:S03]  /*2e040*/  IADD3 R9, P5, PT, R9, R80, RZ ;  /* 0x0000005009097210 */ /* 0x008fc60007fbe0ff */
[----:B------:R-:W-:Y:S02]  /*2e050*/  STL [R1+0x850], R8 ;  /* 0x0008500801007387 */ /* 0x000fe40000100800 */
[----:B------:R-:W-:Y:S02]  /*2e060*/  IMAD.X R11, R11, 0x1, R3, P5 ;  /* 0x000000010b0b7824 */ /* 0x000fe400028e0603 */
[----:B------:R3:W-:Y:S01]  /*2e070*/  STL [R1+0x84c], R10 ;  /* 0x00084c0a01007387 */ /* 0x0007e20000100800 */
[----:B-1----:R-:W-:Y:S01]  /*2e080*/  MOV R4, R8 ;  /* 0x0000000800047202 */ /* 0x002fe20000000f00 */
[----:B------:R-:W-:Y:S02]  /*2e090*/  IMAD.MOV.U32 R5, RZ, RZ, R10 ;  /* 0x000000ffff057224 */ /* 0x000fe400078e000a */
[----:B------:R-:W-:Y:S04]  /*2e0a0*/  STL [R1+0x890], R9 ;  /* 0x0008900901007387 */ /* 0x000fe80000100800 */
[----:B---3--:R-:W3:Y:S04]  /*2e0b0*/  LDL.LU R10, [R1+0x858] ;  /* 0x00085800010a7983 */ /* 0x008ee80000300800 */
[----:B------:R1:W-:Y:S04]  /*2e0c0*/  STL [R1+0x88c], R11 ;  /* 0x00088c0b01007387 */ /* 0x0003e80000100800 */
[----:B------:R1:W-:Y:S04]  /*2e0d0*/  LDGSTS.E [R6+0x41b00], desc[UR16][R4.64], P2 ;  /* 0x41b0000004067fae */ /* 0x0003e800091a1010 */
[----:B------:R-:W3:Y:S01]  /*2e0e0*/  LDL.LU R8, [R1+0x898] ;  /* 0x0008980001087983 */ /* 0x000ee20000300800 */
[----:B-1----:R-:W-:-:S03]  /*2e0f0*/  MOV R5, R11 ;  /* 0x0000000b00057202 */ /* 0x002fc60000000f00 */
[----:B------:R-:W3:Y:S01]  /*2e100*/  LDL.LU R11, [R1+0x854] ;  /* 0x00085400010b7983 */ /* 0x000ee20000300800 */
[----:B------:R-:W-:-:S03]  /*2e110*/  IMAD.MOV.U32 R4, RZ, RZ, R9 ;  /* 0x000000ffff047224 */ /* 0x000fc600078e0009 */
[----:B------:R-:W3:Y:S04]  /*2e120*/  LDL.LU R9, [R1+0x894] ;  /* 0x0008940001097983 */ /* 0x000ee80000300800 */
[----:B------:R1:W-:Y:S01]  /*2e130*/  LDGSTS.E [R6+0x41f00], desc[UR16][R4.64], P2 ;  /* 0x41f0000004067fae */ /* 0x0003e200091a1010 */
[----:B--2---:R-:W-:-:S04]  /*2e140*/  IADD3 R7, P4, PT, R7, R80, RZ ;  /* 0x0000005007077210 */ /* 0x004fc80007f9e0ff */
[----:B------:R-:W-:Y:S02]  /*2e150*/  IADD3.X R22, PT, PT, R22, R3, RZ, P4, !PT ;  /* 0x0000000316167210 */ /* 0x000fe400027fe4ff */
[----:B------:R-:W-:Y:S01]  /*2e160*/  IADD3 R20, P5, PT, R20, R80, RZ ;  /* 0x0000005014147210 */ /* 0x000fe20007fbe0ff */
[----:B------:R2:W-:Y:S04]  /*2e170*/  STL [R1+0x6d8], R7 ;  /* 0x0006d80701007387 */ /* 0x0005e80000100800 */
[----:B------:R-:W-:Y:S01]  /*2e180*/  IMAD.X R21, R21, 0x1, R3, P5 ;  /* 0x0000000115157824 */ /* 0x000fe200028e0603 */
[----:B------:R2:W-:Y:S01]  /*2e190*/  STL [R1+0x6d4], R22 ;  /* 0x0006d41601007387 */ /* 0x0005e20000100800 */
[----:B-1----:R-:W-:-:S03]  /*2e1a0*/  MOV R4, R7 ;  /* 0x0000000700047202 */ /* 0x002fc60000000f00 */
[----:B------:R1:W-:Y:S04]  /*2e1b0*/  STL [R1+0x718], R20 ;  /* 0x0007181401007387 */ /* 0x0003e80000100800 */
[----:B------:R1:W-:Y:S04]  /*2e1c0*/  STL [R1+0x714], R21 ;  /* 0x0007141501007387 */ /* 0x0003e80000100800 */
[----:B--2---:R-:W2:Y:S01]  /*2e1d0*/  LDL R7, [R1+0x96c] ;  /* 0x00096c0001077983 */ /* 0x004ea20000100800 */
[----:B------:R-:W1:Y:S01]  /*2e1e0*/  S2R R23, SR_TID.X ;  /* 0x0000000000177919 */ /* 0x000e620000002100 */
[----:B------:R-:W-:Y:S01]  /*2e1f0*/  IMAD.MOV.U32 R5, RZ, RZ, R22 ;  /* 0x000000ffff057224 */ /* 0x000fe200078e0016 */
[C---:B-1----:R-:W-:Y:S01]  /*2e200*/  LOP3.LUT R24, R23.reuse, 0x60, RZ, 0xc0, !PT ;  /* 0x0000006017187812 */ /* 0x042fe200078ec0ff */
[----:B------:R-:W-:-:S05]  /*2e210*/  IMAD.SHL.U32 R23, R23, 0x4, RZ ;  /* 0x0000000417177824 */ /* 0x000fca00078e00ff */
[----:B------:R-:W-:-:S05]  /*2e220*/  LOP3.LUT R23, R23, 0x7c, RZ, 0xc0, !PT ;  /* 0x0000007c17177812 */ /* 0x000fca00078ec0ff */
[----:B------:R-:W-:-:S05]  /*2e230*/  IMAD R23, R24, 0x100, R23 ;  /* 0x0000010018177824 */ /* 0x000fca00078e0217 */
[----:B------:R-:W-:Y:S02]  /*2e240*/  LOP3.LUT R23, R23, 0x70, RZ, 0x3c, !PT ;  /* 0x0000007017177812 */ /* 0x000fe400078e3cff */
[----:B------:R-:W-:-:S03]  /*2e250*/  IADD3 R18, P4, PT, R18, R80, RZ ;  /* 0x0000005012127210 */ /* 0x000fc60007f9e0ff */
[----:B------:R-:W-:Y:S01]  /*2e260*/  VIADD R6, R23, UR9 ;  /* 0x0000000917067c36 */ /* 0x000fe20008000000 */
[----:B------:R-:W-:-:S04]  /*2e270*/  IADD3 R16, P5, PT, R16, R80, RZ ;  /* 0x0000005010107210 */ /* 0x000fc80007fbe0ff */
[----:B------:R1:W-:Y:S01]  /*2e280*/  LDGSTS.E [R6+0x40380], desc[UR16][R4.64], P2 ;  /* 0x4038000004067fae */ /* 0x0003e200091a1010 */
[--C-:B------:R-:W-:Y:S02]  /*2e290*/  IMAD.X R19, R19, 0x1, R3.reuse, P4 ;  /* 0x0000000113137824 */ /* 0x100fe400020e0603 */
[----:B------:R-:W-:Y:S02]  /*2e2a0*/  IMAD.X R17, R17, 0x1, R3, P5 ;  /* 0x0000000111117824 */ /* 0x000fe400028e0603 */
[----:B-1----:R-:W-:Y:S01]  /*2e2b0*/  IMAD.MOV.U32 R4, RZ, RZ, R20 ;  /* 0x000000ffff047224 */ /* 0x002fe200078e0014 */
[----:B------:R-:W-:-:S05]  /*2e2c0*/  MOV R5, R21 ;  /* 0x0000001500057202 */ /* 0x000fca0000000f00 */
[----:B------:R1:W-:Y:S01]  /*2e2d0*/  LDGSTS.E [R6+0x40780], desc[UR16][R4.64], P2 ;  /* 0x4078000004067fae */ /* 0x0003e200091a1010 */
[----:B----4-:R-:W-:Y:S02]  /*2e2e0*/  IADD3 R14, P4, PT, R14, R80, RZ ;  /* 0x000000500e0e7210 */ /* 0x010fe40007f9e0ff */
[----:B-1----:R-:W-:Y:S01]  /*2e2f0*/  MOV R4, R18 ;  /* 0x0000001200047202 */ /* 0x002fe20000000f00 */
[----:B------:R-:W-:Y:S02]  /*2e300*/  IMAD.MOV.U32 R5, RZ, RZ, R19 ;  /* 0x000000ffff057224 */ /* 0x000fe400078e0013 */
[----:B------:R-:W-:-:S03]  /*2e310*/  IMAD.X R15, R15, 0x1, R3, P4 ;  /* 0x000000010f0f7824 */ /* 0x000fc600020e0603 */
[----:B------:R1:W-:Y:S01]  /*2e320*/  LDGSTS.E [R6+0x40b80], desc[UR16][R4.64], P2 ;  /* 0x40b8000004067fae */ /* 0x0003e200091a1010 */
[----:B------:R-:W-:Y:S01]  /*2e330*/  IADD3 R12, P5, PT, R12, R80, RZ ;  /* 0x000000500c0c7210 */ /* 0x000fe20007fbe0ff */
[----:B-1----:R-:W-:Y:S01]  /*2e340*/  IMAD.MOV.U32 R4, RZ, RZ, R16 ;  /* 0x000000ffff047224 */ /* 0x002fe200078e0010 */
[----:B------:R-:W-:-:S03]  /*2e350*/  MOV R5, R17 ;  /* 0x0000001100057202 */ /* 0x000fc60000000f00 */
[----:B------:R-:W-:Y:S02]  /*2e360*/  IMAD.X R13, R13, 0x1, R3, P5 ;  /* 0x000000010d0d7824 */ /* 0x000fe400028e0603 */
[----:B------:R1:W-:Y:S01]  /*2e370*/  LDGSTS.E [R6+0x40f80], desc[UR16][R4.64], P2 ;  /* 0x40f8000004067fae */ /* 0x0003e200091a1010 */
[----:B---3--:R-:W-:-:S03]  /*2e380*/  IADD3 R10, P4, PT, R10, R80, RZ ;  /* 0x000000500a0a7210 */ /* 0x008fc60007f9e0ff */
[----:B------:R3:W-:Y:S01]  /*2e390*/  STL [R1+0x758], R18 ;  /* 0x0007581201007387 */ /* 0x0007e20000100800 */
[----:B-1----:R-:W-:Y:S01]  /*2e3a0*/  MOV R4, R14 ;  /* 0x0000000e00047202 */ /* 0x002fe20000000f00 */
[----:B------:R-:W-:Y:S02]  /*2e3b0*/  IMAD.MOV.U32 R5, RZ, RZ, R15 ;  /* 0x000000ffff057224 */ /* 0x000fe400078e000f */
[----:B------:R3:W-:Y:S01]  /*2e3c0*/  STL [R1+0x754], R19 ;  /* 0x0007541301007387 */ /* 0x0007e20000100800 */
[----:B------:R-:W-:-:S03]  /*2e3d0*/  IADD3 R8, P5, PT, R8, R80, RZ ;  /* 0x0000005008087210 */ /* 0x000fc60007fbe0ff */
[----:B------:R1:W-:Y:S04]  /*2e3e0*/  LDGSTS.E [R6+0x41380], desc[UR16][R4.64], P2 ;  /* 0x4138000004067fae */ /* 0x0003e800091a1010 */
[----:B------:R3:W-:Y:S01]  /*2e3f0*/  STL [R1+0x798], R16 ;  /* 0x0007981001007387 */ /* 0x0007e20000100800 */
[--C-:B------:R-:W-:Y:S02]  /*2e400*/  IMAD.X R11, R11, 0x1, R3.reuse, P4 ;  /* 0x000000010b0b7824 */ /* 0x100fe400020e0603 */
[----:B-1----:R-:W-:Y:S01]  /*2e410*/  IMAD.MOV.U32 R4, RZ, RZ, R12 ;  /* 0x000000ffff047224 */ /* 0x002fe200078e000c */
[----:B------:R-:W-:Y:S01]  /*2e420*/  MOV R5, R13 ;  /* 0x0000000d00057202 */ /* 0x000fe20000000f00 */
[----:B------:R3:W-:Y:S01]  /*2e430*/  STL [R1+0x794], R17 ;  /* 0x0007941101007387 */ /* 0x0007e20000100800 */
[----:B------:R-:W-:-:S03]  /*2e440*/  IMAD.X R9, R9, 0x1, R3, P5 ;  /* 0x0000000109097824 */ /* 0x000fc600028e0603 */
[----:B------:R1:W-:Y:S04]  /*2e450*/  LDGSTS.E [R6+0x41780], desc[UR16][R4.64], P2 ;  /* 0x4178000004067fae */ /* 0x0003e800091a1010 */
[----:B------:R3:W-:Y:S04]  /*2e460*/  STL [R1+0x7d8], R14 ;  /* 0x0007d80e01007387 */ /* 0x0007e80000100800 */
[----:B------:R3:W-:Y:S01]  /*2e470*/  STL [R1+0x7d4], R15 ;  /* 0x0007d40f01007387 */ /* 0x0007e20000100800 */
[----:B-1----:R-:W-:Y:S01]  /*2e480*/  MOV R4, R10 ;  /* 0x0000000a00047202 */ /* 0x002fe20000000f00 */
[----:B------:R-:W-:-:S02]  /*2e490*/  IMAD.MOV.U32 R5, RZ, RZ, R11 ;  /* 0x000000ffff057224 */ /* 0x000fc400078e000b */
[----:B------:R3:W-:Y:S04]  /*2e4a0*/  STL [R1+0x818], R12 ;  /* 0x0008180c01007387 */ /* 0x0007e80000100800 */
[----:B------:R3:W-:Y:S04]  /*2e4b0*/  STL [R1+0x814], R13 ;  /* 0x0008140d01007387 */ /* 0x0007e80000100800 */
[----:B------:R3:W-:Y:S04]  /*2e4c0*/  STL [R1+0x858], R10 ;  /* 0x0008580a01007387 */ /* 0x0007e80000100800 */
[----:B------:R3:W-:Y:S04]  /*2e4d0*/  STL [R1+0x854], R11 ;  /* 0x0008540b01007387 */ /* 0x0007e80000100800 */
[----:B------:R1:W-:Y:S04]  /*2e4e0*/  LDGSTS.E [R6+0x41b80], desc[UR16][R4.64], P2 ;  /* 0x41b8000004067fae */ /* 0x0003e800091a1010 */
[----:B------:R3:W-:Y:S04]  /*2e4f0*/  STL [R1+0x898], R8 ;  /* 0x0008980801007387 */ /* 0x0007e80000100800 */
[----:B------:R3:W-:Y:S01]  /*2e500*/  STL [R1+0x894], R9 ;  /* 0x0008940901007387 */ /* 0x0007e20000100800 */
[----:B-1----:R-:W-:Y:S01]  /*2e510*/  IMAD.MOV.U32 R4, RZ, RZ, R8 ;  /* 0x000000ffff047224 */ /* 0x002fe200078e0008 */
[----:B------:R-:W-:Y:S01]  /*2e520*/  MOV R5, R9 ;  /* 0x0000000900057202 */ /* 0x000fe20000000f00 */
[----:B------:R-:W-:-:S04]  /*2e530*/  UIADD3 UR13, UPT, UPT, UR13, 0x1, URZ ;  /* 0x000000010d0d7890 */ /* 0x000fc8000fffe0ff */
[----:B------:R1:W-:Y:S01]  /*2e540*/  LDGSTS.E [R6+0x41f80], desc[UR16][R4.64], P2 ;  /* 0x41f8000004067fae */ /* 0x0003e200091a1010 */
[----:B------:R-:W-:-:S03]  /*2e550*/  UISETP.GT.AND UP1, UPT, UR13, 0x1, UPT ;  /* 0x000000010d00788c */ /* 0x000fc6000bf24270 */
[----:B------:R-:W0:Y:S01]  /*2e560*/  LDGDEPBAR ;  /* 0x00000000000079af */ /* 0x000e220000000000 */
[----:B------:R-:W-:Y:S02]  /*2e570*/  USEL UR9, URZ, 0x1, !UP1 ;  /* 0x00000001ff097887 */ /* 0x000fe4000c800000 */
[----:B------:R-:W-:Y:S02]  /*2e580*/  USEL UR13, UR13, URZ, !UP1 ;  /* 0x000000ff0d0d7287 */ /* 0x000fe4000c800000 */
[----:B------:R-:W-:Y:S02]  /*2e590*/  ULOP3.LUT UR9, UR4, UR9, URZ, 0x3c, !UPT ;  /* 0x0000000904097292 */ /* 0x000fe4000f8e3cff */
[----:B-1----:R-:W-:Y:S01]  /*2e5a0*/  IMAD.U32 R4, RZ, RZ, UR4 ;  /* 0x00000004ff047e24 */ /* 0x002fe2000f8e00ff */
[C---:B--2---:R-:W-:Y:S01]  /*2e5b0*/  ISETP.NE.U32.AND P2, PT, R82.reuse, R7, PT ;  /* 0x000000075200720c */ /* 0x044fe20003f45070 */
[----:B------:R-:W-:-:S12]  /*2e5c0*/  VIADD R82, R82, 0x1 ;  /* 0x0000000152527836 */ /* 0x000fd80000000000 */
[----:B---3--:R-:W-:Y:S05]  /*2e5d0*/  @P2 BRA `(.L_x_12) ;  /* 0xffffff0800f02947 */ /* 0x008fea000383ffff */
.L_x_9:
[----:B------:R-:W2:Y:S01]  /*2e5e0*/  LDC R3, c[0x0][0x3b4] ;  /* 0x0000ed00ff037b82 */ /* 0x000ea20000000800 */
[----:B------:R-:W3:Y:S01]  /*2e5f0*/  LDCU UR5, c[0x0][0x3b8] ;  /* 0x00007700ff0577ac */ /* 0x000ee20008000800 */
[----:B------:R-:W4:Y:S01]  /*2e600*/  LDCU.128 UR12, c[0x0][0x390] ;  /* 0x00007200ff0c77ac */ /* 0x000f220008000c00 */
[----:B------:R-:W-:Y:S05]  /*2e610*/  @!P1 BRA `(.L_x_13) ;  /* 0x0000000000109947 */ /* 0x000fea0003800000 */
[----:B------:R-:W-:-:S06]  /*2e620*/  USHF.L.U32 UR4, UR4, 0x1f, URZ ;  /* 0x0000001f04047899 */ /* 0x000fcc00080006ff */
[----:B------:R-:W-:-:S04]  /*2e630*/  MOV R0, UR4 ;  /* 0x0000000400007c02 */ /* 0x000fc80008000f00 */
[----:B------:R-:W1:Y:S02]  /*2e640*/  SYNCS.PHASECHK.TRANS64.TRYWAIT P0, [UR8], R0 ;  /* 0x00000000ff0075a7 */ /* 0x000e640008001108 */
[----:B-1----:R-:W-:Y:S05]  /*2e650*/  @!P0 BRA `(.L_x_14) ;  /* 0x0000002400f88947 */ /* 0x002fea0003800000 */
.L_x_13:
[----:B----4-:R-:W4:Y:S01]  /*2e660*/  LDL.LU R146, [R1+0x960] ;  /* 0x0009600001927983 */ /* 0x010f220000300800 */
[----:B------:R-:W-:-:S04]  /*2e670*/  DEPBAR.LE SB0, 0x0 ;  /* 0x000080000000791a */ /* 0x000fc80000000000 */
[----:B---3--:R-:W3:Y:S01]  /*2e680*/  LDL.LU R144, [R1+0x964] ;  /* 0x0009640001907983 */ /* 0x008ee20000300800 */
[C---:B-----5:R-:W-:Y:S01]  /*2e690*/  VIADD R2, R132.reuse, 0x1 ;  /* 0x0000000184027836 */ /* 0x060fe20000000000 */
[C---:B-1----:R-:W-:Y:S01]  /*2e6a0*/  IADD3 R133, PT, PT, R132.reuse, 0x3, RZ ;  /* 0x0000000384857810 */ /* 0x042fe20007ffe0ff */
[C---:B------:R-:W-:Y:S01]  /*2e6b0*/  IMAD R139, R132.reuse, UR5, RZ ;  /* 0x00000005848b7c24 */ /* 0x040fe2000f8e02ff */
[----:B------:R-:W-:Y:S01]  /*2e6c0*/  BAR.SYNC.DEFER_BLOCKING 0x0 ;  /* 0x0000000000007b1d */ /* 0x000fe20000010000 */
[----:B------:R-:W-:Y:S02]  /*2e6d0*/  ISETP.GE.AND P6, PT, R132, UR15, PT ;  /* 0x0000000f84007c0c */ /* 0x000fe4000bfc6270 */
[----:B------:R-:W-:Y:S01]  /*2e6e0*/  ISETP.GE.AND P4, PT, R2, UR15, PT ;  /* 0x0000000f02007c0c */ /* 0x000fe2000bf86270 */
[C---:B------:R-:W-:Y:S01]  /*2e6f0*/  VIADD R2, R132.reuse, 0x2 ;  /* 0x0000000284027836 */ /* 0x040fe20000000000 */
[----:B------:R-:W-:Y:S01]  /*2e700*/  ISETP.GE.AND P1, PT, R133, UR15, PT ;  /* 0x0000000f85007c0c */ /* 0x000fe2000bf26270 */
[----:B------:R-:W-:Y:S01]  /*2e710*/  VIADD R133, R132, 0x4 ;  /* 0x0000000484857836 */ /* 0x000fe20000000000 */
[----:B------:R-:W1:Y:S02]  /*2e720*/  @!P3 SYNCS.CCTL.IV [UR7+0x58000] ;  /* 0x05800000ff00b9b1 */ /* 0x000e640008000007 */
[----:B-1----:R-:W-:Y:S06]  /*2e730*/  BAR.SYNC.DEFER_BLOCKING 0x0 ;  /* 0x0000000000007b1d */ /* 0x002fec0000010000 */
[----:B------:R-:W1:Y:S01]  /*2e740*/  LDTM.x128 R4, tmem[UR11] ;  /* 0x0000000b000479ee */ /* 0x000e6200083c0000 */
[----:B------:R-:W2:Y:S01]  /*2e750*/  @!P3 SYNCS.CCTL.IV [UR7+0x58008] ;  /* 0x05800800ff00b9b1 */ /* 0x000ea20008000007 */
[----:B------:R-:W-:Y:S01]  /*2e760*/  NOP ;  /* 0x0000000000007918 */ /* 0x000fe20000000000 */
[----:B------:R-:W-:-:S02]  /*2e770*/  ISETP.GE.AND P3, PT, R133, UR15, PT ;  /* 0x0000000f85007c0c */ /* 0x000fc4000bf66270 */
[----:B------:R-:W-:Y:S01]  /*2e780*/  IADD3 R133, PT, PT, R139, UR5, RZ ;  /* 0x000000058b857c10 */ /* 0x000fe2000fffe0ff */
[C---:B--2-4-:R-:W-:Y:S01]  /*2e790*/  IMAD R0, R146.reuse, R3, RZ ;  /* 0x0000000392007224 */ /* 0x054fe200078e02ff */
[----:B------:R-:W-:-:S04]  /*2e7a0*/  ISETP.GE.AND P2, PT, R146, UR14, PT ;  /* 0x0000000e92007c0c */ /* 0x000fc8000bf46270 */
[----:B------:R-:W-:Y:S02]  /*2e7b0*/  LEA R134, P0, R0, UR12, 0x2 ;  /* 0x0000000c00867c11 */ /* 0x000fe4000f8010ff */
[----:B------:R-:W-:Y:S02]  /*2e7c0*/  ISETP.LT.AND P2, PT, R132, UR15, !P2 ;  /* 0x0000000f84007c0c */ /* 0x000fe4000d741270 */
[----:B------:R-:W-:Y:S01]  /*2e7d0*/  LEA.HI.X.SX32 R135, R0, UR13, 0x2, P0 ;  /* 0x0000000d00877c11 */ /* 0x000fe200080f16ff */
[----:B------:R-:W-:Y:S01]  /*2e7e0*/  IMAD R0, R3, 0x80, R0 ;  /* 0x0000008003007824 */ /* 0x000fe200078e0200 */
[----:B------:R-:W-:Y:S01]  /*2e7f0*/  ISETP.GE.AND P0, PT, R2, UR15, PT ;  /* 0x0000000f02007c0c */ /* 0x000fe2000bf06270 */
[----:B------:R-:W-:-:S03]  /*2e800*/  IMAD.WIDE R136, R139, 0x4, R134 ;  /* 0x000000048b887825 */ /* 0x000fc600078e0286 */
[----:B------:R-:W-:-:S04]  /*2e810*/  LEA R2, P5, R0, UR12, 0x2 ;  /* 0x0000000c00027c11 */ /* 0x000fc8000f8a10ff */
[----:B------:R-:W-:Y:S01]  /*2e820*/  LEA.HI.X.SX32 R3, R0, UR13, 0x2, P5 ;  /* 0x0000000d00037c11 */ /* 0x000fe2000a8f16ff */
[----:B-1----:R1:W-:Y:S01]  /*2e830*/  @P2 STG.E desc[UR16][R136.64], R4 ;  /* 0x0000000488002986 */ /* 0x0023e2000c101910 */
[----:B---3--:R-:W-:Y:S01]  /*2e840*/  ISETP.LT.AND P2, PT, R144, UR14, !P6 ;  /* 0x0000000e90007c0c */ /* 0x008fe2000f741270 */
[----:B------:R-:W-:Y:S01]  /*2e850*/  VIADD R0, R132, 0x5 ;  /* 0x0000000584007836 */ /* 0x000fe20000000000 */
[----:B------:R-:W-:Y:S01]  /*2e860*/  ISETP.LT.AND P6, PT, R146, UR14, !P4 ;  /* 0x0000000e92007c0c */ /* 0x000fe2000e7c1270 */
[--C-:B------:R-:W-:Y:S01]  /*2e870*/  IMAD.WIDE R138, R139, 0x4, R2.reuse ;  /* 0x000000048b8a7825 */ /* 0x100fe200078e0202 */
[----:B------:R-:W-:Y:S02]  /*2e880*/  ISETP.LT.AND P4, PT, R144, UR14, !P4 ;  /* 0x0000000e90007c0c */ /* 0x000fe4000e781270 */
[----:B------:R-:W-:Y:S01]  /*2e890*/  ISETP.LT.AND P5, PT, R146, UR14, !P0 ;  /* 0x0000000e92007c0c */ /* 0x000fe2000c7a1270 */
[----:B------:R-:W-:Y:S01]  /*2e8a0*/  IMAD.WIDE R140, R133, 0x4, R2 ;  /* 0x00000004858c7825 */ /* 0x000fe200078e0202 */
[----:B------:R-:W-:-:S03]  /*2e8b0*/  ISETP.LT.AND P0, PT, R144, UR14, !P0 ;  /* 0x0000000e90007c0c */ /* 0x000fc6000c701270 */
[C-C-:B-1----:R-:W-:Y:S02]  /*2e8c0*/  IMAD.WIDE R136, R133.reuse, 0x4, R134.reuse ;  /* 0x0000000485887825 */ /* 0x142fe400078e0286 */
[----:B------:R1:W-:Y:S01]  /*2e8d0*/  @P2 STG.E desc[UR16][R138.64], R68 ;  /* 0x000000448a002986 */ /* 0x0003e2000c101910 */
[----:B------:R-:W-:Y:S01]  /*2e8e0*/  ISETP.GE.AND P2, PT, R0, UR15, PT ;  /* 0x0000000f00007c0c */ /* 0x000fe2000bf46270 */
[----:B------:R-:W-:Y:S01]  /*2e8f0*/  VIADD R133, R133, UR5 ;  /* 0x0000000585857c36 */ /* 0x000fe20008000000 */
[----:B------:R-:W-:Y:S01]  /*2e900*/  IADD3 R0, PT, PT, R132, 0x6, RZ ;  /* 0x0000000684007810 */ /* 0x000fe20007ffe0ff */
[----:B------:R2:W-:Y:S01]  /*2e910*/  @P6 STG.E desc[UR16][R136.64], R5 ;  /* 0x0000000588006986 */ /* 0x0005e2000c101910 */
[----:B------:R-:W-:Y:S01]  /*2e920*/  ISETP.LT.AND P6, PT, R146, UR14, !P1 ;  /* 0x0000000e92007c0c */ /* 0x000fe2000cfc1270 */
[C---:B------:R-:W-:Y:S01]  /*2e930*/  VIADD R145, R133.reuse, UR5 ;  /* 0x0000000585917c36 */ /* 0x040fe20008000000 */
[----:B------:R-:W-:Y:S01]  /*2e940*/  ISETP.LT.AND P1, PT, R144, UR14, !P1 ;  /* 0x0000000e90007c0c */ /* 0x000fe2000cf21270 */
[----:B------:R-:W-:Y:S01]  /*2e950*/  IMAD.WIDE R142, R133, 0x4, R134 ;  /* 0x00000004858e7825 */ /* 0x000fe200078e0286 */
[----:B------:R3:W-:Y:S01]  /*2e960*/  @P4 STG.E desc[UR16][R140.64], R69 ;  /* 0x000000458c004986 */ /* 0x0007e2000c101910 */
[----:B------:R-:W-:-:S02]  /*2e970*/  ISETP.GE.AND P4, PT, R0, UR15, PT ;  /* 0x0000000f00007c0c */ /* 0x000fc4000bf86270 */
[----:B-1----:R-:W-:Y:S01]  /*2e980*/  IMAD.WIDE R138, R133, 0x4, R2 ;  /* 0x00000004858a7825 */ /* 0x002fe200078e0202 */
[----:B------:R-:W-:Y:S01]  /*2e990*/  @P5 STG.E desc[UR16][R142.64], R6 ;  /* 0x000000068e005986 */ /* 0x000fe2000c101910 */
[----:B------:R-:W-:Y:S02]  /*2e9a0*/  ISETP.LT.AND P5, PT, R146, UR14, !P3 ;  /* 0x0000000e92007c0c */ /* 0x000fe4000dfa1270 */
[C---:B--2---:R-:W-:Y:S01]  /*2e9b0*/  IMAD.WIDE R4, R145.reuse, 0x4, R134 ;  /* 0x0000000491047825 */ /* 0x044fe200078e0286 */
[----:B------:R1:W-:Y:S01]  /*2e9c0*/  @P0 STG.E desc[UR16][R138.64], R70 ;  /* 0x000000468a000986 */ /* 0x0003e2000c101910 */
[----:B------:R-:W-:Y:S02]  /*2e9d0*/  ISETP.LT.AND P3, PT, R144, UR14, !P3 ;  /* 0x0000000e90007c0c */ /* 0x000fe4000df61270 */
[----:B------:R-:W-:Y:S01]  /*2e9e0*/  VIADD R0, R132, 0x7 ;  /* 0x0000000784007836 */ /* 0x000fe20000000000 */
[----:B------:R2:W-:Y:S01]  /*2e9f0*/  @P6 STG.E desc[UR16][R4.64], R7 ;  /* 0x0000000704006986 */ /* 0x0005e2000c101910 */
[C---:B---3--:R-:W-:Y:S01]  /*2ea00*/  IMAD.WIDE R68, R145.reuse, 0x4, R2 ;  /* 0x0000000491447825 */ /* 0x048fe200078e0202 */
[----:B------:R-:W-:-:S02]  /*2ea10*/  IADD3 R145, PT, PT, R145, UR5, RZ ;  /* 0x0000000591917c10 */ /* 0x000fc4000fffe0ff */
[----:B------:R-:W-:Y:S02]  /*2ea20*/  ISETP.LT.AND P6, PT, R146, UR14, !P2 ;  /* 0x0000000e92007c0c */ /* 0x000fe4000d7c1270 */
[----:B------:R-:W-:Y:S01]  /*2ea30*/  ISETP.GE.AND P0, PT, R0, UR15, PT ;  /* 0x0000000f00007c0c */ /* 0x000fe2000bf06270 */
[C---:B------:R-:W-:Y:S01]  /*2ea40*/  VIADD R133, R145.reuse, UR5 ;  /* 0x0000000591857c36 */ /* 0x040fe20008000000 */
[----:B------:R3:W-:Y:S01]  /*2ea50*/  @P1 STG.E desc[UR16][R68.64], R71 ;  /* 0x0000004744001986 */ /* 0x0007e2000c101910 */
[----:B------:R-:W-:Y:S01]  /*2ea60*/  IMAD.WIDE R136, R145, 0x4, R134 ;  /* 0x0000000491887825 */ /* 0x000fe200078e0286 */
[----:B------:R-:W-:-:S03]  /*2ea70*/  ISETP.LT.AND P2, PT, R144, UR14, !P2 ;  /* 0x0000000e90007c0c */ /* 0x000fc6000d741270 */
[----:B-1----:R-:W-:Y:S01]  /*2ea80*/  IMAD.WIDE R138, R145, 0x4, R2 ;  /* 0x00000004918a7825 */ /* 0x002fe200078e0202 */
[----:B------:R-:W-:Y:S01]  /*2ea90*/  @P5 STG.E desc[UR16][R136.64], R8 ;  /* 0x0000000888005986 */ /* 0x000fe2000c101910 */
[----:B------:R-:W-:Y:S02]  /*2eaa0*/  ISETP.LT.AND P5, PT, R146, UR14, !P4 ;  /* 0x0000000e92007c0c */ /* 0x000fe4000e7a1270 */
[C---:B--2---:R-:W-:Y:S01]  /*2eab0*/  IMAD.WIDE R4, R133.reuse, 0x4, R134 ;  /* 0x0000000485047825 */ /* 0x044fe200078e0286 */
[----:B------:R-:W-:Y:S01]  /*2eac0*/  @P3 STG.E desc[UR16][R138.64], R72 ;  /* 0x000000488a003986 */ /* 0x000fe2000c101910 */
[----:B------:R-:W-:Y:S02]  /*2ead0*/  ISETP.LT.AND P4, PT, R144, UR14, !P4 ;  /* 0x0000000e90007c0c */ /* 0x000fe4000e781270 */
[C---:B---3--:R-:W-:Y:S01]  /*2eae0*/  VIADD R71, R133.reuse, UR5 ;  /* 0x0000000585477c36 */ /* 0x048fe20008000000 */
[----:B------:R1:W-:Y:S01]  /*2eaf0*/  @P6 STG.E desc[UR16][R4.64], R9 ;  /* 0x0000000904006986 */ /* 0x0003e2000c101910 */
[----:B------:R-:W-:Y:S01]  /*2eb00*/  VIADD R0, R132, 0x8 ;  /* 0x0000000884007836 */ /* 0x000fe20000000000 */
[----:B------:R-:W-:Y:S01]  /*2eb10*/  ISETP.LT.AND P6, PT, R146, UR14, !P0 ;  /* 0x0000000e92007c0c */ /* 0x000fe2000c7c1270 */
[----:B------:R-:W-:Y:S01]  /*2eb20*/  IMAD.WIDE R6, R133, 0x4, R2 ;  /* 0x0000000485067825 */ /* 0x000fe200078e0202 */
[----:B------:R-:W-:-:S02]  /*2eb30*/  IADD3 R133, PT, PT, R71, UR5, RZ ;  /* 0x0000000547857c10 */ /* 0x000fc4000fffe0ff */
[----:B------:R-:W-:Y:S01]  /*2eb40*/  ISETP.GE.AND P1, PT, R0, UR15, PT ;  /* 0x0000000f00007c0c */ /* 0x000fe2000bf26270 */
[C---:B------:R-:W-:Y:S01]  /*2eb50*/  IMAD.WIDE R68, R71.reuse, 0x4, R134 ;  /* 0x0000000447447825 */ /* 0x040fe200078e0286 */
[----:B------:R-:W-:Y:S01]  /*2eb60*/  IADD3 R0, PT, PT, R132, 0x9, RZ ;  /* 0x0000000984007810 */ /* 0x000fe20007ffe0ff */
[----:B------:R2:W-:Y:S01]  /*2eb70*/  @P2 STG.E desc[UR16][R6.64], R73 ;  /* 0x0000004906002986 */ /* 0x0005e2000c101910 */
[----:B------:R-:W-:Y:S01]  /*2eb80*/  ISETP.LT.AND P0, PT, R144, UR14, !P0 ;  /* 0x0000000e90007c0c */ /* 0x000fe2000c701270 */
[----:B------:R-:W-:Y:S01]  /*2eb90*/  IMAD.WIDE R70, R71, 0x4, R2 ;  /* 0x0000000447467825 */ /* 0x000fe200078e0202 */
[----:B------:R-:W-:Y:S01]  /*2eba0*/  ISETP.GE.AND P3, PT, R0, UR15, PT ;  /* 0x0000000f00007c0c */ /* 0x000fe2000bf66270 */
[----:B------:R-:W-:Y:S01]  /*2ebb0*/  @P5 STG.E desc[UR16][R68.64], R10 ;  /* 0x0000000a44005986 */ /* 0x000fe2000c101910 */
[----:B------:R-:W-:Y:S01]  /*2ebc0*/  ISETP.LT.AND P5, PT, R146, UR14, !P1 ;  /* 0x0000000e92007c0c */ /* 0x000fe2000cfa1270 */
[----:B-1----:R-:W-:Y:S01]  /*2ebd0*/  IMAD.WIDE R4, R133, 0x4, R134 ;  /* 0x0000000485047825 */ /* 0x002fe200078e0286 */
[----:B------:R-:W-:Y:S01]  /*2ebe0*/  ISETP.LT.AND P1, PT, R144, UR14, !P1 ;  /* 0x0000000e90007c0c */ /* 0x000fe2000cf21270 */
[----:B------:R1:W-:Y:S02]  /*2ebf0*/  @P4 STG.E desc[UR16][R70.64], R74 ;  /* 0x0000004a46004986 */ /* 0x0003e4000c101910 */
[----:B------:R-:W-:-:S02]  /*2ec00*/  VIADD R0, R132, 0xa ;  /* 0x0000000a84007836 */ /* 0x000fc40000000000 */
[C---:B--2---:R-:W-:Y:S01]  /*2ec10*/  IMAD.WIDE R6, R133.reuse, 0x4, R2 ;  /* 0x0000000485067825 */ /* 0x044fe200078e0202 */
[----:B------:R2:W-:Y:S01]  /*2ec20*/  @P6 STG.E desc[UR16][R4.64], R11 ;  /* 0x0000000b04006986 */ /* 0x0005e2000c101910 */
[----:B------:R-:W-:Y:S02]  /*2ec30*/  ISETP.LT.AND P6, PT, R146, UR14, !P3 ;  /* 0x0000000e92007c0c */ /* 0x000fe4000dfc1270 */
[----:B------:R-:W-:Y:S01]  /*2ec40*/  VIADD R133, R133, UR5 ;  /* 0x0000000585857c36 */ /* 0x000fe20008000000 */
[----:B------:R-:W-:Y:S01]  /*2ec50*/  ISETP.GE.AND P2, PT, R0, UR15, PT ;  /* 0x0000000f00007c0c */ /* 0x000fe2000bf46270 */
[----:B------:R-:W-:Y:S01]  /*2ec60*/  VIADD R0, R132, 0xb ;  /* 0x0000000b84007836 */ /* 0x000fe20000000000 */
[----:B------:R3:W-:Y:S01]  /*2ec70*/  @P0 STG.E desc[UR16][R6.64], R75 ;  /* 0x0000004b06000986 */ /* 0x0007e2000c101910 */
[C---:B-1----:R-:W-:Y:S01]  /*2ec80*/  VIADD R71, R133.reuse, UR5 ;  /* 0x0000000585477c36 */ /* 0x042fe20008000000 */
[----:B------:R-:W-:Y:S01]  /*2ec90*/  ISETP.LT.AND P3, PT, R144, UR14, !P3 ;  /* 0x0000000e90007c0c */ /* 0x000fe2000df61270 */
[----:B------:R-:W-:Y:S01]  /*2eca0*/  IMAD.WIDE R8, R133, 0x4, R134 ;  /* 0x0000000485087825 */ /* 0x000fe200078e0286 */
[----:B------:R-:W-:-:S02]  /*2ecb0*/  ISETP.GE.AND P4, PT, R0, UR15, PT ;  /* 0x0000000f00007c0c */ /* 0x000fc4000bf86270 */
[----:B--2---:R-:W-:Y:S01]  /*2ecc0*/  IADD3 R11, PT, PT, R71, UR5, RZ ;  /* 0x00000005470b7c10 */ /* 0x004fe2000fffe0ff */
[----:B------:R-:W-:Y:S01]  /*2ecd0*/  IMAD.WIDE R68, R133, 0x4, R2 ;  /* 0x0000000485447825 */ /* 0x000fe200078e0202 */
[----:B------:R-:W-:Y:S01]  /*2ece0*/  @P5 STG.E desc[UR16][R8.64], R12 ;  /* 0x0000000c08005986 */ /* 0x000fe2000c101910 */
[----:B------:R-:W-:Y:S02]  /*2ecf0*/  ISETP.LT.AND P5, PT, R146, UR14, !P2 ;  /* 0x0000000e92007c0c */ /* 0x000fe4000d7a1270 */
[C---:B------:R-:W-:Y:S01]  /*2ed00*/  IMAD.WIDE R4, R71.reuse, 0x4, R134 ;  /* 0x0000000447047825 */ /* 0x040fe200078e0286 */
[----:B------:R1:W-:Y:S01]  /*2ed10*/  @P1 STG.E desc[UR16][R68.64], R76 ;  /* 0x0000004c44001986 */ /* 0x0003e2000c101910 */
[----:B------:R-:W-:Y:S02]  /*2ed20*/  ISETP.LT.AND P2, PT, R144, UR14, !P2 ;  /* 0x0000000e90007c0c */ /* 0x000fe4000d741270 */
[----:B------:R-:W-:Y:S01]  /*2ed30*/  IADD3 R0, PT, PT, R132, 0xc, RZ ;  /* 0x0000000c84007810 */ /* 0x000fe20007ffe0ff */
[----:B------:R2:W-:Y:S01]  /*2ed40*/  @P6 STG.E desc[UR16][R4.64], R13 ;  /* 0x0000000d04006986 */ /* 0x0005e2000c101910 */
[----:B------:R-:W-:Y:S01]  /*2ed50*/  ISETP.LT.AND P6, PT, R146, UR14, !P4 ;  /* 0x0000000e92007c0c */ /* 0x000fe2000e7c1270 */
[----:B---3--:R-:W-:Y:S01]  /*2ed60*/  IMAD.WIDE R6, R71, 0x4, R2 ;  /* 0x0000000447067825 */ /* 0x008fe200078e0202 */
[----:B------:R-:W-:-:S02]  /*2ed70*/  ISETP.GE.AND P0, PT, R0, UR15, PT ;  /* 0x0000000f00007c0c */ /* 0x000fc4000bf06270 */
[----:B------:R-:W-:Y:S01]  /*2ed80*/  ISETP.LT.AND P4, PT, R144, UR14, !P4 ;  /* 0x0000000e90007c0c */ /* 0x000fe2000e781270 */
[----:B------:R-:W-:Y:S01]  /*2ed90*/  VIADD R0, R132, 0xd ;  /* 0x0000000d84007836 */ /* 0x000fe20000000000 */
[----:B------:R3:W-:Y:S01]  /*2eda0*/  @P3 STG.E desc[UR16][R6.64], R77 ;  /* 0x0000004d06003986 */ /* 0x0007e2000c101910 */
[C---:B-1----:R-:W-:Y:S02]  /*2edb0*/  VIADD R69, R11.reuse, UR5 ;  /* 0x000000050b457c36 */ /* 0x042fe40008000000 */
[----:B------:R-:W-:Y:S01]  /*2edc0*/  IMAD.WIDE R8, R11, 0x4, R134 ;  /* 0x000000040b087825 */ /* 0x000fe200078e0286 */
[----:B------:R-:W-:-:S03]  /*2edd0*/  ISETP.GE.AND P1, PT, R0, UR15, PT ;  /* 0x0000000f00007c0c */ /* 0x000fc6000bf26270 */
[----:B------:R-:W-:Y:S01]  /*2ede0*/  IMAD.WIDE R10, R11, 0x4, R2 ;  /* 0x000000040b0a7825 */ /* 0x000fe200078e0202 */
[----:B------:R1:W-:Y:S01]  /*2edf0*/  @P5 STG.E desc[UR16][R8.64], R14 ;  /* 0x0000000e08005986 */ /* 0x0003e2000c101910 */
[----:B------:R-:W-:Y:S02]  /*2ee00*/  ISETP.LT.AND P5, PT, R146, UR14, !P0 ;  /* 0x0000000e92007c0c */ /* 0x000fe4000c7a1270 */
[C---:B--2---:R-:W-:Y:S01]  /*2ee10*/  IMAD.WIDE R4, R69.reuse, 0x4, R134 ;  /* 0x0000000445047825 */ /* 0x044fe200078e0286 */
[----:B------:R2:W-:Y:S01]  /*2ee20*/  @P2 STG.E desc[UR16][R10.64], R78 ;  /* 0x0000004e0a002986 */ /* 0x0005e2000c101910 */
[----:B------:R-:W-:Y:S02]  /*2ee30*/  ISETP.LT.AND P0, PT, R144, UR14, !P0 ;  /* 0x0000000e90007c0c */ /* 0x000fe4000c701270 */
[----:B---3--:R-:W-:Y:S01]  /*2ee40*/  IMAD.WIDE R6, R69, 0x4, R2 ;  /* 0x0000000445067825 */ /* 0x008fe200078e0202 */
[----:B------:R3:W-:Y:S01]  /*2ee50*/  @P6 STG.E desc[UR16][R4.64], R15 ;  /* 0x0000000f04006986 */ /* 0x0007e2000c101910 */
[----:B------:R-:W-:-:S02]  /*2ee60*/  ISETP.LT.AND P6, PT, R146, UR14, !P1 ;  /* 0x0000000e92007c0c */ /* 0x000fc4000cfc1270 */
[----:B------:R-:W-:Y:S01]  /*2ee70*/  VIADD R69, R69, UR5 ;  /* 0x0000000545457c36 */ /* 0x000fe20008000000 */
[----:B------:R4:W-:Y:S01]  /*2ee80*/  @P4 STG.E desc[UR16][R6.64], R79 ;  /* 0x0000004f06004986 */ /* 0x0009e2000c101910 */
[----:B------:R-:W-:Y:S01]  /*2ee90*/  VIADD R0, R132, 0xe ;  /* 0x0000000e84007836 */ /* 0x000fe20000000000 */
[----:B------:R-:W-:Y:S01]  /*2eea0*/  ISETP.LT.AND P1, PT, R144, UR14, !P1 ;  /* 0x0000000e90007c0c */ /* 0x000fe2000cf21270 */
[C---:B-1----:R-:W-:Y:S01]  /*2eeb0*/  IMAD.WIDE R8, R69.reuse, 0x4, R134 ;  /* 0x0000000445087825 */ /* 0x042fe200078e0286 */
[C---:B------:R-:W-:Y:S02]  /*2eec0*/  IADD3 R13, PT, PT, R69.reuse, UR5, RZ ;  /* 0x00000005450d7c10 */ /* 0x040fe4000fffe0ff */
[----:B------:R-:W-:Y:S01]  /*2eed0*/  ISETP.GE.AND P3, PT, R0, UR15, PT ;  /* 0x0000000f00007c0c */ /* 0x000fe2000bf66270 */
[----:B--2---:R-:W-:Y:S01]  /*2eee0*/  IMAD.WIDE R10, R69, 0x4, R2 ;  /* 0x00000004450a7825 */ /* 0x004fe200078e0202 */
[----:B------:R-:W-:Y:S01]  /*2eef0*/  IADD3 R0, PT, PT, R132, 0xf, RZ ;  /* 0x0000000f84007810 */ /* 0x000fe20007ffe0ff */
[----:B------:R1:W-:Y:S01]  /*2ef00*/  @P5 STG.E desc[UR16][R8.64], R16 ;  /* 0x0000001008005986 */ /* 0x0003e2000c101910 */
[----:B------:R-:W-:Y:S01]  /*2ef10*/  ISETP.LT.AND P5, PT, R146, UR14, !P3 ;  /* 0x0000000e92007c0c */ /* 0x000fe2000dfa1270 */
[----:B---3--:R-:W-:Y:S01]  /*2ef20*/  IMAD.WIDE R4, R13, 0x4, R134 ;  /* 0x000000040d047825 */ /* 0x008fe200078e0286 */
[----:B------:R-:W-:Y:S01]  /*2ef30*/  ISETP.GE.AND P2, PT, R0, UR15, PT ;  /* 0x0000000f00007c0c */ /* 0x000fe2000bf46270 */
[----:B------:R2:W-:Y:S01]  /*2ef40*/  @P0 STG.E desc[UR16][R10.64], R80 ;  /* 0x000000500a000986 */ /* 0x0005e2000c101910 */
[----:B------:R-:W-:Y:S01]  /*2ef50*/  ISETP.LT.AND P3, PT, R144, UR14, !P3 ;  /* 0x0000000e90007c0c */ /* 0x000fe2000df61270 */
[----:B------:R-:W-:-:S02]  /*2ef60*/  VIADD R0, R132, 0x10 ;  /* 0x0000001084007836 */ /* 0x000fc40000000000 */
[C---:B----4-:R-:W-:Y:S01]  /*2ef70*/  IMAD.WIDE R6, R13.reuse, 0x4, R2 ;  /* 0x000000040d067825 */ /* 0x050fe200078e0202 */
[----:B------:R3:W-:Y:S01]  /*2ef80*/  @P6 STG.E desc[UR16][R4.64], R17 ;  /* 0x0000001104006986 */ /* 0x0007e2000c101910 */
[----:B------:R-:W-:Y:S02]  /*2ef90*/  ISETP.LT.AND P6, PT, R146, UR14, !P2 ;  /* 0x0000000e92007c0c */ /* 0x000fe4000d7c1270 */
[----:B------:R-:W-:Y:S01]  /*2efa0*/  VIADD R13, R13, UR5 ;  /* 0x000000050d0d7c36 */ /* 0x000fe20008000000 */
[----:B------:R-:W-:Y:S01]  /*2efb0*/  ISETP.GE.AND P4, PT, R0, UR15, PT ;  /* 0x0000000f00007c0c */ /* 0x000fe2000bf86270 */
[----:B------:R-:W-:Y:S01]  /*2efc0*/  VIADD R0, R132, 0x11 ;  /* 0x0000001184007836 */ /* 0x000fe20000000000 */
[----:B------:R4:W-:Y:S01]  /*2efd0*/  @P1 STG.E desc[UR16][R6.64], R81 ;  /* 0x0000005106001986 */ /* 0x0009e2000c101910 */
[C---:B------:R-:W-:Y:S01]  /*2efe0*/  VIADD R15, R13.reuse, UR5 ;  /* 0x000000050d0f7c36 */ /* 0x040fe20008000000 */
[----:B------:R-:W-:Y:S01]  /*2eff0*/  ISETP.LT.AND P2, PT, R144, UR14, !P2 ;  /* 0x0000000e90007c0c */ /* 0x000fe2000d741270 */
[----:B-1----:R-:W-:Y:S01]  /*2f000*/  IMAD.WIDE R8, R13, 0x4, R134 ;  /* 0x000000040d087825 */ /* 0x002fe200078e0286 */
[----:B------:R-:W-:-:S02]  /*2f010*/  ISETP.GE.AND P0, PT, R0, UR15, PT ;  /* 0x0000000f00007c0c */ /* 0x000fc4000bf06270 */
[----:B------:R-:W-:Y:S01]  /*2f020*/  IADD3 R0, PT, PT, R132, 0x12, RZ ;  /* 0x0000001284007810 */ /* 0x000fe20007ffe0ff */
[----:B--2---:R-:W-:Y:S01]  /*2f030*/  IMAD.WIDE R10, R13, 0x4, R2 ;  /* 0x000000040d0a7825 */ /* 0x004fe200078e0202 */
[----:B------:R1:W-:Y:S01]  /*2f040*/  @P5 STG.E desc[UR16][R8.64], R18 ;  /* 0x0000001208005986 */ /* 0x0003e2000c101910 */
[----:B------:R-:W-:Y:S02]  /*2f050*/  ISETP.LT.AND P5, PT, R146, UR14, !P4 ;  /* 0x0000000e92007c0c */ /* 0x000fe4000e7a1270 */
[C---:B---3--:R-:W-:Y:S01]  /*2f060*/  IMAD.WIDE R4, R15.reuse, 0x4, R134 ;  /* 0x000000040f047825 */ /* 0x048fe200078e0286 */
[----:B------:R2:W-:Y:S01]  /*2f070*/  @P3 STG.E desc[UR16][R10.64], R82 ;  /* 0x000000520a003986 */ /* 0x0005e2000c101910 */
[----:B------:R-:W-:Y:S02]  /*2f080*/  ISETP.LT.AND P4, PT, R144, UR14, !P4 ;  /* 0x0000000e90007c0c */ /* 0x000fe4000e781270 */
[C---:B----4-:R-:W-:Y:S01]  /*2f090*/  IMAD.WIDE R6, R15.reuse, 0x4, R2 ;  /* 0x000000040f067825 */ /* 0x050fe200078e0202 */
[----:B------:R-:W-:Y:S01]  /*2f0a0*/  IADD3 R15, PT, PT, R15, UR5, RZ ;  /* 0x000000050f0f7c10 */ /* 0x000fe2000fffe0ff */
[----:B------:R3:W-:Y:S01]  /*2f0b0*/  @P6 STG.E desc[UR16][R4.64], R19 ;  /* 0x0000001304006986 */ /* 0x0007e2000c101910 */
[----:B------:R-:W-:-:S02]  /*2f0c0*/  ISETP.LT.AND P6, PT, R146, UR14, !P0 ;  /* 0x0000000e92007c0c */ /* 0x000fc4000c7c1270 */
[----:B------:R-:W-:Y:S01]  /*2f0d0*/  ISETP.GE.AND P1, PT, R0, UR15, PT ;  /* 0x0000000f00007c0c */ /* 0x000fe2000bf26270 */
[C---:B------:R-:W-:Y:S01]  /*2f0e0*/  VIADD R13, R15.reuse, UR5 ;  /* 0x000000050f0d7c36 */ /* 0x040fe20008000000 */
[----:B------:R4:W-:Y:S01]  /*2f0f0*/  @P2 STG.E desc[UR16][R6.64], R83 ;  /* 0x0000005306002986 */ /* 0x0009e2000c101910 */
[----:B------:R-:W-:Y:S01]  /*2f100*/  VIADD R0, R132, 0x13 ;  /* 0x0000001384007836 */ /* 0x000fe20000000000 */
[----:B------:R-:W-:Y:S01]  /*2f110*/  ISETP.LT.AND P0, PT, R144, UR14, !P0 ;  /* 0x0000000e90007c0c */ /* 0x000fe2000c701270 */
[----:B-1----:R-:W-:-:S03]  /*2f120*/  IMAD.WIDE R8, R15, 0x4, R134 ;  /* 0x000000040f087825 */ /* 0x002fc600078e0286 */
[----:B------:R-:W-:Y:S01]  /*2f130*/  ISETP.GE.AND P3, PT, R0, UR15, PT ;  /* 0x0000000f00007c0c */ /* 0x000fe2000bf66270 */
[----:B--2---:R-:W-:Y:S01]  /*2f140*/  IMAD.WIDE R10, R15, 0x4, R2 ;  /* 0x000000040f0a7825 */ /* 0x004fe200078e0202 */
[----:B------:R1:W-:Y:S01]  /*2f150*/  @P5 STG.E desc[UR16][R8.64], R20 ;  /* 0x0000001408005986 */ /* 0x0003e2000c101910 */
[----:B------:R-:W-:Y:S02]  /*2f160*/  ISETP.LT.AND P5, PT, R146, UR14, !P1 ;  /* 0x0000000e92007c0c */ /* 0x000fe4000cfa1270 */
[C---:B---3--:R-:W-:Y:S01]  /*2f170*/  IMAD.WIDE R4, R13.reuse, 0x4, R134 ;  /* 0x000000040d047825 */ /* 0x048fe200078e0286 */
[----:B------:R2:W-:Y:S01]  /*2f180*/  @P4 STG.E desc[UR16][R10.64], R84 ;  /* 0x000000540a004986 */ /* 0x0005e2000c101910 */
[----:B------:R-:W-:Y:S02]  /*2f190*/  ISETP.LT.AND P1, PT, R144, UR14, !P1 ;  /* 0x0000000e90007c0c */ /* 0x000fe4000cf21270 */
[----:B----4-:R-:W-:Y:S01]  /*2f1a0*/  IMAD.WIDE R6, R13, 0x4, R2 ;  /* 0x000000040d067825 */ /* 0x010fe200078e0202 */
        /* <DEDUP_REMOVED lines=96> */
[----:B------:R-:W-:Y:S01]  /*2f7b0*/  ISETP.LT.AND P3, PT, R144, UR14, !P3 ;  /* 0x0000000e90007c0c */ /* 0x000fe2000df61270 */
[----:B------:R-:W-:Y:S01]  /*2f7c0*/  VIADD R0, R132, 0x1f ;  /* 0x0000001f84007836 */ /* 0x000fe20000000000 */
[----:B------:R4:W-:Y:S01]  /*2f7d0*/  @P0 STG.E desc[UR16][R6.64], R95 ;  /* 0x0000005f06000986 */ /* 0x0009e2000c101910 */
        /* <DEDUP_REMOVED lines=12> */
[----:B------:R-:W-:Y:S01]  /*2f8a0*/  ISETP.LT.AND P4, PT, R144, UR14, !P4 ;  /* 0x0000000e90007c0c */ /* 0x000fe2000e781270 */
[----:B------:R-:W-:Y:S01]  /*2f8b0*/  VIADD R0, R132, 0x20 ;  /* 0x0000002084007836 */ /* 0x000fe20000000000 */
[----:B------:R4:W-:Y:S01]  /*2f8c0*/  @P3 STG.E desc[UR16][R6.64], R97 ;  /* 0x0000006106003986 */ /* 0x0009e2000c101910 */
[C---:B-1----:R-:W-:Y:S01]  /*2f8d0*/  IMAD.WIDE R8, R13.reuse, 0x4, R134 ;  /* 0x000000040d087825 */ /* 0x042fe200078e0286 */
[C---:B------:R-:W-:Y:S02]  /*2f8e0*/  IADD3 R15, PT, PT, R13.reuse, UR5, RZ ;  /* 0x000000050d0f7c10 */ /* 0x040fe4000fffe0ff */
[----:B------:R-:W-:Y:S01]  /*2f8f0*/  ISETP.GE.AND P0, PT, R0, UR15, PT ;  /* 0x0000000f00007c0c */ /* 0x000fe2000bf06270 */
[----:B--2---:R-:W-:Y:S01]  /*2f900*/  IMAD.WIDE R10, R13, 0x4, R2 ;  /* 0x000000040d0a7825 */ /* 0x004fe200078e0202 */
[----:B------:R-:W-:Y:S01]  /*2f910*/  IADD3 R0, PT, PT, R132, 0x21, RZ ;  /* 0x0000002184007810 */ /* 0x000fe20007ffe0ff */
[----:B------:R1:W-:Y:S01]  /*2f920*/  @P5 STG.E desc[UR16][R8.64], R34 ;  /* 0x0000002208005986 */ /* 0x0003e2000c101910 */
[----:B------:R-:W-:Y:S01]  /*2f930*/  ISETP.LT.AND P5, PT, R146, UR14, !P0 ;  /* 0x0000000e92007c0c */ /* 0x000fe2000c7a1270 */
[C---:B---3--:R-:W-:Y:S01]  /*2f940*/  IMAD.WIDE R4, R15.reuse, 0x4, R134 ;  /* 0x000000040f047825 */ /* 0x048fe200078e0286 */
[----:B------:R-:W-:Y:S01]  /*2f950*/  ISETP.GE.AND P1, PT, R0, UR15, PT ;  /* 0x0000000f00007c0c */ /* 0x000fe2000bf26270 */
[----:B------:R2:W-:Y:S01]  /*2f960*/  @P2 STG.E desc[UR16][R10.64], R98 ;  /* 0x000000620a002986 */ /* 0x0005e2000c101910 */
[----:B------:R-:W-:Y:S01]  /*2f970*/  ISETP.LT.AND P0, PT, R144, UR14, !P0 ;  /* 0x0000000e90007c0c */ /* 0x000fe2000c701270 */
[----:B----4-:R-:W-:-:S02]  /*2f980*/  IMAD.WIDE R6, R15, 0x4, R2 ;  /* 0x000000040f067825 */ /* 0x010fc400078e0202 */
[----:B------:R3:W-:Y:S01]  /*2f990*/  @P6 STG.E desc[UR16][R4.64], R35 ;  /* 0x0000002304006986 */ /* 0x0007e2000c101910 */
[----:B------:R-:W-:Y:S01]  /*2f9a0*/  ISETP.LT.AND P6, PT, R144, UR14, !P1 ;  /* 0x0000000e90007c0c */ /* 0x000fe2000cfc1270 */
[----:B------:R-:W-:Y:S02]  /*2f9b0*/  VIADD R0, R132, 0x22 ;  /* 0x0000002284007836 */ /* 0x000fe40000000000 */
[----:B------:R4:W-:Y:S01]  /*2f9c0*/  @P4 STG.E desc[UR16][R6.64], R99 ;  /* 0x0000006306004986 */ /* 0x0009e2000c101910 */
[----:B------:R-:W-:Y:S01]  /*2f9d0*/  VIADD R15, R15, UR5 ;  /* 0x000000050f0f7c36 */ /* 0x000fe20008000000 */
[----:B------:R-:W-:Y:S02]  /*2f9e0*/  ISETP.LT.AND P4, PT, R146, UR14, !P1 ;  /* 0x0000000e92007c0c */ /* 0x000fe4000cf81270 */
[----:B------:R-:W-:Y:S01]  /*2f9f0*/  ISETP.GE.AND P3, PT, R0, UR15, PT ;  /* 0x0000000f00007c0c */ /* 0x000fe2000bf66270 */
[----:B------:R-:W-:Y:S02]  /*2fa00*/  VIADD R13, R15, UR5 ;  /* 0x000000050f0d7c36 */ /* 0x000fe40008000000 */
[----:B------:R-:W-:-:S02]  /*2fa10*/  VIADD R0, R132, 0x23 ;  /* 0x0000002384007836 */ /* 0x000fc40000000000 */
        /* <DEDUP_REMOVED lines=11> */
[----:B------:R-:W-:-:S02]  /*2fad0*/  IADD3 R0, PT, PT, R132, 0x24, RZ ;  /* 0x0000002484007810 */ /* 0x000fc40007ffe0ff */
[----:B------:R-:W-:Y:S01]  /*2fae0*/  ISETP.LT.AND P4, PT, R146, UR14, !P2 ;  /* 0x0000000e92007c0c */ /* 0x000fe2000d781270 */
[----:B------:R4:W-:Y:S01]  /*2faf0*/  @P6 STG.E desc[UR16][R6.64], R101 ;  /* 0x0000006506006986 */ /* 0x0009e2000c101910 */
[----:B------:R-:W-:Y:S01]  /*2fb00*/  ISETP.LT.AND P6, PT, R144, UR14, !P2 ;  /* 0x0000000e90007c0c */ /* 0x000fe2000d7c1270 */
[C---:B------:R-:W-:Y:S01]  /*2fb10*/  VIADD R15, R13.reuse, UR5 ;  /* 0x000000050d0f7c36 */ /* 0x040fe20008000000 */
[----:B------:R-:W-:Y:S01]  /*2fb20*/  ISETP.GE.AND P1, PT, R0, UR15, PT ;  /* 0x0000000f00007c0c */ /* 0x000fe2000bf26270 */
[----:B------:R-:W-:Y:S02]  /*2fb30*/  VIADD R0, R132, 0x25 ;  /* 0x0000002584007836 */ /* 0x000fe40000000000 */
        /* <DEDUP_REMOVED lines=30> */
[----:B------:R-:W-:Y:S01]  /*2fd20*/  VIADD R13, R13, UR5 ;  /* 0x000000050d0d7c36 */ /* 0x000fe20008000000 */
[----:B------:R4:W-:Y:S01]  /*2fd30*/  @P6 STG.E desc[UR16][R6.64], R105 ;  /* 0x0000006906006986 */ /* 0x0009e2000c101910 */
        /* <DEDUP_REMOVED lines=162> */
[----:B------:R4:W-:Y:S01]  /*30760*/  @P6 STG.E desc[UR16][R6.64], R123 ;  /* 0x0000007b06006986 */ /* 0x0009e2000c101910 */
[----:B------:R-:W-:Y:S01]  /*30770*/  VIADD R0, R132, 0x3b ;  /* 0x0000003b84007836 */ /* 0x000fe20000000000 */
[----:B------:R-:W-:Y:S01]  /*30780*/  ISETP.LT.AND P6, PT, R144, UR14, !P1 ;  /* 0x0000000e90007c0c */ /* 0x000fe2000cfc1270 */
[C---:B------:R-:W-:Y:S02]  /*30790*/  VIADD R13, R15.reuse, UR5 ;  /* 0x000000050f0d7c36 */ /* 0x040fe40008000000 */
[----:B-1----:R-:W-:Y:S01]  /*307a0*/  IMAD.WIDE R8, R15, 0x4, R134 ;  /* 0x000000040f087825 */ /* 0x002fe200078e0286 */
[----:B------:R-:W-:-:S02]  /*307b0*/  ISETP.GE.AND P2, PT, R0, UR15, PT ;  /* 0x0000000f00007c0c */ /* 0x000fc4000bf46270 */
[----:B------:R-:W-:Y:S01]  /*307c0*/  IADD3 R0, PT, PT, R132, 0x3c, RZ ;  /* 0x0000003c84007810 */ /* 0x000fe20007ffe0ff */
[----:B--2---:R-:W-:Y:S01]  /*307d0*/  IMAD.WIDE R10, R15, 0x4, R2 ;  /* 0x000000040f0a7825 */ /* 0x004fe200078e0202 */
[----:B------:R1:W-:Y:S01]  /*307e0*/  @P5 STG.E desc[UR16][R8.64], R60 ;  /* 0x0000003c08005986 */ /* 0x0003e2000c101910 */
[----:B------:R-:W-:Y:S02]  /*307f0*/  ISETP.LT.AND P5, PT, R146, UR14, !P3 ;  /* 0x0000000e92007c0c */ /* 0x000fe4000dfa1270 */
[C---:B---3--:R-:W-:Y:S01]  /*30800*/  IMAD.WIDE R4, R13.reuse, 0x4, R134 ;  /* 0x000000040d047825 */ /* 0x048fe200078e0286 */
[----:B------:R-:W-:Y:S01]  /*30810*/  ISETP.GE.AND P1, PT, R0, UR15, PT ;  /* 0x0000000f00007c0c */ /* 0x000fe2000bf26270 */
[----:B------:R-:W-:Y:S01]  /*30820*/  @P0 STG.E desc[UR16][R10.64], R124 ;  /* 0x0000007c0a000986 */ /* 0x000fe2000c101910 */
[----:B------:R-:W-:Y:S01]  /*30830*/  ISETP.LT.AND P3, PT, R144, UR14, !P3 ;  /* 0x0000000e90007c0c */ /* 0x000fe2000df61270 */
[C---:B----4-:R-:W-:Y:S01]  /*30840*/  IMAD.WIDE R6, R13.reuse, 0x4, R2 ;  /* 0x000000040d067825 */ /* 0x050fe200078e0202 */
[----:B------:R-:W-:Y:S01]  /*30850*/  IADD3 R13, PT, PT, R13, UR5, RZ ;  /* 0x000000050d0d7c10 */ /* 0x000fe2000fffe0ff */
[----:B------:R2:W-:Y:S01]  /*30860*/  @P4 STG.E desc[UR16][R4.64], R61 ;  /* 0x0000003d04004986 */ /* 0x0005e2000c101910 */
[----:B------:R-:W-:Y:S01]  /*30870*/  ISETP.LT.AND P4, PT, R146, UR14, !P2 ;  /* 0x0000000e92007c0c */ /* 0x000fe2000d781270 */
[----:B------:R-:W-:Y:S01]  /*30880*/  VIADD R0, R132, 0x3d ;  /* 0x0000003d84007836 */ /* 0x000fe20000000000 */
[----:B------:R-:W-:Y:S01]  /*30890*/  ISETP.LT.AND P2, PT, R144, UR14, !P2 ;  /* 0x0000000e90007c0c */ /* 0x000fe2000d741270 */
[C---:B------:R-:W-:Y:S01]  /*308a0*/  VIADD R15, R13.reuse, UR5 ;  /* 0x000000050d0f7c36 */ /* 0x040fe20008000000 */
[----:B------:R3:W-:Y:S01]  /*308b0*/  @P6 STG.E desc[UR16][R6.64], R125 ;  /* 0x0000007d06006986 */ /* 0x0007e2000c101910 */
[----:B------:R-:W-:Y:S01]  /*308c0*/  ISETP.LT.AND P6, PT, R146, UR14, !P1 ;  /* 0x0000000e92007c0c */ /* 0x000fe2000cfc1270 */
[----:B-1----:R-:W-:Y:S01]  /*308d0*/  IMAD.WIDE R8, R13, 0x4, R134 ;  /* 0x000000040d087825 */ /* 0x002fe200078e0286 */
[----:B------:R-:W-:-:S02]  /*308e0*/  ISETP.GE.AND P0, PT, R0, UR15, PT ;  /* 0x0000000f00007c0c */ /* 0x000fc4000bf06270 */
[----:B------:R-:W-:Y:S01]  /*308f0*/  IADD3 R17, PT, PT, R15, UR5, RZ ;  /* 0x000000050f117c10 */ /* 0x000fe2000fffe0ff */
[----:B------:R-:W-:Y:S01]  /*30900*/  VIADD R0, R132, 0x3e ;  /* 0x0000003e84007836 */ /* 0x000fe20000000000 */
[----:B------:R1:W-:Y:S01]  /*30910*/  @P5 STG.E desc[UR16][R8.64], R62 ;  /* 0x0000003e08005986 */ /* 0x0003e2000c101910 */
[----:B--2---:R-:W-:Y:S01]  /*30920*/  IMAD.WIDE R4, R13, 0x4, R2 ;  /* 0x000000040d047825 */ /* 0x004fe200078e0202 */
[----:B------:R-:W-:Y:S02]  /*30930*/  ISETP.LT.AND P1, PT, R144, UR14, !P1 ;  /* 0x0000000e90007c0c */ /* 0x000fe4000cf21270 */
[----:B------:R-:W-:Y:S01]  /*30940*/  ISETP.GE.AND P5, PT, R0, UR15, PT ;  /* 0x0000000f00007c0c */ /* 0x000fe2000bfa6270 */
[C---:B---3--:R-:W-:Y:S01]  /*30950*/  IMAD.WIDE R6, R15.reuse, 0x4, R134 ;  /* 0x000000040f067825 */ /* 0x048fe200078e0286 */
[----:B------:R2:W-:Y:S03]  /*30960*/  @P3 STG.E desc[UR16][R4.64], R126 ;  /* 0x0000007e04003986 */ /* 0x0005e6000c101910 */
[----:B------:R-:W-:Y:S01]  /*30970*/  IMAD.WIDE R10, R15, 0x4, R2 ;  /* 0x000000040f0a7825 */ /* 0x000fe200078e0202 */
[----:B------:R3:W-:Y:S01]  /*30980*/  @P4 STG.E desc[UR16][R6.64], R63 ;  /* 0x0000003f06004986 */ /* 0x0007e2000c101910 */
[----:B------:R-:W-:-:S02]  /*30990*/  ISETP.LT.AND P4, PT, R146, UR14, !P5 ;  /* 0x0000000e92007c0c */ /* 0x000fc4000ef81270 */
[C---:B------:R-:W-:Y:S01]  /*309a0*/  IMAD.WIDE R12, R17.reuse, 0x4, R134 ;  /* 0x00000004110c7825 */ /* 0x040fe200078e0286 */
[----:B------:R4:W-:Y:S01]  /*309b0*/  @P2 STG.E desc[UR16][R10.64], R127 ;  /* 0x0000007f0a002986 */ /* 0x0009e2000c101910 */
[----:B------:R-:W-:Y:S02]  /*309c0*/  ISETP.LT.AND P5, PT, R144, UR14, !P5 ;  /* 0x0000000e90007c0c */ /* 0x000fe4000efa1270 */
[----:B------:R-:W-:Y:S01]  /*309d0*/  VIADD R132, R132, 0x3f ;  /* 0x0000003f84847836 */ /* 0x000fe20000000000 */
[----:B------:R4:W-:Y:S01]  /*309e0*/  @P6 STG.E desc[UR16][R12.64], R64 ;  /* 0x000000400c006986 */ /* 0x0009e2000c101910 */
[C---:B-1----:R-:W-:Y:S01]  /*309f0*/  VIADD R9, R17.reuse, UR5 ;  /* 0x0000000511097c36 */ /* 0x042fe20008000000 */
[----:B------:R-:W-:Y:S01]  /*30a00*/  ISETP.LT.AND P6, PT, R146, UR14, !P0 ;  /* 0x0000000e92007c0c */ /* 0x000fe2000c7c1270 */
[----:B--2---:R-:W-:Y:S01]  /*30a10*/  IMAD.WIDE R4, R17, 0x4, R2 ;  /* 0x0000000411047825 */ /* 0x004fe200078e0202 */
[----:B------:R-:W-:Y:S02]  /*30a20*/  ISETP.GE.AND P3, PT, R132, UR15, PT ;  /* 0x0000000f84007c0c */ /* 0x000fe4000bf66270 */
[----:B------:R-:W-:Y:S01]  /*30a30*/  ISETP.LT.AND P0, PT, R144, UR14, !P0 ;  /* 0x0000000e90007c0c */ /* 0x000fe2000c701270 */
[C---:B---3--:R-:W-:Y:S01]  /*30a40*/  IMAD.WIDE R6, R9.reuse, 0x4, R134 ;  /* 0x0000000409067825 */ /* 0x048fe200078e0286 */
[C---:B------:R-:W-:Y:S01]  /*30a50*/  IADD3 R15, PT, PT, R9.reuse, UR5, RZ ;  /* 0x00000005090f7c10 */ /* 0x040fe2000fffe0ff */
[----:B------:R1:W-:Y:S01]  /*30a60*/  @P1 STG.E desc[UR16][R4.64], R128 ;  /* 0x0000008004001986 */ /* 0x0003e2000c101910 */
[----:B------:R-:W-:Y:S01]  /*30a70*/  ISETP.LT.AND P2, PT, R146, UR14, !P3 ;  /* 0x0000000e92007c0c */ /* 0x000fe2000df41270 */
[----:B------:R-:W-:Y:S01]  /*30a80*/  IMAD.WIDE R8, R9, 0x4, R2 ;  /* 0x0000000409087825 */ /* 0x000fe200078e0202 */
[----:B------:R-:W-:-:S03]  /*30a90*/  ISETP.LT.AND P3, PT, R144, UR14, !P3 ;  /* 0x0000000e90007c0c */ /* 0x000fc6000df61270 */
[C---:B------:R-:W-:Y:S01]  /*30aa0*/  VIADD R17, R15.reuse, UR5 ;  /* 0x000000050f117c36 */ /* 0x040fe20008000000 */
[----:B------:R1:W-:Y:S01]  /*30ab0*/  @P6 STG.E desc[UR16][R6.64], R65 ;  /* 0x0000004106006986 */ /* 0x0003e2000c101910 */
[----:B----4-:R-:W-:-:S03]  /*30ac0*/  IMAD.WIDE R10, R15, 0x4, R134 ;  /* 0x000000040f0a7825 */ /* 0x010fc600078e0286 */
[----:B------:R1:W-:Y:S01]  /*30ad0*/  @P0 STG.E desc[UR16][R8.64], R129 ;  /* 0x0000008108000986 */ /* 0x0003e2000c101910 */
[----:B------:R-:W-:-:S03]  /*30ae0*/  IMAD.WIDE R12, R15, 0x4, R2 ;  /* 0x000000040f0c7825 */ /* 0x000fc600078e0202 */
[----:B------:R1:W-:Y:S01]  /*30af0*/  @P4 STG.E desc[UR16][R10.64], R66 ;  /* 0x000000420a004986 */ /* 0x0003e2000c101910 */
[----:B------:R-:W-:-:S03]  /*30b00*/  IMAD.WIDE R134, R17, 0x4, R134 ;  /* 0x0000000411867825 */ /* 0x000fc600078e0286 */
[----:B------:R1:W-:Y:S01]  /*30b10*/  @P5 STG.E desc[UR16][R12.64], R130 ;  /* 0x000000820c005986 */ /* 0x0003e2000c101910 */
[----:B------:R-:W-:-:S03]  /*30b20*/  IMAD.WIDE R2, R17, 0x4, R2 ;  /* 0x0000000411027825 */ /* 0x000fc600078e0202 */
[----:B------:R1:W-:Y:S04]  /*30b30*/  @P2 STG.E desc[UR16][R134.64], R67 ;  /* 0x0000004386002986 */ /* 0x0003e8000c101910 */
[----:B------:R1:W-:Y:S01]  /*30b40*/  @P3 STG.E desc[UR16][R2.64], R131 ;  /* 0x0000008302003986 */ /* 0x0003e2000c101910 */
[----:B------:R-:W-:Y:S06]  /*30b50*/  BAR.SYNC.DEFER_BLOCKING 0x0 ;  /* 0x0000000000007b1d */ /* 0x000fec0000010000 */
[----:B------:R-:W-:Y:S05]  /*30b60*/  BRA.U UP0, `(.L_x_15) ;  /* 0x0000000100a07547 */ /* 0x000fea000b800000 */
[----:B------:R-:W2:Y:S01]  /*30b70*/  S2UR UR5, SR_CgaCtaId ;  /* 0x00000000000579c3 */ /* 0x000ea20000008800 */
[----:B------:R-:W-:Y:S01]  /*30b80*/  NOP ;  /* 0x0000000000007918 */ /* 0x000fe20000000000 */
[----:B------:R-:W-:Y:S01]  /*30b90*/  UMOV UR4, 0x50 ;  /* 0x0000005000047882 */ /* 0x000fe20000000000 */
[----:B------:R-:W-:Y:S01]  /*30ba0*/  IMAD.U32 R0, RZ, RZ, UR10 ;  /* 0x0000000aff007e24 */ /* 0x000fe2000f8e00ff */
[----:B-1----:R-:W-:Y:S01]  /*30bb0*/  MOV R3, 0xffff ;  /* 0x0000ffff00037802 */ /* 0x002fe20000000f00 */
[----:B------:R-:W-:-:S03]  /*30bc0*/  IMAD.MOV.U32 R7, RZ, RZ, 0x1 ;  /* 0x00000001ff077424 */ /* 0x000fc600078e00ff */
[----:B------:R-:W-:-:S04]  /*30bd0*/  LOP3.LUT R0, R0, 0xffff, RZ, 0xc0, !PT ;  /* 0x0000ffff00007812 */ /* 0x000fc800078ec0ff */
[----:B------:R-:W-:-:S05]  /*30be0*/  SHF.R.U32.HI R0, RZ, 0x5, R0 ;  /* 0x00000005ff007819 */ /* 0x000fca0000011600 */
[----:B------:R-:W-:Y:S01]  /*30bf0*/  VIADD R2, R0, 0x10 ;  /* 0x0000001000027836 */ /* 0x000fe20000000000 */
[----:B------:R-:W-:Y:S01]  /*30c00*/  SHF.L.U32 R0, R3, R0, RZ ;  /* 0x0000000003007219 */ /* 0x000fe200000006ff */
[----:B--2---:R-:W-:-:S03]  /*30c10*/  ULEA UR6, UR5, UR4, 0x18 ;  /* 0x0000000405067291 */ /* 0x004fc6000f8ec0ff */
[----:B------:R-:W-:-:S04]  /*30c20*/  SHF.L.U32 R3, R7, R2, RZ ;  /* 0x0000000207037219 */ /* 0x000fc800000006ff */
[----:B------:R-:W-:Y:S02]  /*30c30*/  LOP3.LUT R0, R3, R0, RZ, 0xfc, !PT ;  /* 0x0000000003007212 */ /* 0x000fe400078efcff */
[----:B------:R-:W1:Y:S02]  /*30c40*/  LDS R5, [UR6] ;  /* 0x00000006ff057984 */ /* 0x000e640008000800 */
[C---:B------:R-:W-:Y:S02]  /*30c50*/  LOP3.LUT R2, R0.reuse, 0xffff, RZ, 0xc0, !PT ;  /* 0x0000ffff00027812 */ /* 0x040fe400078ec0ff */
[----:B-1----:R-:W-:-:S04]  /*30c60*/  LOP3.LUT R3, R0, 0xffff, R5, 0x80, !PT ;  /* 0x0000ffff00037812 */ /* 0x002fc800078e8005 */
[----:B------:R-:W-:-:S13]  /*30c70*/  ISETP.NE.AND P0, PT, R3, R2, PT ;  /* 0x000000020300720c */ /* 0x000fda0003f05270 */
[----:B------:R-:W-:Y:S05]  /*30c80*/  @P0 BRA `(.L_x_16) ;  /* 0x0000000000500947 */ /* 0x000fea0003800000 */
[----:B------:R-:W-:Y:S02]  /*30c90*/  SHF.R.U32.HI R5, RZ, 0x10, R5 ;  /* 0x00000010ff057819 */ /* 0x000fe40000011605 */
[----:B------:R-:W-:-:S04]  /*30ca0*/  SHF.R.U32.HI R2, RZ, 0x10, R0 ;  /* 0x00000010ff027819 */ /* 0x000fc80000011600 */
[----:B------:R-:W-:-:S04]  /*30cb0*/  LOP3.LUT R5, R5, R2, RZ, 0xc0, !PT ;  /* 0x0000000205057212 */ /* 0x000fc800078ec0ff */
[----:B------:R-:W-:-:S13]  /*30cc0*/  ISETP.NE.AND P0, PT, R5, R2, PT ;  /* 0x000000020500720c */ /* 0x000fda0003f05270 */
[----:B------:R-:W-:Y:S05]  /*30cd0*/  @P0 BRA `(.L_x_17) ;  /* 0x0000000000300947 */ /* 0x000fea0003800000 */
[----:B------:R-:W-:Y:S01]  /*30ce0*/  R2UR UR4, R0 ;  /* 0x00000000000472ca */ /* 0x000fe200000e0000 */
[----:B------:R-:W-:Y:S01]  /*30cf0*/  VOTEU.ANY UR5, UPT, PT ;  /* 0x0000000000057886 */ /* 0x000fe200038e0100 */
[----:B------:R-:W1:Y:S01]  /*30d00*/  S2R R0, SR_LANEID ;  /* 0x0000000000007919 */ /* 0x000e620000000000 */
[----:B------:R-:W-:-:S10]  /*30d10*/  UFLO.U32 UR5, UR5 ;  /* 0x00000005000572bd */ /* 0x000fd400080e0000 */
[----:B------:R-:W-:-:S06]  /*30d20*/  ULOP3.LUT UR4, URZ, UR4, URZ, 0x33, !UPT ;  /* 0x00000004ff047292 */ /* 0x000fcc000f8e33ff */
[----:B------:R-:W-:-:S04]  /*30d30*/  MOV R2, UR4 ;  /* 0x0000000400027c02 */ /* 0x000fc80008000f00 */
[----:B------:R-:W2:Y:S02]  /*30d40*/  REDUX UR7, R2 ;  /* 0x00000000020773c4 */ /* 0x000ea40000000000 */
[----:B------:R3:W-:Y:S01]  /*30d50*/  UTCATOMSWS.AND URZ, UR4 ;  /* 0x0000000400ff79e3 */ /* 0x0007e20008000000 */
[----:B-1----:R-:W-:Y:S01]  /*30d60*/  ISETP.EQ.U32.AND P0, PT, R0, UR5, PT ;  /* 0x0000000500007c0c */ /* 0x002fe2000bf02070 */
[----:B--2---:R-:W-:-:S12]  /*30d70*/  IMAD.U32 R0, RZ, RZ, UR7 ;  /* 0x00000007ff007e24 */ /* 0x004fd8000f8e00ff */
[----:B------:R3:W-:Y:S01]  /*30d80*/  @P0 ATOMS.AND RZ, [UR6], R0 ;  /* 0x00000000ffff098c */ /* 0x0007e2000a800006 */
[----:B------:R-:W-:Y:S05]  /*30d90*/  BRA `(.L_x_15) ;  /* 0x0000000000147947 */ /* 0x000fea0003800000 */
.L_x_17:
[----:B------:R-:W-:-:S07]  /*30da0*/  MOV R2, 0x30dc0 ;  /* 0x00030dc000027802 */ /* 0x000fce0000000f00 */
[----:B------:R-:W-:Y:S05]  /*30db0*/  CALL.REL.NOINC `($__internal_0_$__cuda_sm10x_tcgen05_guardrail_trap_col_being_dealloced_not_returned_by_alloc) ;  /* 0x00000000002c7944 */ /* 0x000fea0003c00000 */
[----:B------:R-:W-:Y:S05]  /*30dc0*/  BRA `(.L_x_15) ;  /* 0x0000000000087947 */ /* 0x000fea0003800000 */
.L_x_16:
[----:B------:R-:W-:-:S07]  /*30dd0*/  MOV R2, 0x30df0 ;  /* 0x00030df000027802 */ /* 0x000fce0000000f00 */
[----:B------:R-:W-:Y:S05]  /*30de0*/  CALL.REL.NOINC `($__internal_2_$__cuda_sm10x_tcgen05_guardrail_trap_unallocated_columns_being_dealloced) ;  /* 0x0000000000387944 */ /* 0x000fea0003c00000 */
.L_x_15:
[----:B------:R-:W-:Y:S01]  /*30df0*/  NOP ;  /* 0x0000000000007918 */ /* 0x000fe20000000000 */
[----:B---3--:R-:W-:Y:S05]  /*30e00*/  EXIT ;  /* 0x000000000000794d */ /* 0x008fea0003800000 */
.L_x_10:
[----:B------:R-:W1:Y:S02]  /*30e10*/  SYNCS.PHASECHK.TRANS64.TRYWAIT P2, [UR8], R4 ;  /* 0x00000004ff0075a7 */ /* 0x000e640008041108 */
[----:B-1----:R-:W-:Y:S05]  /*30e20*/  @!P2 BRA `(.L_x_10) ;  /* 0xfffffffc00f8a947 */ /* 0x002fea000383ffff */
[----:B------:R-:W-:Y:S05]  /*30e30*/  BRA `(.L_x_18) ;  /* 0xfffffee000f47947 */ /* 0x000fea000383ffff */
.L_x_14:
[----:B------:R-:W1:Y:S02]  /*30e40*/  SYNCS.PHASECHK.TRANS64.TRYWAIT P0, [UR8], R0 ;  /* 0x00000000ff0075a7 */ /* 0x000e640008001108 */
[----:B-1----:R-:W-:Y:S05]  /*30e50*/  @!P0 BRA `(.L_x_14) ;  /* 0xfffffffc00f88947 */ /* 0x002fea000383ffff */
[----:B------:R-:W-:Y:S05]  /*30e60*/  BRA `(.L_x_13) ;  /* 0xffffffd400fc7947 */ /* 0x000fea000383ffff */
        .weak           $__internal_0_$__cuda_sm10x_tcgen05_guardrail_trap_col_being_dealloced_not_returned_by_alloc
        .type           $__internal_0_$__cuda_sm10x_tcgen05_guardrail_trap_col_being_dealloced_not_returned_by_alloc,@function
        .size           $__internal_0_$__cuda_sm10x_tcgen05_guardrail_trap_col_being_dealloced_not_returned_by_alloc,($__internal_1_$__cuda_sm10x_tcgen05_guardrail_trap_phase_invalid_during_alloc - $__internal_0_$__cuda_sm10x_tcgen05_guardrail_trap_col_being_dealloced_not_returned_by_alloc)
$__internal_0_$__cuda_sm10x_tcgen05_guardrail_trap_col_being_dealloced_not_returned_by_alloc:
[----:B------:R-:W-:Y:S05]  /*30e70*/  BPT.TRAP 0x1 ;  /* 0x000000040000795c */ /* 0x000fea0000300000 */
[----:B------:R-:W-:-:S04]  /*30e80*/  IMAD.MOV.U32 R3, RZ, RZ, 0x0 ;  /* 0x00000000ff037424 */ /* 0x000fc800078e00ff */
[----:B------:R-:W-:Y:S05]  /*30e90*/  RET.REL.NODEC R2 `(matmul_kernel) ;  /* 0xfffffcf002587950 */ /* 0x000fea0003c3ffff */
        .weak           $__internal_1_$__cuda_sm10x_tcgen05_guardrail_trap_phase_invalid_during_alloc
        .type           $__internal_1_$__cuda_sm10x_tcgen05_guardrail_trap_phase_invalid_during_alloc,@function
        .size           $__internal_1_$__cuda_sm10x_tcgen05_guardrail_trap_phase_invalid_during_alloc,($__internal_2_$__cuda_sm10x_tcgen05_guardrail_trap_unallocated_columns_being_dealloced - $__internal_1_$__cuda_sm10x_tcgen05_guardrail_trap_phase_invalid_during_alloc)
$__internal_1_$__cuda_sm10x_tcgen05_guardrail_trap_phase_invalid_during_alloc:
[----:B------:R-:W-:Y:S05]  /*30ea0*/  BPT.TRAP 0x1 ;  /* 0x000000040000795c */ /* 0x000fea0000300000 */
[----:B------:R-:W-:-:S04]  /*30eb0*/  HFMA2 R3, -RZ, RZ, 0, 0 ;  /* 0x00000000ff037431 */ /* 0x000fc800000001ff */
[----:B------:R-:W-:Y:S05]  /*30ec0*/  RET.REL.NODEC R2 `(matmul_kernel) ;  /* 0xfffffcf0024c7950 */ /* 0x000fea0003c3ffff */
        .weak           $__internal_2_$__cuda_sm10x_tcgen05_guardrail_trap_unallocated_columns_being_dealloced
        .type           $__internal_2_$__cuda_sm10x_tcgen05_guardrail_trap_unallocated_columns_being_dealloced,@function
        .size           $__internal_2_$__cuda_sm10x_tcgen05_guardrail_trap_unallocated_columns_being_dealloced,(.L_x_22 - $__internal_2_$__cuda_sm10x_tcgen05_guardrail_trap_unallocated_columns_being_dealloced)
$__internal_2_$__cuda_sm10x_tcgen05_guardrail_trap_unallocated_columns_being_dealloced:
[----:B------:R-:W-:Y:S05]  /*30ed0*/  BPT.TRAP 0x1 ;  /* 0x000000040000795c */ /* 0x000fea0000300000 */
[----:B------:R-:W-:-:S04]  /*30ee0*/  IMAD.MOV.U32 R3, RZ, RZ, 0x0 ;  /* 0x00000000ff037424 */ /* 0x000fc800078e00ff */
[----:B------:R-:W-:Y:S05]  /*30ef0*/  RET.REL.NODEC R2 `(matmul_kernel) ;  /* 0xfffffcf002407950 */ /* 0x000fea0003c3ffff */
.L_x_19:
[----:B------:R-:W-:-:S00]  /*30f00*/  BRA `(.L_x_19) ;  /* 0xfffffffc00fc7947 */ /* 0x000fc0000383ffff */
[----:B------:R-:W-:-:S00]  /*30f10*/  NOP ;  /* 0x0000000000007918 */ /* 0x000fc00000000000 */
        /* <DEDUP_REMOVED lines=14> */
.L_x_22:


//--------------------- .nv.shared.matmul_kernel  --------------------------
	.section	.nv.shared.matmul_kernel,"aw",@nobits
	.sectionflags	@""
	.align	16
	.zero		1024


//--------------------- .nv.shared.reserved.0     --------------------------
	.section	.nv.shared.reserved.0,"aw",@nobits
	.align	8
	.weak		__nv_reservedSMEM_offset_0_alias
	.size		__nv_reservedSMEM_offset_0_alias, 0, 64
	.other		__nv_reservedSMEM_offset_0_alias,@"STO_CUDA_RESERVED_SHARED STV_DEFAULT"
__nv_reservedSMEM_offset_0_alias:
	.zero		0
.nv.shared.reserved.0:
	.zero		64
	.weak		__nv_reservedSMEM_allocation_phase
	.type		__nv_reservedSMEM_allocation_phase,@object
	.size		__nv_reservedSMEM_allocation_phase,(.L_0 - __nv_reservedSMEM_allocation_phase)
__nv_reservedSMEM_allocation_phase:
	.zero		1
.L_0:
	.zero		7
	.weak		__nv_reservedSMEM_devtool_atexit_pc
	.type		__nv_reservedSMEM_devtool_atexit_pc,@object
	.size		__nv_reservedSMEM_devtool_atexit_pc,(__nv_reservedSMEM_allocation_mask - __nv_reservedSMEM_devtool_atexit_pc)
__nv_reservedSMEM_devtool_atexit_pc:
	.zero		8
	.weak		__nv_reservedSMEM_allocation_mask
	.type		__nv_reservedSMEM_allocation_mask,@object
	.size		__nv_reservedSMEM_allocation_mask,(.L_2 - __nv_reservedSMEM_allocation_mask)
__nv_reservedSMEM_allocation_mask:
	.zero		4
.L_2:


//--------------------- .nv.constant0.matmul_kernel --------------------------
	.section	.nv.constant0.matmul_kernel,"a",@progbits
	.sectionflags	@""
	.align	4
.nv.constant0.matmul_kernel:
	.zero		976


//--------------------- SYMBOLS --------------------------

	.type		.nv.reservedSmem.offset0,@object
	.size		.nv.reservedSmem.offset0,0x4
	.type		.nv.reservedSmem.cap,@object
	.size		.nv.reservedSmem.cap,0x4
